def matmul_kernel(
    a_ptr,
    b_ptr,
    c_ptr,
    M,
    N,
    K,
    stride_am,
    stride_ak,
    stride_bk,
    stride_bn,
    stride_cm,
    stride_cn,
    BLOCK_M: tl.constexpr,
    BLOCK_N: tl.constexpr,
    BLOCK_K: tl.constexpr,
    GROUP_M: tl.constexpr,
):
    pid = tl.program_id(axis=0)
    num_pid_m = tl.cdiv(M, BLOCK_M)
    num_pid_n = tl.cdiv(N, BLOCK_N)
    num_pid_in_group = GROUP_M * num_pid_n
    group_id = pid // num_pid_in_group
    first_pid_m = group_id * GROUP_M
    group_size_m = min(num_pid_m - first_pid_m, GROUP_M)
    pid_m = first_pid_m + ((pid % num_pid_in_group) % group_size_m)
    pid_n = (pid % num_pid_in_group) // group_size_m

    offs_am = (pid_m * BLOCK_M + tl.arange(0, BLOCK_M)) % M
    offs_bn = (pid_n * BLOCK_N + tl.arange(0, BLOCK_N)) % N
    offs_k = tl.arange(0, BLOCK_K)
    a_ptrs = a_ptr + offs_am[:, None] * stride_am + offs_k[None, :] * stride_ak
    b_ptrs = b_ptr + offs_k[:, None] * stride_bk + offs_bn[None, :] * stride_bn

    acc = tl.zeros((BLOCK_M, BLOCK_N), dtype=tl.float32)
    for kk in range(0, tl.cdiv(K, BLOCK_K)):
        a = tl.load(a_ptrs, mask=offs_k[None, :] < K - kk * BLOCK_K, other=0.0)
        b = tl.load(b_ptrs, mask=offs_k[:, None] < K - kk * BLOCK_K, other=0.0)
        acc = tl.dot(a, b, acc)
        a_ptrs += BLOCK_K * stride_ak
        b_ptrs += BLOCK_K * stride_bk

    c = acc.to(c_ptr.dtype.element_ty)
    offs_cm = pid_m * BLOCK_M + tl.arange(0, BLOCK_M)
    offs_cn = pid_n * BLOCK_N + tl.arange(0, BLOCK_N)
    c_ptrs = c_ptr + offs_cm[:, None] * stride_cm + offs_cn[None, :] * stride_cn
    mask = (offs_cm[:, None] < M) & (offs_cn[None, :] < N)
    tl.store(c_ptrs, c, mask=mask)

# config = {"BLOCK_K": 128, "BLOCK_M": 64, "BLOCK_N": 256, "GROUP_M": 8, "arch": "sm_100", "dtype": "fp32", "num_ctas": 1, "num_stages": 8, "num_warps": 4}
# arch = sm_100


// ===== COMPILED SASS (sm_100a) =====

	.target	sm_100a

	.elftype	@"ET_EXEC"


//--------------------- .note.nv.tkinfo           --------------------------
	.section	.note.nv.tkinfo,"",@"SHT_NOTE"
	.sectionflags	@"SHF_NOTE_NV_TKINFO"
	.tkinfo
        /*0018*/ 	.word	0x00000081
        /*0030*/ 	.string	""
        /*0030*/ 	.string	"ptxas-blackwell"
        /*0030*/ 	.string	"Cuda compilation tools, release 12.9, V12.9.86"
        /*0030*/ 	.string	"Build cuda_12.9.r12.9/compiler.36037853_0"
        /*0030*/ 	.string	"-v  -suppress-debug-info  -lineinfo  -arch sm_100a "



//--------------------- .note.nv.cuver            --------------------------
	.section	.note.nv.cuver,"",@"SHT_NOTE"
	.sectionflags	@"SHF_NOTE_NV_CUVER"
        /*0018*/ 	.short	0x0001
        /*001a*/ 	.short	0x0064
        /*001c*/ 	.short	0x0001
        /*001e*/ 	.short	0x0000
        /*0020*/ 	.short	0x0001
        /*0022*/ 	.short	0x0000


//--------------------- .nv.info                  --------------------------
	.section	.nv.info,"",@"SHT_CUDA_INFO"
	.align	4


	//----- nvinfo : EIATTR_REGCOUNT
	.align		4
        /*0000*/ 	.byte	0x04, 0x2f
        /*0002*/ 	.short	(.L_4 - .L_3)
	.align		4
.L_3:
        /*0004*/ 	.word	index@(matmul_kernel)
        /*0008*/ 	.word	0x000000ff


	//----- nvinfo : EIATTR_FRAME_SIZE
	.align		4
.L_4:
        /*000c*/ 	.byte	0x04, 0x11
        /*000e*/ 	.short	(.L_6 - .L_5)
	.align		4
.L_5:
        /*0010*/ 	.word	index@($__internal_2_$__cuda_sm10x_tcgen05_guardrail_trap_unallocated_columns_being_dealloced)
        /*0014*/ 	.word	0x00001748


	//----- nvinfo : EIATTR_FRAME_SIZE
	.align		4
.L_6:
        /*0018*/ 	.byte	0x04, 0x11
        /*001a*/ 	.short	(.L_8 - .L_7)
	.align		4
.L_7:
        /*001c*/ 	.word	index@($__internal_1_$__cuda_sm10x_tcgen05_guardrail_trap_phase_invalid_during_alloc)
        /*0020*/ 	.word	0x00001748


	//----- nvinfo : EIATTR_FRAME_SIZE
	.align		4
.L_8:
        /*0024*/ 	.byte	0x04, 0x11
        /*0026*/ 	.short	(.L_10 - .L_9)
	.align		4
.L_9:
        /*0028*/ 	.word	index@($__internal_0_$__cuda_sm10x_tcgen05_guardrail_trap_col_being_dealloced_not_returned_by_alloc)
        /*002c*/ 	.word	0x00001748


	//----- nvinfo : EIATTR_FRAME_SIZE
	.align		4
.L_10:
        /*0030*/ 	.byte	0x04, 0x11
        /*0032*/ 	.short	(.L_12 - .L_11)
	.align		4
.L_11:
        /*0034*/ 	.word	index@(matmul_kernel)
        /*0038*/ 	.word	0x00001748


	//----- nvinfo : EIATTR_MIN_STACK_SIZE
	.align		4
.L_12:
        /*003c*/ 	.byte	0x04, 0x12
        /*003e*/ 	.short	(.L_14 - .L_13)
	.align		4
.L_13:
        /*0040*/ 	.word	index@(matmul_kernel)
        /*0044*/ 	.word	0x00001748
.L_14:


//--------------------- .nv.info.matmul_kernel    --------------------------
	.section	.nv.info.matmul_kernel,"",@"SHT_CUDA_INFO"
	.sectionflags	@""
	.align	4


	//----- nvinfo : EIATTR_CUDA_API_VERSION
	.align		4
        /*0000*/ 	.byte	0x04, 0x37
        /*0002*/ 	.short	(.L_16 - .L_15)
.L_15:
        /*0004*/ 	.word	0x00000081


	//----- nvinfo : EIATTR_KPARAM_INFO
	.align		4
.L_16:
        /*0008*/ 	.byte	0x04, 0x17
        /*000a*/ 	.short	(.L_18 - .L_17)
.L_17:
        /*000c*/ 	.word	0x00000000
        /*0010*/ 	.short	0x000d
        /*0012*/ 	.short	0x0048
        /*0014*/ 	.byte	0x00, 0xf4, 0x21, 0x00


	//----- nvinfo : EIATTR_KPARAM_INFO
	.align		4
.L_18:
        /*0018*/ 	.byte	0x04, 0x17
        /*001a*/ 	.short	(.L_20 - .L_19)
.L_19:
        /*001c*/ 	.word	0x00000000
        /*0020*/ 	.short	0x000c
        /*0022*/ 	.short	0x0040
        /*0024*/ 	.byte	0x00, 0xf4, 0x21, 0x00


	//----- nvinfo : EIATTR_KPARAM_INFO
	.align		4
.L_20:
        /*0028*/ 	.byte	0x04, 0x17
        /*002a*/ 	.short	(.L_22 - .L_21)
.L_21:
        /*002c*/ 	.word	0x00000000
        /*0030*/ 	.short	0x000b
        /*0032*/ 	.short	0x0038
        /*0034*/ 	.byte	0x00, 0xf0, 0x11, 0x00


	//----- nvinfo : EIATTR_KPARAM_INFO
	.align		4
.L_22:
        /*0038*/ 	.byte	0x04, 0x17
        /*003a*/ 	.short	(.L_24 - .L_23)
.L_23:
        /*003c*/ 	.word	0x00000000
        /*0040*/ 	.short	0x000a
        /*0042*/ 	.short	0x0034
        /*0044*/ 	.byte	0x00, 0xf0, 0x11, 0x00


	//----- nvinfo : EIATTR_KPARAM_INFO
	.align		4
.L_24:
        /*0048*/ 	.byte	0x04, 0x17
        /*004a*/ 	.short	(.L_26 - .L_25)
.L_25:
        /*004c*/ 	.word	0x00000000
        /*0050*/ 	.short	0x0009
        /*0052*/ 	.short	0x0030
        /*0054*/ 	.byte	0x00, 0xf0, 0x11, 0x00


	//----- nvinfo : EIATTR_KPARAM_INFO
	.align		4
.L_26:
        /*0058*/ 	.byte	0x04, 0x17
        /*005a*/ 	.short	(.L_28 - .L_27)
.L_27:
        /*005c*/ 	.word	0x00000000
        /*0060*/ 	.short	0x0008
        /*0062*/ 	.short	0x002c
        /*0064*/ 	.byte	0x00, 0xf0, 0x11, 0x00


	//----- nvinfo : EIATTR_KPARAM_INFO
	.align		4
.L_28:
        /*0068*/ 	.byte	0x04, 0x17
        /*006a*/ 	.short	(.L_30 - .L_29)
.L_29:
        /*006c*/ 	.word	0x00000000
        /*0070*/ 	.short	0x0007
        /*0072*/ 	.short	0x0028
        /*0074*/ 	.byte	0x00, 0xf0, 0x11, 0x00


	//----- nvinfo : EIATTR_KPARAM_INFO
	.align		4
.L_30:
        /*0078*/ 	.byte	0x04, 0x17
        /*007a*/ 	.short	(.L_32 - .L_31)
.L_31:
        /*007c*/ 	.word	0x00000000
        /*0080*/ 	.short	0x0006
        /*0082*/ 	.short	0x0024
        /*0084*/ 	.byte	0x00, 0xf0, 0x11, 0x00


	//----- nvinfo : EIATTR_KPARAM_INFO
	.align		4
.L_32:
        /*0088*/ 	.byte	0x04, 0x17
        /*008a*/ 	.short	(.L_34 - .L_33)
.L_33:
        /*008c*/ 	.word	0x00000000
        /*0090*/ 	.short	0x0005
        /*0092*/ 	.short	0x0020
        /*0094*/ 	.byte	0x00, 0xf0, 0x11, 0x00


	//----- nvinfo : EIATTR_KPARAM_INFO
	.align		4
.L_34:
        /*0098*/ 	.byte	0x04, 0x17
        /*009a*/ 	.short	(.L_36 - .L_35)
.L_35:
        /*009c*/ 	.word	0x00000000
        /*00a0*/ 	.short	0x0004
        /*00a2*/ 	.short	0x001c
        /*00a4*/ 	.byte	0x00, 0xf0, 0x11, 0x00


	//----- nvinfo : EIATTR_KPARAM_INFO
	.align		4
.L_36:
        /*00a8*/ 	.byte	0x04, 0x17
        /*00aa*/ 	.short	(.L_38 - .L_37)
.L_37:
        /*00ac*/ 	.word	0x00000000
        /*00b0*/ 	.short	0x0003
        /*00b2*/ 	.short	0x0018
        /*00b4*/ 	.byte	0x00, 0xf0, 0x11, 0x00


	//----- nvinfo : EIATTR_KPARAM_INFO
	.align		4
.L_38:
        /*00b8*/ 	.byte	0x04, 0x17
        /*00ba*/ 	.short	(.L_40 - .L_39)
.L_39:
        /*00bc*/ 	.word	0x00000000
        /*00c0*/ 	.short	0x0002
        /*00c2*/ 	.short	0x0010
        /*00c4*/ 	.byte	0x00, 0xf4, 0x21, 0x00


	//----- nvinfo : EIATTR_KPARAM_INFO
	.align		4
.L_40:
        /*00c8*/ 	.byte	0x04, 0x17
        /*00ca*/ 	.short	(.L_42 - .L_41)
.L_41:
        /*00cc*/ 	.word	0x00000000
        /*00d0*/ 	.short	0x0001
        /*00d2*/ 	.short	0x0008
        /*00d4*/ 	.byte	0x00, 0xf4, 0x21, 0x00


	//----- nvinfo : EIATTR_KPARAM_INFO
	.align		4
.L_42:
        /*00d8*/ 	.byte	0x04, 0x17
        /*00da*/ 	.short	(.L_44 - .L_43)
.L_43:
        /*00dc*/ 	.word	0x00000000
        /*00e0*/ 	.short	0x0000
        /*00e2*/ 	.short	0x0000
        /*00e4*/ 	.byte	0x00, 0xf4, 0x21, 0x00


	//----- nvinfo : EIATTR_AT_ENTRY_FRAGMENTS
	.align		4
.L_44:
        /*00e8*/ 	.byte	0x04, 0x4f
        /*00ea*/ 	.short	(.L_46 - .L_45)


	//   ....[0]....
.L_45:
        /*00ec*/ 	.word	0x00000004


	//----- nvinfo : EIATTR_RESERVED_SMEM_USED
	.align		4
.L_46:
        /*00f0*/ 	.byte	0x01, 0x41
	.zero		2


	//----- nvinfo : EIATTR_SPARSE_MMA_MASK
	.align		4
        /*00f4*/ 	.byte	0x03, 0x50
        /*00f6*/ 	.short	0x0000


	//----- nvinfo : EIATTR_TCGEN05_1CTA_USED
	.align		4
        /*00f8*/ 	.byte	0x01, 0x51
	.zero		2


	//----- nvinfo : EIATTR_MAXREG_COUNT
	.align		4
        /*00fc*/ 	.byte	0x03, 0x1b
        /*00fe*/ 	.short	0x00ff


	//----- nvinfo : EIATTR_NUM_BARRIERS
	.align		4
        /*0100*/ 	.byte	0x02, 0x4c
        /*0102*/ 	.byte	0x01
	.zero		1


	//----- nvinfo : EIATTR_ANNOTATIONS
	.align		4
        /*0104*/ 	.byte	0x04, 0x55
        /*0106*/ 	.short	(.L_48 - .L_47)


	//   ....[0]....
.L_47:
        /*0108*/ 	.word	0x00000001
        /*010c*/ 	.byte	0x90, 0x0c, 0x00, 0x00, 0x01, 0x00, 0x00, 0x00, 0x40, 0x0e, 0x00, 0x00, 0x01, 0x00, 0x00, 0x00
        /* <DEDUP_REMOVED lines=3350> */
        /*d27c*/ 	.byte	0x20, 0xb3, 0x05, 0x00, 0x01, 0x00, 0x00, 0x00, 0xd0, 0xb7, 0x05, 0x00


	//----- nvinfo : EIATTR_INT_WARP_WIDE_INSTR_OFFSETS
	.align		4
.L_48:
        /*d288*/ 	.byte	0x04, 0x31
        /*d28a*/ 	.short	(.L_50 - .L_49)


	//   ....[0]....
.L_49:
        /*d28c*/ 	.word	0x00018960


	//   ....[1]....
        /*d290*/ 	.word	0x00018990


	//   ....[2]....
        /*d294*/ 	.word	0x00018b10


	//   ....[3]....
        /*d298*/ 	.word	0x0005fc50


	//   ....[4]....
        /*d29c*/ 	.word	0x0005fca0


	//----- nvinfo : EIATTR_COOP_GROUP_MASK_REGIDS
	.align		4
.L_50:
        /*d2a0*/ 	.byte	0x04, 0x29
        /*d2a2*/ 	.short	(.L_52 - .L_51)


	//   ....[0]....
.L_51:
        /*d2a4*/ 	.word	0xffffffff


	//   ....[1]....
        /*d2a8*/ 	.word	0xffffffff


	//   ....[2]....
        /*d2ac*/ 	.word	0xffffffff


	//   ....[3]....
        /*d2b0*/ 	.word	0xffffffff


	//----- nvinfo : EIATTR_COOP_GROUP_INSTR_OFFSETS
	.align		4
.L_52:
        /*d2b4*/ 	.byte	0x04, 0x28
        /*d2b6*/ 	.short	(.L_54 - .L_53)


	//   ....[0]....
.L_53:
        /*d2b8*/ 	.word	0x00000070


	//   ....[1]....
        /*d2bc*/ 	.word	0x00000330


	//   ....[2]....
        /*d2c0*/ 	.word	0x0005fae0


	//   ....[3]....
        /*d2c4*/ 	.word	0x0005fd50


	//----- nvinfo : EIATTR_VRC_CTA_INIT_COUNT
	.align		4
.L_54:
        /*d2c8*/ 	.byte	0x02, 0x4a
        /*d2ca*/ 	.byte	0x80
	.zero		1


	//----- nvinfo : EIATTR_MBARRIER_INSTR_OFFSETS
	.align		4
        /*d2cc*/ 	.byte	0x04, 0x39
        /*d2ce*/ 	.short	(.L_56 - .L_55)


	//   ....[0]....
.L_55:
        /*d2d0*/ 	.word	0x00018b40
        /*d2d4*/ 	.word	0x000000ff
        /*d2d8*/ 	.word	0x00000000
        /*d2dc*/ 	.short	0x0100
        /*d2de*/ 	.byte	0x09
	.zero		1


	//   ....[1]....
        /*d2e0*/ 	.word	0x00018b60
        /*d2e4*/ 	.word	0x000000ff
        /*d2e8*/ 	.word	0x00140008
        /*d2ec*/ 	.short	0x0100
        /*d2ee*/ 	.byte	0x07
	.zero		1


	//   ....[2]....
        /*d2f0*/ 	.word	0x0004fc40
        /*d2f4*/ 	.word	0x000000ff
        /*d2f8*/ 	.word	0x00000000
        /*d2fc*/ 	.short	0x010a
        /*d2fe*/ 	.byte	0x0f
	.zero		1


	//   ....[3]....
        /*d300*/ 	.word	0x0005b760
        /*d304*/ 	.word	0x000000ff
        /*d308*/ 	.word	0x00000000
        /*d30c*/ 	.short	0x010a
        /*d30e*/ 	.byte	0x09
	.zero		1


	//   ....[4]....
        /*d310*/ 	.word	0x0005b870
        /*d314*/ 	.word	0x000000ff
        /*d318*/ 	.word	0x00140000
        /*d31c*/ 	.short	0x0108
        /*d31e*/ 	.byte	0x07
	.zero		1


	//   ....[5]....
        /*d320*/ 	.word	0x0005b980
        /*d324*/ 	.word	0x000000ff
        /*d328*/ 	.word	0x00140008
        /*d32c*/ 	.short	0x0108
        /*d32e*/ 	.byte	0x07
	.zero		1


	//   ....[6]....
        /*d330*/ 	.word	0x0005fd70
        /*d334*/ 	.word	0x000000ff
        /*d338*/ 	.word	0x00000000
        /*d33c*/ 	.short	0x010a
        /*d33e*/ 	.byte	0x0f
	.zero		1


	//   ....[7]....
        /*d340*/ 	.word	0x0005fda0
        /*d344*/ 	.word	0x000000ff
        /*d348*/ 	.word	0x00000000
        /*d34c*/ 	.short	0x010a
        /*d34e*/ 	.byte	0x09
	.zero		1


	//----- nvinfo : EIATTR_NUM_MBARRIERS
	.align		4
.L_56:
        /*d350*/ 	.byte	0x03, 0x38
        /*d352*/ 	.short	0x0002


	//----- nvinfo : EIATTR_EXIT_INSTR_OFFSETS
	.align		4
        /*d354*/ 	.byte	0x04, 0x1c
        /*d356*/ 	.short	(.L_58 - .L_57)


	//   ....[0]....
.L_57:
        /*d358*/ 	.word	0x0005fd60


	//----- nvinfo : EIATTR_REQNTID
	.align		4
.L_58:
        /*d35c*/ 	.byte	0x04, 0x10
        /*d35e*/ 	.short	(.L_60 - .L_59)
.L_59:
        /*d360*/ 	.word	0x00000080
        /*d364*/ 	.word	0x00000001
        /*d368*/ 	.word	0x00000001


	//----- nvinfo : EIATTR_CRS_STACK_SIZE
	.align		4
.L_60:
        /*d36c*/ 	.byte	0x04, 0x1e
        /*d36e*/ 	.short	(.L_62 - .L_61)
.L_61:
        /*d370*/ 	.word	0x00000000


	//----- nvinfo : EIATTR_CBANK_PARAM_SIZE
	.align		4
.L_62:
        /*d374*/ 	.byte	0x03, 0x19
        /*d376*/ 	.short	0x0050


	//----- nvinfo : EIATTR_PARAM_CBANK
	.align		4
        /*d378*/ 	.byte	0x04, 0x0a
        /*d37a*/ 	.short	(.L_64 - .L_63)
	.align		4
.L_63:
        /*d37c*/ 	.word	index@(.nv.constant0.matmul_kernel)
        /*d380*/ 	.short	0x0380
        /*d382*/ 	.short	0x0050


	//----- nvinfo : EIATTR_SW_WAR
	.align		4
.L_64:
        /*d384*/ 	.byte	0x04, 0x36
        /*d386*/ 	.short	(.L_66 - .L_65)
.L_65:
        /*d388*/ 	.word	0x00000008
.L_66:


//--------------------- .nv.compat                --------------------------
	.section	.nv.compat,"",@"SHT_CUDA_COMPAT_INFO"
	.align	4
        /*0000*/ 	.byte	0x02, 0x02, 0x02, 0x00, 0x02, 0x05, 0x05, 0x00, 0x02, 0x03, 0x00, 0x00, 0x02, 0x06, 0x01, 0x00


//--------------------- .nv.callgraph             --------------------------
	.section	.nv.callgraph,"",@"SHT_CUDA_CALLGRAPH"
	.align	4
	.sectionentsize	8
	.align		4
        /*0000*/ 	.word	0x00000000
	.align		4
        /*0004*/ 	.word	0xffffffff
	.align		4
        /*0008*/ 	.word	0x00000000
	.align		4
        /*000c*/ 	.word	0xfffffffe
	.align		4
        /*0010*/ 	.word	0x00000000
	.align		4
        /*0014*/ 	.word	0xfffffffd
	.align		4
        /*0018*/ 	.word	0x00000000
	.align		4
        /*001c*/ 	.word	0xfffffffc


//--------------------- .text.matmul_kernel       --------------------------
	.section	.text.matmul_kernel,"ax",@progbits
	.align	128
        .global         matmul_kernel
        .type           matmul_kernel,@function
        .size           matmul_kernel,(.L_x_20 - matmul_kernel)
        .other          matmul_kernel,@"STO_CUDA_ENTRY STV_DEFAULT"
matmul_kernel:
.text.matmul_kernel:
[----:B------:R-:W1:Y:S01]  /*0000*/  LDC R1, c[0x0][0x37c] ;  /* 0x0000df00ff017b82 */ /* 0x000e620000000800 */
[----:B------:R-:W2:Y:S01]  /*0010*/  S2R R0, SR_TID.X ;  /* 0x0000000000007919 */ /* 0x000ea20000002100 */
[----:B-1----:R-:W-:Y:S01]  /*0020*/  VIADD R1, R1, 0xffffe8b8 ;  /* 0xffffe8b801017836 */ /* 0x002fe20000000000 */
[----:B--2---:R-:W-:-:S13]  /*0030*/  ISETP.GE.U32.AND P0, PT, R0, 0x20, PT ;  /* 0x000000200000780c */ /* 0x004fda0003f06070 */
[----:B------:R-:W-:Y:S02]  /*0040*/  VOTEU.ANY UP0, P0 ;  /* 0x0000000000ff7886 */ /* 0x000fe40000000100 */
[----:B------:R-:W-:Y:S05]  /*0050*/  BRA.U UP0, `(.L_x_0) ;  /* 0x0000000100b87547 */ /* 0x000fea000b800000 */
[----:B------:R-:W1:Y:S01]  /*0060*/  S2UR UR6, SR_CgaCtaId ;  /* 0x00000000000679c3 */ /* 0x000e620000008800 */
[----:B------:R-:W-:Y:S01]  /*0070*/  NOP ;  /* 0x0000000000007918 */ /* 0x000fe20000000000 */
[----:B------:R-:W-:Y:S02]  /*0080*/  UMOV UR4, 0x40 ;  /* 0x0000004000047882 */ /* 0x000fe40000000000 */
[----:B-1----:R-:W-:-:S09]  /*0090*/  ULEA UR4, UR6, UR4, 0x18 ;  /* 0x0000000406047291 */ /* 0x002fd2000f8ec0ff */
[----:B------:R-:W1:Y:S01]  /*00a0*/  LDS.U8 R0, [UR4] ;  /* 0x00000004ff007984 */ /* 0x000e620008000000 */
[----:B------:R-:W-:Y:S02]  /*00b0*/  UMOV UR4, 0x400 ;  /* 0x0000040000047882 */ /* 0x000fe40000000000 */
[----:B------:R-:W-:Y:S01]  /*00c0*/  ULEA UR4, UR6, UR4, 0x18 ;  /* 0x0000000406047291 */ /* 0x000fe2000f8ec0ff */
[----:B-1----:R-:W-:-:S13]  /*00d0*/  ISETP.NE.AND P0, PT, R0, RZ, PT ;  /* 0x000000ff0000720c */ /* 0x002fda0003f05270 */
[----:B------:R-:W-:Y:S05]  /*00e0*/  @P0 BRA `(.L_x_1) ;  /* 0x00000000007c0947 */ /* 0x000fea0003800000 */
[----:B------:R-:W-:-:S13]  /*00f0*/  ELECT P0, URZ, PT ;  /* 0x0000000000ff782f */ /* 0x000fda0003800000 */
[----:B------:R-:W-:Y:S05]  /*0100*/  @!P0 BRA `(.L_x_2) ;  /* 0x0000000000848947 */ /* 0x000fea0003800000 */
[----:B------:R-:W-:Y:S01]  /*0110*/  UMOV UR5, 0x8 ;  /* 0x0000000800057882 */ /* 0x000fe20000000000 */
[----:B------:R-:W-:Y:S02]  /*0120*/  IMAD.MOV.U32 R4, RZ, RZ, 0x1 ;  /* 0x00000001ff047424 */ /* 0x000fe400078e00ff */
[----:B------:R-:W-:Y:S02]  /*0130*/  IMAD.MOV.U32 R5, RZ, RZ, 0xff ;  /* 0x000000ffff057424 */ /* 0x000fe400078e00ff */
[----:B------:R-:W-:Y:S04]  /*0140*/  DEPBAR.LE SB1, 0x36 ;  /* 0x00009d800000791a */ /* 0x000fe80000000000 */
[----:B------:R-:W1:Y:S02]  /*0150*/  UTCATOMSWS.FIND_AND_SET.ALIGN UP1, UR5, UR5 ;  /* 0x00000005000575e3 */ /* 0x000e640008020800 */
[----:B-1----:R-:W-:-:S04]  /*0160*/  PLOP3.LUT P0, PT, PT, PT, UP1, 0x80, 0x8 ;  /* 0x000000000008781c */ /* 0x002fc80003f0f018 */
[----:B------:R-:W-:-:S04]  /*0170*/  SEL R0, RZ, 0xffffffff, !P0 ;  /* 0xffffffffff007807 */ /* 0x000fc80004000000 */
[----:B------:R-:W-:Y:S01]  /*0180*/  ISETP.NE.AND P0, PT, R0, RZ, PT ;  /* 0x000000ff0000720c */ /* 0x000fe20003f05270 */
[----:B------:R-:W-:-:S12]  /*0190*/  IMAD.U32 R0, RZ, RZ, UR5 ;  /* 0x00000005ff007e24 */ /* 0x000fd8000f8e00ff */
[----:B------:R-:W-:Y:S05]  /*01a0*/  @P0 BRA `(.L_x_3) ;  /* 0x0000000000240947 */ /* 0x000fea0003800000 */
.L_x_4:
[----:B------:R-:W-:Y:S05]  /*01b0*/  NANOSLEEP 0x64 ;  /* 0x000000640000795d */ /* 0x000fea0003800000 */
[----:B------:R-:W-:-:S05]  /*01c0*/  UMOV UR5, 0x8 ;  /* 0x0000000800057882 */ /* 0x000fca0000000000 */
[----:B------:R-:W-:Y:S04]  /*01d0*/  DEPBAR.LE SB1, 0x36 ;  /* 0x00009d800000791a */ /* 0x000fe80000000000 */
[----:B------:R-:W1:Y:S02]  /*01e0*/  UTCATOMSWS.FIND_AND_SET.ALIGN UP1, UR5, UR5 ;  /* 0x00000005000575e3 */ /* 0x000e640008020800 */
[----:B-1----:R-:W-:-:S04]  /*01f0*/  PLOP3.LUT P0, PT, PT, PT, UP1, 0x80, 0x8 ;  /* 0x000000000008781c */ /* 0x002fc80003f0f018 */
[----:B------:R-:W-:-:S04]  /*0200*/  SEL R0, RZ, 0xffffffff, !P0 ;  /* 0xffffffffff007807 */ /* 0x000fc80004000000 */
[----:B------:R-:W-:Y:S01]  /*0210*/  ISETP.NE.AND P0, PT, R0, RZ, PT ;  /* 0x000000ff0000720c */ /* 0x000fe20003f05270 */
[----:B------:R-:W-:-:S12]  /*0220*/  IMAD.U32 R0, RZ, RZ, UR5 ;  /* 0x00000005ff007e24 */ /* 0x000fd8000f8e00ff */
[----:B------:R-:W-:Y:S05]  /*0230*/  @!P0 BRA `(.L_x_4) ;  /* 0xfffffffc00dc8947 */ /* 0x000fea000383ffff */
.L_x_3:
[C---:B------:R-:W-:Y:S01]  /*0240*/  VIADD R3, R0.reuse, 0x10 ;  /* 0x0000001000037836 */ /* 0x040fe20000000000 */
[----:B------:R-:W-:Y:S01]  /*0250*/  UMOV UR5, 0x50 ;  /* 0x0000005000057882 */ /* 0x000fe20000000000 */
[----:B------:R-:W-:Y:S01]  /*0260*/  SHF.L.U32 R2, R5, R0, RZ ;  /* 0x0000000005027219 */ /* 0x000fe200000006ff */
[----:B------:R-:W-:Y:S01]  /*0270*/  ULEA UR5, UR6, UR5, 0x18 ;  /* 0x0000000506057291 */ /* 0x000fe2000f8ec0ff */
[----:B------:R-:W-:Y:S01]  /*0280*/  IMAD.SHL.U32 R0, R0, 0x20, RZ ;  /* 0x0000002000007824 */ /* 0x000fe200078e00ff */
[----:B------:R-:W-:-:S04]  /*0290*/  SHF.L.U32 R3, R4, R3, RZ ;  /* 0x0000000304037219 */ /* 0x000fc800000006ff */
[----:B------:R-:W-:-:S05]  /*02a0*/  LOP3.LUT R2, R3, R2, RZ, 0xfc, !PT ;  /* 0x0000000203027212 */ /* 0x000fca00078efcff */
[----:B------:R1:W-:Y:S04]  /*02b0*/  ATOMS.OR RZ, [UR5], R2 ;  /* 0x00000002ffff798c */ /* 0x0003e8000b000005 */
[----:B------:R1:W-:Y:S01]  /*02c0*/  STS [UR4], R0 ;  /* 0x00000000ff007988 */ /* 0x0003e20008000804 */
[----:B------:R-:W-:Y:S05]  /*02d0*/  BRA `(.L_x_2) ;  /* 0x0000000000107947 */ /* 0x000fea0003800000 */
.L_x_1:
[----:B------:R-:W-:Y:S01]  /*02e0*/  IMAD.MOV.U32 R0, RZ, RZ, -0x1 ;  /* 0xffffffffff007424 */ /* 0x000fe200078e00ff */
[----:B------:R-:W-:-:S04]  /*02f0*/  MOV R2, 0x320 ;  /* 0x0000032000027802 */ /* 0x000fc80000000f00 */
[----:B------:R1:W-:Y:S03]  /*0300*/  STS [UR4], R0 ;  /* 0x00000000ff007988 */ /* 0x0003e60008000804 */
[----:B-1----:R-:W-:Y:S05]  /*0310*/  CALL.REL.NOINC `($__internal_1_$__cuda_sm10x_tcgen05_guardrail_trap_phase_invalid_during_alloc) ;  /* 0x000005f800b87944 */ /* 0x002fea0003c00000 */
.L_x_2:
[----:B------:R-:W-:Y:S05]  /*0320*/  WARPSYNC.ALL ;  /* 0x0000000000007948 */ /* 0x000fea0003800000 */
[----:B------:R-:W-:Y:S01]  /*0330*/  NOP ;  /* 0x0000000000007918 */ /* 0x000fe20000000000 */
.L_x_0:
[----:B-1----:R-:W1:Y:S01]  /*0340*/  LDC.64 R2, c[0x0][0x398] ;  /* 0x0000e600ff027b82 */ /* 0x002e620000000a00 */
[----:B------:R-:W2:Y:S01]  /*0350*/  S2R R7, SR_CTAID.X ;  /* 0x0000000000077919 */ /* 0x000ea20000002500 */
[----:B------:R-:W-:Y:S01]  /*0360*/  UMOV UR7, 0x400 ;  /* 0x0000040000077882 */ /* 0x000fe20000000000 */
[----:B------:R-:W3:Y:S01]  /*0370*/  LDCU.64 UR12, c[0x0][0x3a8] ;  /* 0x00007500ff0c77ac */ /* 0x000ee20008000a00 */
[----:B------:R-:W4:Y:S01]  /*0380*/  S2R R14, SR_TID.X ;  /* 0x00000000000e7919 */ /* 0x000f220000002100 */
[----:B------:R-:W1:Y:S03]  /*0390*/  LDCU UR9, c[0x0][0x39c] ;  /* 0x00007380ff0977ac */ /* 0x000e660008000800 */
[----:B------:R-:W1:Y:S01]  /*03a0*/  S2UR UR5, SR_CgaCtaId ;  /* 0x00000000000579c3 */ /* 0x000e620000008800 */
[----:B------:R-:W1:Y:S01]  /*03b0*/  LDCU UR6, c[0x0][0x3b0] ;  /* 0x00007600ff0677ac */ /* 0x000e620008000800 */
[----:B------:R-:W1:Y:S01]  /*03c0*/  LDCU UR10, c[0x0][0x3b0] ;  /* 0x00007600ff0a77ac */ /* 0x000e620008000800 */
[----:B------:R-:W1:Y:S01]  /*03d0*/  LDCU UR11, c[0x0][0x3b0] ;  /* 0x00007600ff0b77ac */ /* 0x000e620008000800 */
[----:B------:R-:W1:Y:S02]  /*03e0*/  LDCU UR14, c[0x0][0x3b0] ;  /* 0x00007600ff0e77ac */ /* 0x000e640008000800 */
[----:B-1----:R-:W-:Y:S01]  /*03f0*/  VIADD R0, R3, 0xff ;  /* 0x000000ff03007836 */ /* 0x002fe20000000000 */
[----:B------:R-:W-:Y:S01]  /*0400*/  IABS R13, R2 ;  /* 0x00000002000d7213 */ /* 0x000fe20000000000 */
[----:B------:R-:W1:Y:S03]  /*0410*/  LDCU UR15, c[0x0][0x3b0] ;  /* 0x00007600ff0f77ac */ /* 0x000e660008000800 */
[----:B------:R-:W-:Y:S01]  /*0420*/  SHF.R.S32.HI R5, RZ, 0x1f, R0 ;  /* 0x0000001fff057819 */ /* 0x000fe20000011400 */
[----:B------:R-:W1:Y:S03]  /*0430*/  LDCU UR20, c[0x0][0x3b0] ;  /* 0x00007600ff1477ac */ /* 0x000e660008000800 */
[----:B------:R-:W-:-:S02]  /*0440*/  LEA.HI R5, R5, R0, RZ, 0x8 ;  /* 0x0000000005057211 */ /* 0x000fc400078f40ff */
[----:B--2---:R-:W-:Y:S01]  /*0450*/  IABS R10, R7 ;  /* 0x00000007000a7213 */ /* 0x004fe20000000000 */
[----:B------:R-:W-:Y:S01]  /*0460*/  ULEA UR7, UR5, UR7, 0x18 ;  /* 0x0000000705077291 */ /* 0x000fe2000f8ec0ff */
[----:B------:R-:W-:Y:S01]  /*0470*/  SHF.R.S32.HI R5, RZ, 0x8, R5 ;  /* 0x00000008ff057819 */ /* 0x000fe20000011405 */
[----:B------:R-:W2:Y:S01]  /*0480*/  LDCU UR21, c[0x0][0x3b0] ;  /* 0x00007600ff1577ac */ /* 0x000ea20008000800 */
[----:B----4-:R-:W-:-:S03]  /*0490*/  LOP3.LUT R16, R14, 0x3f, RZ, 0xc0, !PT ;  /* 0x0000003f0e107812 */ /* 0x010fc600078ec0ff */
[----:B------:R-:W-:Y:S01]  /*04a0*/  IMAD.SHL.U32 R6, R5, 0x8, RZ ;  /* 0x0000000805067824 */ /* 0x000fe200078e00ff */
[----:B------:R-:W4:Y:S04]  /*04b0*/  LDCU UR23, c[0x0][0x3b0] ;  /* 0x00007600ff1777ac */ /* 0x000f280008000800 */
[-C--:B------:R-:W-:Y:S01]  /*04c0*/  IABS R9, R6.reuse ;  /* 0x0000000600097213 */ /* 0x080fe20000000000 */
[----:B------:R-:W1:Y:S01]  /*04d0*/  LDCU UR24, c[0x0][0x3b0] ;  /* 0x00007600ff1877ac */ /* 0x000e620008000800 */
[----:B------:R-:W-:Y:S02]  /*04e0*/  IABS R12, R6 ;  /* 0x00000006000c7213 */ /* 0x000fe40000000000 */
[----:B------:R-:W1:Y:S01]  /*04f0*/  I2F.RP R0, R9 ;  /* 0x0000000900007306 */ /* 0x000e620000209400 */
[----:B------:R-:W2:Y:S01]  /*0500*/  LDCU UR33, c[0x0][0x3b0] ;  /* 0x00007600ff2177ac */ /* 0x000ea20008000800 */
[----:B------:R-:W2:Y:S01]  /*0510*/  LDCU UR34, c[0x0][0x3b0] ;  /* 0x00007600ff2277ac */ /* 0x000ea20008000800 */
[----:B------:R-:W2:Y:S01]  /*0520*/  LDCU UR37, c[0x0][0x3b0] ;  /* 0x00007600ff2577ac */ /* 0x000ea20008000800 */
[----:B------:R-:W2:Y:S04]  /*0530*/  LDCU UR38, c[0x0][0x3b0] ;  /* 0x00007600ff2677ac */ /* 0x000ea80008000800 */
[----:B-1----:R-:W1:Y:S01]  /*0540*/  MUFU.RCP R0, R0 ;  /* 0x0000000000007308 */ /* 0x002e620000001000 */
[----:B------:R-:W2:Y:S01]  /*0550*/  LDCU UR39, c[0x0][0x3b0] ;  /* 0x00007600ff2777ac */ /* 0x000ea20008000800 */
[----:B------:R-:W2:Y:S01]  /*0560*/  LDCU UR40, c[0x0][0x3b0] ;  /* 0x00007600ff2877ac */ /* 0x000ea20008000800 */
[----:B------:R-:W2:Y:S01]  /*0570*/  LDCU UR41, c[0x0][0x3b0] ;  /* 0x00007600ff2977ac */ /* 0x000ea20008000800 */
[----:B------:R-:W2:Y:S01]  /*0580*/  LDCU UR42, c[0x0][0x3b0] ;  /* 0x00007600ff2a77ac */ /* 0x000ea20008000800 */
[----:B-1----:R-:W-:Y:S01]  /*0590*/  VIADD R4, R0, 0xffffffe ;  /* 0x0ffffffe00047836 */ /* 0x002fe20000000000 */
[----:B------:R-:W1:Y:S01]  /*05a0*/  LDCU UR43, c[0x0][0x3b0] ;  /* 0x00007600ff2b77ac */ /* 0x000e620008000800 */
[----:B------:R-:W-:-:S02]  /*05b0*/  IMAD.MOV R0, RZ, RZ, -R12 ;  /* 0x000000ffff007224 */ /* 0x000fc400078e0a0c */
[----:B------:R2:W1:Y:S01]  /*05c0*/  F2I.FTZ.U32.TRUNC.NTZ R5, R4 ;  /* 0x0000000400057305 */ /* 0x000462000021f000 */
[----:B------:R-:W3:Y:S01]  /*05d0*/  LDCU.128 UR16, c[0x0][0x380] ;  /* 0x00007000ff1077ac */ /* 0x000ee20008000c00 */
[----:B------:R-:W3:Y:S01]  /*05e0*/  LDCU UR44, c[0x0][0x3b0] ;  /* 0x00007600ff2c77ac */ /* 0x000ee20008000800 */
[----:B--2---:R-:W-:Y:S01]  /*05f0*/  IMAD.MOV.U32 R4, RZ, RZ, RZ ;  /* 0x000000ffff047224 */ /* 0x004fe200078e00ff */
[----:B------:R-:W2:Y:S01]  /*0600*/  LDCU UR45, c[0x0][0x3b0] ;  /* 0x00007600ff2d77ac */ /* 0x000ea20008000800 */
[----:B------:R-:W2:Y:S01]  /*0610*/  LDCU UR46, c[0x0][0x3b0] ;  /* 0x00007600ff2e77ac */ /* 0x000ea20008000800 */
[----:B-1----:R-:W-:Y:S01]  /*0620*/  IMAD.MOV R8, RZ, RZ, -R5 ;  /* 0x000000ffff087224 */ /* 0x002fe200078e0a05 */
[----:B------:R-:W1:Y:S03]  /*0630*/  LDCU UR47, c[0x0][0x3b0] ;  /* 0x00007600ff2f77ac */ /* 0x000e660008000800 */
[----:B------:R-:W-:-:S02]  /*0640*/  IMAD R11, R8, R9, RZ ;  /* 0x00000009080b7224 */ /* 0x000fc400078e02ff */
[----:B------:R-:W-:Y:S01]  /*0650*/  IMAD.MOV.U32 R8, RZ, RZ, R10 ;  /* 0x000000ffff087224 */ /* 0x000fe200078e000a */
[----:B------:R-:W1:Y:S01]  /*0660*/  LDCU UR48, c[0x0][0x3b0] ;  /* 0x00007600ff3077ac */ /* 0x000e620008000800 */
[----:B------:R-:W-:Y:S01]  /*0670*/  IMAD.HI.U32 R5, R5, R11, R4 ;  /* 0x0000000b05057227 */ /* 0x000fe200078e0004 */
[----:B------:R-:W1:Y:S05]  /*0680*/  LDCU UR51, c[0x0][0x3b0] ;  /* 0x00007600ff3377ac */ /* 0x000e6a0008000800 */
[----:B------:R-:W-:Y:S01]  /*0690*/  IMAD.HI.U32 R5, R5, R8, RZ ;  /* 0x0000000805057227 */ /* 0x000fe200078e00ff */
[----:B------:R-:W1:Y:S03]  /*06a0*/  LDCU UR52, c[0x0][0x3b0] ;  /* 0x00007600ff3477ac */ /* 0x000e660008000800 */
[----:B------:R-:W-:Y:S01]  /*06b0*/  IMAD R0, R5, R0, R8 ;  /* 0x0000000005007224 */ /* 0x000fe200078e0208 */
[----:B------:R-:W1:Y:S04]  /*06c0*/  LDCU UR49, c[0x0][0x3b0] ;  /* 0x00007600ff3177ac */ /* 0x000e680008000800 */
[----:B------:R-:W-:Y:S01]  /*06d0*/  ISETP.GT.U32.AND P1, PT, R9, R0, PT ;  /* 0x000000000900720c */ /* 0x000fe20003f24070 */
[----:B------:R-:W1:Y:S01]  /*06e0*/  LDCU UR53, c[0x0][0x3b0] ;  /* 0x00007600ff3577ac */ /* 0x000e620008000800 */
[----:B------:R-:W1:Y:S01]  /*06f0*/  LDCU UR50, c[0x0][0x3b0] ;  /* 0x00007600ff3277ac */ /* 0x000e620008000800 */
[----:B------:R-:W1:Y:S10]  /*0700*/  LDCU UR35, c[0x0][0x3b0] ;  /* 0x00007600ff2377ac */ /* 0x000e740008000800 */
[----:B------:R-:W-:Y:S01]  /*0710*/  @!P1 IMAD.IADD R0, R0, 0x1, -R9 ;  /* 0x0000000100009824 */ /* 0x000fe200078e0a09 */
[----:B------:R-:W1:Y:S01]  /*0720*/  LDCU UR54, c[0x0][0x3b0] ;  /* 0x00007600ff3677ac */ /* 0x000e620008000800 */
[----:B------:R-:W-:Y:S01]  /*0730*/  @!P1 VIADD R5, R5, 0x1 ;  /* 0x0000000105059836 */ /* 0x000fe20000000000 */
[----:B------:R-:W-:-:S02]  /*0740*/  ISETP.NE.AND P1, PT, R6, RZ, PT ;  /* 0x000000ff0600720c */ /* 0x000fc40003f25270 */
[----:B------:R-:W-:Y:S01]  /*0750*/  ISETP.GE.U32.AND P0, PT, R0, R9, PT ;  /* 0x000000090000720c */ /* 0x000fe20003f06070 */
[----:B------:R-:W1:Y:S01]  /*0760*/  LDCU UR36, c[0x0][0x3b0] ;  /* 0x00007600ff2477ac */ /* 0x000e620008000800 */
[-C--:B------:R-:W-:Y:S01]  /*0770*/  LOP3.LUT R0, R7, R6.reuse, RZ, 0x3c, !PT ;  /* 0x0000000607007212 */ /* 0x080fe200078e3cff */
[----:B------:R-:W1:Y:S03]  /*0780*/  LDCU UR25, c[0x0][0x3b0] ;  /* 0x00007600ff1977ac */ /* 0x000e660008000800 */
[----:B------:R-:W-:Y:S01]  /*0790*/  ISETP.GE.AND P2, PT, R0, RZ, PT ;  /* 0x000000ff0000720c */ /* 0x000fe20003f46270 */
[----:B------:R-:W-:Y:S01]  /*07a0*/  VIADD R0, R2, 0x3f ;  /* 0x0000003f02007836 */ /* 0x000fe20000000000 */
[----:B------:R-:W1:Y:S05]  /*07b0*/  LDCU UR27, c[0x0][0x3b0] ;  /* 0x00007600ff1b77ac */ /* 0x000e6a0008000800 */
[----:B------:R-:W-:Y:S01]  /*07c0*/  @P0 VIADD R5, R5, 0x1 ;  /* 0x0000000105050836 */ /* 0x000fe20000000000 */
[----:B------:R-:W1:Y:S03]  /*07d0*/  LDCU UR29, c[0x0][0x3b0] ;  /* 0x00007600ff1d77ac */ /* 0x000e660008000800 */
[----:B------:R-:W-:Y:S01]  /*07e0*/  IMAD.MOV.U32 R4, RZ, RZ, R5 ;  /* 0x000000ffff047224 */ /* 0x000fe200078e0005 */
[----:B------:R-:W-:Y:S01]  /*07f0*/  SHF.R.S32.HI R5, RZ, 0x1f, R0 ;  /* 0x0000001fff057819 */ /* 0x000fe20000011400 */
[----:B------:R-:W1:Y:S02]  /*0800*/  LDCU UR26, c[0x0][0x3b0] ;  /* 0x00007600ff1a77ac */ /* 0x000e640008000800 */
[----:B------:R-:W-:Y:S01]  /*0810*/  @!P2 IMAD.MOV R4, RZ, RZ, -R4 ;  /* 0x000000ffff04a224 */ /* 0x000fe200078e0a04 */
[----:B------:R-:W-:Y:S01]  /*0820*/  @!P1 LOP3.LUT R4, RZ, R6, RZ, 0x33, !PT ;  /* 0x00000006ff049212 */ /* 0x000fe200078e33ff */
[----:B------:R-:W1:Y:S01]  /*0830*/  LDCU UR31, c[0x0][0x3b0] ;  /* 0x00007600ff1f77ac */ /* 0x000e620008000800 */
[----:B------:R-:W-:-:S03]  /*0840*/  LEA.HI R5, R5, R0, RZ, 0x6 ;  /* 0x0000000005057211 */ /* 0x000fc600078f30ff */
[----:B------:R-:W-:Y:S01]  /*0850*/  IMAD.SHL.U32 R10, R4, 0x8, RZ ;  /* 0x00000008040a7824 */ /* 0x000fe200078e00ff */
[----:B------:R-:W1:Y:S01]  /*0860*/  LDCU UR28, c[0x0][0x3b0] ;  /* 0x00007600ff1c77ac */ /* 0x000e620008000800 */
[----:B------:R-:W-:-:S03]  /*0870*/  IMAD.MOV R4, RZ, RZ, -R4 ;  /* 0x000000ffff047224 */ /* 0x000fc600078e0a04 */
[----:B------:R-:W-:Y:S01]  /*0880*/  LEA.HI.SX32 R5, R5, -R10, 0x1a ;  /* 0x8000000a05057211 */ /* 0x000fe200078fd2ff */
[----:B------:R-:W-:Y:S01]  /*0890*/  IMAD R12, R6, R4, R7 ;  /* 0x00000004060c7224 */ /* 0x000fe200078e0207 */
[----:B------:R-:W1:Y:S02]  /*08a0*/  LDCU UR30, c[0x0][0x3b0] ;  /* 0x00007600ff1e77ac */ /* 0x000e640008000800 */
[----:B------:R-:W-:Y:S02]  /*08b0*/  VIMNMX R15, PT, PT, R5, 0x8, PT ;  /* 0x00000008050f7848 */ /* 0x000fe40003fe0100 */
[----:B------:R-:W-:Y:S01]  /*08c0*/  IABS R11, R12 ;  /* 0x0000000c000b7213 */ /* 0x000fe20000000000 */
[----:B------:R-:W1:Y:S01]  /*08d0*/  LDCU UR32, c[0x0][0x3b0] ;  /* 0x00007600ff2077ac */ /* 0x000e620008000800 */
[-C--:B------:R-:W-:Y:S02]  /*08e0*/  IABS R9, R15.reuse ;  /* 0x0000000f00097213 */ /* 0x080fe40000000000 */
[----:B------:R-:W-:Y:S01]  /*08f0*/  IABS R6, R15 ;  /* 0x0000000f00067213 */ /* 0x000fe20000000000 */
[----:B------:R-:W1:Y:S01]  /*0900*/  LDCU UR55, c[0x0][0x3b0] ;  /* 0x00007600ff3777ac */ /* 0x000e620008000800 */
[----:B------:R-:W2:Y:S01]  /*0910*/  I2F.RP R0, R9 ;  /* 0x0000000900007306 */ /* 0x000ea20000209400 */
[----:B------:R-:W1:Y:S01]  /*0920*/  LDCU UR56, c[0x0][0x3b0] ;  /* 0x00007600ff3877ac */ /* 0x000e620008000800 */
[----:B------:R-:W1:Y:S01]  /*0930*/  LDCU UR57, c[0x0][0x3b0] ;  /* 0x00007600ff3977ac */ /* 0x000e620008000800 */
[----:B------:R-:W1:Y:S05]  /*0940*/  LDCU UR58, c[0x0][0x3b0] ;  /* 0x00007600ff3a77ac */ /* 0x000e6a0008000800 */
[----:B--2---:R-:W2:Y:S01]  /*0950*/  MUFU.RCP R0, R0 ;  /* 0x0000000000007308 */ /* 0x004ea20000001000 */
[----:B------:R-:W1:Y:S01]  /*0960*/  LDCU UR59, c[0x0][0x3b0] ;  /* 0x00007600ff3b77ac */ /* 0x000e620008000800 */
[----:B------:R-:W1:Y:S01]  /*0970*/  LDCU UR60, c[0x0][0x3b0] ;  /* 0x00007600ff3c77ac */ /* 0x000e620008000800 */
[----:B------:R-:W1:Y:S01]  /*0980*/  LDCU UR61, c[0x0][0x3b0] ;  /* 0x00007600ff3d77ac */ /* 0x000e620008000800 */
[----:B------:R-:W1:Y:S01]  /*0990*/  LDCU UR62, c[0x0][0x3b0] ;  /* 0x00007600ff3e77ac */ /* 0x000e620008000800 */
[----:B--2---:R-:W-:Y:S01]  /*09a0*/  VIADD R5, R0, 0xffffffe ;  /* 0x0ffffffe00057836 */ /* 0x004fe20000000000 */
[----:B------:R-:W2:Y:S01]  /*09b0*/  LDCU UR63, c[0x0][0x3b0] ;  /* 0x00007600ff3f77ac */ /* 0x000ea20008000800 */
[----:B------:R-:W-:-:S02]  /*09c0*/  IMAD.MOV R0, RZ, RZ, -R6 ;  /* 0x000000ffff007224 */ /* 0x000fc400078e0a06 */
[----:B------:R-:W1:Y:S01]  /*09d0*/  I2F.RP R6, R13 ;  /* 0x0000000d00067306 */ /* 0x000e620000209400 */
[----:B------:R-:W2:Y:S01]  /*09e0*/  LDCU UR64, c[0x0][0x3b0] ;  /* 0x00007600ff4077ac */ /* 0x000ea20008000800 */
[----:B------:R-:W2:Y:S06]  /*09f0*/  LDCU UR4, c[0x0][0x3a4] ;  /* 0x00007480ff0477ac */ /* 0x000eac0008000800 */
[----:B------:R-:W2:Y:S08]  /*0a00*/  F2I.FTZ.U32.TRUNC.NTZ R5, R5 ;  /* 0x0000000500057305 */ /* 0x000eb0000021f000 */
[----:B-1----:R-:W1:Y:S01]  /*0a10*/  MUFU.RCP R6, R6 ;  /* 0x0000000600067308 */ /* 0x002e620000001000 */
[----:B--2---:R-:W-:-:S04]  /*0a20*/  IMAD.MOV R8, RZ, RZ, -R5 ;  /* 0x000000ffff087224 */ /* 0x004fc800078e0a05 */
[----:B------:R-:W-:-:S04]  /*0a30*/  IMAD.MOV.U32 R4, RZ, RZ, R8 ;  /* 0x000000ffff047224 */ /* 0x000fc800078e0008 */
[----:B------:R-:W-:Y:S02]  /*0a40*/  IMAD R7, R4, R9, RZ ;  /* 0x0000000904077224 */ /* 0x000fe400078e02ff */
[----:B------:R-:W-:-:S04]  /*0a50*/  IMAD.MOV.U32 R4, RZ, RZ, RZ ;  /* 0x000000ffff047224 */ /* 0x000fc800078e00ff */
[----:B------:R-:W-:Y:S01]  /*0a60*/  IMAD.HI.U32 R4, R5, R7, R4 ;  /* 0x0000000705047227 */ /* 0x000fe200078e0004 */
[----:B------:R-:W-:-:S03]  /*0a70*/  IABS R5, R3 ;  /* 0x0000000300057213 */ /* 0x000fc60000000000 */
[----:B-1----:R-:W-:Y:S01]  /*0a80*/  VIADD R7, R6, 0xffffffe ;  /* 0x0ffffffe06077836 */ /* 0x002fe20000000000 */
[----:B------:R-:W1:Y:S01]  /*0a90*/  I2F.RP R3, R5 ;  /* 0x0000000500037306 */ /* 0x000e620000209400 */
[----:B------:R-:W-:-:S04]  /*0aa0*/  IMAD.HI.U32 R4, R4, R11, RZ ;  /* 0x0000000b04047227 */ /* 0x000fc800078e00ff */
[----:B------:R-:W-:Y:S01]  /*0ab0*/  IMAD R0, R4, R0, R11 ;  /* 0x0000000004007224 */ /* 0x000fe200078e020b */
[----:B------:R-:W-:Y:S04]  /*0ac0*/  BAR.SYNC.DEFER_BLOCKING 0x0 ;  /* 0x0000000000007b1d */ /* 0x000fe80000010000 */
[----:B------:R-:W-:Y:S02]  /*0ad0*/  ISETP.GT.U32.AND P1, PT, R9, R0, PT ;  /* 0x000000000900720c */ /* 0x000fe40003f24070 */
[----:B------:R-:W2:Y:S08]  /*0ae0*/  F2I.FTZ.U32.TRUNC.NTZ R7, R7 ;  /* 0x0000000700077305 */ /* 0x000eb0000021f000 */
[----:B-1----:R-:W1:Y:S03]  /*0af0*/  MUFU.RCP R3, R3 ;  /* 0x0000000300037308 */ /* 0x002e660000001000 */
[----:B------:R-:W-:-:S02]  /*0b00*/  @!P1 IMAD.IADD R0, R0, 0x1, -R9 ;  /* 0x0000000100009824 */ /* 0x000fc400078e0a09 */
[----:B------:R-:W-:Y:S01]  /*0b10*/  @!P1 VIADD R4, R4, 0x1 ;  /* 0x0000000104049836 */ /* 0x000fe20000000000 */
[----:B------:R-:W-:Y:S01]  /*0b20*/  ISETP.NE.AND P1, PT, R15, RZ, PT ;  /* 0x000000ff0f00720c */ /* 0x000fe20003f25270 */
[----:B--2---:R-:W-:Y:S01]  /*0b30*/  IMAD.MOV R6, RZ, RZ, -R7 ;  /* 0x000000ffff067224 */ /* 0x004fe200078e0a07 */
[----:B------:R-:W-:Y:S02]  /*0b40*/  ISETP.GE.U32.AND P0, PT, R0, R9, PT ;  /* 0x000000090000720c */ /* 0x000fe40003f06070 */
[----:B------:R-:W-:Y:S01]  /*0b50*/  LOP3.LUT R0, R12, R15, RZ, 0x3c, !PT ;  /* 0x0000000f0c007212 */ /* 0x000fe200078e3cff */
[----:B------:R-:W2:Y:S01]  /*0b60*/  LDS R11, [UR7] ;  /* 0x00000007ff0b7984 */ /* 0x000ea20008000800 */
[----:B------:R-:W-:Y:S02]  /*0b70*/  BAR.SYNC.DEFER_BLOCKING 0x0 ;  /* 0x0000000000007b1d */ /* 0x000fe40000010000 */
[----:B------:R-:W-:Y:S01]  /*0b80*/  ISETP.GE.AND P2, PT, R0, RZ, PT ;  /* 0x000000ff0000720c */ /* 0x000fe20003f46270 */
[----:B-1----:R-:W-:-:S06]  /*0b90*/  VIADD R8, R3, 0xffffffe ;  /* 0x0ffffffe03087836 */ /* 0x002fcc0000000000 */
[----:B------:R-:W-:Y:S01]  /*0ba0*/  @P0 VIADD R4, R4, 0x1 ;  /* 0x0000000104040836 */ /* 0x000fe20000000000 */
[----:B------:R-:W1:Y:S05]  /*0bb0*/  F2I.FTZ.U32.TRUNC.NTZ R9, R8 ;  /* 0x0000000800097305 */ /* 0x000e6a000021f000 */
[----:B------:R-:W-:Y:S01]  /*0bc0*/  @!P2 IMAD.MOV R4, RZ, RZ, -R4 ;  /* 0x000000ffff04a224 */ /* 0x000fe200078e0a04 */
[----:B------:R-:W-:-:S05]  /*0bd0*/  @!P1 LOP3.LUT R4, RZ, R15, RZ, 0x33, !PT ;  /* 0x0000000fff049212 */ /* 0x000fca00078e33ff */
[----:B------:R-:W-:Y:S02]  /*0be0*/  IMAD.MOV R0, RZ, RZ, -R4 ;  /* 0x000000ffff007224 */ /* 0x000fe400078e0a04 */
[----:B-1----:R-:W-:Y:S02]  /*0bf0*/  IMAD.MOV R8, RZ, RZ, -R9 ;  /* 0x000000ffff087224 */ /* 0x002fe400078e0a09 */
[----:B------:R-:W-:-:S04]  /*0c00*/  IMAD R0, R15, R0, R12 ;  /* 0x000000000f007224 */ /* 0x000fc800078e020c */
[----:B------:R-:W-:Y:S02]  /*0c10*/  IMAD.IADD R3, R10, 0x1, R0 ;  /* 0x000000010a037824 */ /* 0x000fe400078e0200 */
[----:B------:R-:W-:Y:S02]  /*0c20*/  IMAD.SHL.U32 R0, R4, 0x100, RZ ;  /* 0x0000010004007824 */ /* 0x000fe400078e00ff */
[----:B------:R-:W-:Y:S02]  /*0c30*/  IMAD R12, R3, 0x40, R16 ;  /* 0x00000040030c7824 */ /* 0x000fe400078e0210 */
[----:B------:R-:W-:Y:S01]  /*0c40*/  IMAD R3, R6, R13, RZ ;  /* 0x0000000d06037224 */ /* 0x000fe200078e02ff */
[----:B------:R-:W-:Y:S01]  /*0c50*/  IABS R251, R0 ;  /* 0x0000000000fb7213 */ /* 0x000fe20000000000 */
[----:B------:R-:W-:Y:S01]  /*0c60*/  IMAD.MOV.U32 R6, RZ, RZ, RZ ;  /* 0x000000ffff067224 */ /* 0x000fe200078e00ff */
[----:B------:R-:W-:Y:S01]  /*0c70*/  IABS R4, R12 ;  /* 0x0000000c00047213 */ /* 0x000fe20000000000 */
[----:B------:R-:W-:Y:S01]  /*0c80*/  VIADD R10, R0, 0xff ;  /* 0x000000ff000a7836 */ /* 0x000fe20000000000 */
[----:B------:R1:W-:Y:S01]  /*0c90*/  STL [R1+0xb74], R12 ;  /* 0x000b740c01007387 */ /* 0x0003e20000100800 */
[----:B------:R-:W-:Y:S01]  /*0ca0*/  IMAD.HI.U32 R6, R7, R3, R6 ;  /* 0x0000000307067227 */ /* 0x000fe200078e0006 */
[----:B--2---:R-:W-:-:S02]  /*0cb0*/  R2UR UR8, R11 ;  /* 0x000000000b0872ca */ /* 0x004fc400000e0000 */
[----:B------:R-:W-:Y:S01]  /*0cc0*/  IABS R24, R10 ;  /* 0x0000000a00187213 */ /* 0x000fe20000000000 */
[----:B------:R-:W-:Y:S01]  /*0cd0*/  IMAD R7, R8, R5, RZ ;  /* 0x0000000508077224 */ /* 0x000fe200078e02ff */
[----:B------:R-:W-:Y:S01]  /*0ce0*/  ISETP.GE.AND P0, PT, R10, RZ, PT ;  /* 0x000000ff0a00720c */ /* 0x000fe20003f06270 */
[----:B------:R-:W-:Y:S02]  /*0cf0*/  IMAD.MOV.U32 R8, RZ, RZ, RZ ;  /* 0x000000ffff087224 */ /* 0x000fe400078e00ff */
[----:B------:R-:W-:-:S04]  /*0d00*/  IMAD.HI.U32 R6, R6, R4, RZ ;  /* 0x0000000406067227 */ /* 0x000fc800078e00ff */
[----:B------:R-:W-:Y:S01]  /*0d10*/  IMAD.HI.U32 R7, R9, R7, R8 ;  /* 0x0000000709077227 */ /* 0x000fe200078e0008 */
[----:B------:R-:W-:-:S03]  /*0d20*/  SHF.R.U32.HI R9, RZ, 0x5, R14 ;  /* 0x00000005ff097819 */ /* 0x000fc6000001160e */
[----:B------:R-:W-:Y:S01]  /*0d30*/  IMAD.MOV R8, RZ, RZ, -R6 ;  /* 0x000000ffff087224 */ /* 0x000fe200078e0a06 */
[----:B------:R-:W-:Y:S01]  /*0d40*/  R2UR UR22, R9 ;  /* 0x00000000091672ca */ /* 0x000fe200000e0000 */
[----:B------:R-:W-:-:S04]  /*0d50*/  IMAD.HI.U32 R3, R7, R24, RZ ;  /* 0x0000001807037227 */ /* 0x000fc800078e00ff */
[----:B------:R-:W-:Y:S02]  /*0d60*/  IMAD.SHL.U32 R6, R14, 0x10, RZ ;  /* 0x000000100e067824 */ /* 0x000fe400078e00ff */
[----:B------:R-:W-:Y:S02]  /*0d70*/  VIADD R15, R0, 0x1 ;  /* 0x00000001000f7836 */ /* 0x000fe40000000000 */
[----:B------:R-:W-:Y:S01]  /*0d80*/  IMAD.MOV R9, RZ, RZ, -R3 ;  /* 0x000000ffff097224 */ /* 0x000fe200078e0a03 */
[----:B------:R-:W-:Y:S01]  /*0d90*/  LOP3.LUT R3, R14, 0x40, RZ, 0xc0, !PT ;  /* 0x000000400e037812 */ /* 0x000fe200078ec0ff */
[----:B------:R-:W-:Y:S01]  /*0da0*/  IMAD R4, R13, R8, R4 ;  /* 0x000000080d047224 */ /* 0x000fe200078e0204 */
[----:B------:R-:W-:Y:S01]  /*0db0*/  LOP3.LUT R6, R6, 0x70, RZ, 0xc0, !PT ;  /* 0x0000007006067812 */ /* 0x000fe200078ec0ff */
[----:B------:R-:W-:Y:S01]  /*0dc0*/  IMAD R24, R5, R9, R24 ;  /* 0x0000000905187224 */ /* 0x000fe200078e0218 */
[----:B------:R-:W-:Y:S01]  /*0dd0*/  IABS R8, R15 ;  /* 0x0000000f00087213 */ /* 0x000fe20000000000 */
[C---:B------:R-:W-:Y:S01]  /*0de0*/  VIADD R11, R0.reuse, 0x2 ;  /* 0x00000002000b7836 */ /* 0x040fe20000000000 */
[----:B------:R-:W-:Y:S01]  /*0df0*/  LEA.HI R3, R3, R6, RZ, 0x1c ;  /* 0x0000000603037211 */ /* 0x000fe200078fe0ff */
[C---:B------:R-:W-:Y:S01]  /*0e00*/  VIADD R16, R0.reuse, 0x3 ;  /* 0x0000000300107836 */ /* 0x040fe20000000000 */
[----:B------:R-:W-:Y:S01]  /*0e10*/  ISETP.GT.U32.AND P2, PT, R5, R24, PT ;  /* 0x000000180500720c */ /* 0x000fe20003f44070 */
[----:B------:R-:W-:Y:S01]  /*0e20*/  IMAD.MOV.U32 R6, RZ, RZ, R8 ;  /* 0x000000ffff067224 */ /* 0x000fe200078e0008 */
[----:B------:R-:W-:Y:S01]  /*0e30*/  IABS R10, R11 ;  /* 0x0000000b000a7213 */ /* 0x000fe20000000000 */
[----:B------:R2:W-:Y:S01]  /*0e40*/  STL [R1+0x758], R3 ;  /* 0x0007580301007387 */ /* 0x0005e20000100800 */
[C---:B------:R-:W-:Y:S01]  /*0e50*/  VIADD R17, R0.reuse, 0x4 ;  /* 0x0000000400117836 */ /* 0x040fe20000000000 */
[----:B------:R-:W-:Y:S01]  /*0e60*/  ISETP.GT.U32.AND P1, PT, R13, R4, PT ;  /* 0x000000040d00720c */ /* 0x000fe20003f24070 */
[C---:B------:R-:W-:Y:S01]  /*0e70*/  VIADD R19, R0.reuse, 0x7 ;  /* 0x0000000700137836 */ /* 0x040fe20000000000 */
[----:B-1----:R-:W-:Y:S01]  /*0e80*/  IABS R12, R16 ;  /* 0x00000010000c7213 */ /* 0x002fe20000000000 */
[C---:B------:R-:W-:Y:S01]  /*0e90*/  VIADD R23, R0.reuse, 0x9 ;  /* 0x0000000900177836 */ /* 0x040fe20000000000 */
[----:B------:R-:W-:Y:S01]  /*0ea0*/  IABS R14, R17 ;  /* 0x00000011000e7213 */ /* 0x000fe20000000000 */
[C---:B------:R-:W-:Y:S01]  /*0eb0*/  VIADD R21, R0.reuse, 0x8 ;  /* 0x0000000800157836 */ /* 0x040fe20000000000 */
[----:B------:R-:W-:Y:S01]  /*0ec0*/  ISETP.GE.AND P4, PT, R15, RZ, PT ;  /* 0x000000ff0f00720c */ /* 0x000fe20003f86270 */
[----:B------:R-:W-:Y:S01]  /*0ed0*/  VIADD R15, R0, 0x5 ;  /* 0x00000005000f7836 */ /* 0x000fe20000000000 */
[----:B------:R-:W-:Y:S01]  /*0ee0*/  IABS R18, R19 ;  /* 0x0000001300127213 */ /* 0x000fe20000000000 */
[----:B--2---:R-:W-:Y:S01]  /*0ef0*/  IMAD.HI.U32 R3, R7, R6, RZ ;  /* 0x0000000607037227 */ /* 0x004fe200078e00ff */
[----:B------:R-:W-:-:S02]  /*0f00*/  IABS R22, R23 ;  /* 0x0000001700167213 */ /* 0x000fc40000000000 */
[----:B------:R-:W-:Y:S01]  /*0f10*/  IABS R20, R21 ;  /* 0x0000001500147213 */ /* 0x000fe20000000000 */
[----:B------:R-:W-:Y:S02]  /*0f20*/  IMAD.MOV R8, RZ, RZ, -R3 ;  /* 0x000000ffff087224 */ /* 0x000fe400078e0a03 */
[----:B------:R-:W-:Y:S02]  /*0f30*/  @!P2 IMAD.IADD R24, R24, 0x1, -R5 ;  /* 0x000000011818a824 */ /* 0x000fe400078e0a05 */
[----:B------:R-:W-:Y:S02]  /*0f40*/  IMAD R6, R5, R8, R6 ;  /* 0x0000000805067224 */ /* 0x000fe400078e0206 */
[----:B------:R-:W-:Y:S01]  /*0f50*/  IMAD.HI.U32 R3, R7, R10, RZ ;  /* 0x0000000a07037227 */ /* 0x000fe200078e00ff */
[C---:B------:R-:W-:Y:S02]  /*0f60*/  ISETP.GT.U32.AND P3, PT, R5.reuse, R24, PT ;  /* 0x000000180500720c */ /* 0x040fe40003f64070 */
[----:B------:R-:W-:Y:S01]  /*0f70*/  ISETP.GT.U32.AND P2, PT, R5, R6, PT ;  /* 0x000000060500720c */ /* 0x000fe20003f44070 */
[----:B------:R-:W-:-:S02]  /*0f80*/  IMAD.MOV R8, RZ, RZ, -R3 ;  /* 0x000000ffff087224 */ /* 0x000fc400078e0a03 */
[----:B------:R-:W-:-:S04]  /*0f90*/  IMAD.HI.U32 R3, R7, R12, RZ ;  /* 0x0000000c07037227 */ /* 0x000fc800078e00ff */
[----:B------:R-:W-:Y:S02]  /*0fa0*/  IMAD R8, R5, R8, R10 ;  /* 0x0000000805087224 */ /* 0x000fe400078e020a */
[----:B------:R-:W-:-:S03]  /*0fb0*/  IMAD.HI.U32 R9, R7, R14, RZ ;  /* 0x0000000e07097227 */ /* 0x000fc600078e00ff */
[C---:B------:R-:W-:Y:S01]  /*0fc0*/  ISETP.GT.U32.AND P6, PT, R5.reuse, R8, PT ;  /* 0x000000080500720c */ /* 0x040fe20003fc4070 */
[----:B------:R-:W-:Y:S02]  /*0fd0*/  @!P2 IMAD.IADD R6, R6, 0x1, -R5 ;  /* 0x000000010606a824 */ /* 0x000fe400078e0a05 */
[----:B------:R-:W-:Y:S02]  /*0fe0*/  IMAD.MOV R3, RZ, RZ, -R3 ;  /* 0x000000ffff037224 */ /* 0x000fe400078e0a03 */
[----:B------:R-:W-:Y:S01]  /*0ff0*/  IMAD.MOV R9, RZ, RZ, -R9 ;  /* 0x000000ffff097224 */ /* 0x000fe200078e0a09 */
[----:B------:R-:W-:Y:S01]  /*1000*/  ISETP.GT.U32.AND P2, PT, R5, R6, PT ;  /* 0x000000060500720c */ /* 0x000fe20003f44070 */
[----:B------:R-:W-:Y:S01]  /*1010*/  @!P1 IMAD.IADD R4, R4, 0x1, -R13 ;  /* 0x0000000104049824 */ /* 0x000fe200078e0a0d */
[----:B------:R-:W-:Y:S01]  /*1020*/  ISETP.GE.AND P1, PT, R11, RZ, PT ;  /* 0x000000ff0b00720c */ /* 0x000fe20003f26270 */
[C---:B------:R-:W-:Y:S02]  /*1030*/  IMAD R10, R5.reuse, R3, R12 ;  /* 0x00000003050a7224 */ /* 0x040fe400078e020c */
[----:B------:R-:W-:Y:S01]  /*1040*/  IMAD R12, R5, R9, R14 ;  /* 0x00000009050c7224 */ /* 0x000fe200078e020e */
[----:B------:R-:W-:Y:S01]  /*1050*/  IABS R14, R15 ;  /* 0x0000000f000e7213 */ /* 0x000fe20000000000 */
[--C-:B------:R-:W-:Y:S01]  /*1060*/  @!P6 IMAD.IADD R8, R8, 0x1, -R5.reuse ;  /* 0x000000010808e824 */ /* 0x100fe200078e0a05 */
[----:B------:R-:W-:Y:S01]  /*1070*/  ISETP.GT.U32.AND P5, PT, R13, R4, PT ;  /* 0x000000040d00720c */ /* 0x000fe20003fa4070 */
[----:B------:R-:W-:Y:S01]  /*1080*/  @!P3 IMAD.IADD R24, R24, 0x1, -R5 ;  /* 0x000000011818b824 */ /* 0x000fe200078e0a05 */
[----:B------:R-:W-:Y:S01]  /*1090*/  ISETP.GE.AND P3, PT, R17, RZ, PT ;  /* 0x000000ff1100720c */ /* 0x000fe20003f66270 */
[----:B------:R-:W-:Y:S01]  /*10a0*/  IMAD.HI.U32 R3, R7, R14, RZ ;  /* 0x0000000e07037227 */ /* 0x000fe200078e00ff */
[----:B------:R-:W-:-:S03]  /*10b0*/  ISETP.GT.U32.AND P6, PT, R5, R8, PT ;  /* 0x000000080500720c */ /* 0x000fc60003fc4070 */
[----:B------:R-:W-:Y:S01]  /*10c0*/  @!P2 IMAD.IADD R6, R6, 0x1, -R5 ;  /* 0x000000010606a824 */ /* 0x000fe200078e0a05 */
[C---:B------:R-:W-:Y:S01]  /*10d0*/  ISETP.GT.U32.AND P2, PT, R5.reuse, R10, PT ;  /* 0x0000000a0500720c */ /* 0x040fe20003f44070 */
[----:B------:R-:W-:Y:S02]  /*10e0*/  IMAD.MOV R11, RZ, RZ, -R3 ;  /* 0x000000ffff0b7224 */ /* 0x000fe400078e0a03 */
[----:B------:R-:W-:Y:S02]  /*10f0*/  VIADD R17, R0, 0x6 ;  /* 0x0000000600117836 */ /* 0x000fe40000000000 */
[----:B------:R-:W-:Y:S02]  /*1100*/  IMAD R14, R5, R11, R14 ;  /* 0x0000000b050e7224 */ /* 0x000fe400078e020e */
[----:B------:R-:W-:Y:S01]  /*1110*/  @!P5 IMAD.IADD R4, R4, 0x1, -R13 ;  /* 0x000000010404d824 */ /* 0x000fe200078e0a0d */
[----:B------:R-:W-:Y:S01]  /*1120*/  ISETP.GE.AND P5, PT, R16, RZ, PT ;  /* 0x000000ff1000720c */ /* 0x000fe20003fa6270 */
[----:B------:R-:W-:Y:S01]  /*1130*/  @!P6 IMAD.IADD R8, R8, 0x1, -R5 ;  /* 0x000000010808e824 */ /* 0x000fe200078e0a05 */
[----:B------:R-:W-:Y:S01]  /*1140*/  IABS R16, R17 ;  /* 0x0000001100107213 */ /* 0x000fe20000000000 */
[----:B------:R-:W-:Y:S01]  /*1150*/  IMAD.HI.U32 R9, R7, R18, RZ ;  /* 0x0000001207097227 */ /* 0x000fe200078e00ff */
[----:B------:R-:W-:-:S03]  /*1160*/  ISETP.GT.U32.AND P6, PT, R5, R12, PT ;  /* 0x0000000c0500720c */ /* 0x000fc60003fc4070 */
[----:B------:R-:W-:Y:S01]  /*1170*/  @!P2 IMAD.IADD R10, R10, 0x1, -R5 ;  /* 0x000000010a0aa824 */ /* 0x000fe200078e0a05 */
[----:B------:R-:W-:Y:S01]  /*1180*/  ISETP.GT.U32.AND P2, PT, R5, R14, PT ;  /* 0x0000000e0500720c */ /* 0x000fe20003f44070 */
[----:B------:R-:W-:-:S04]  /*1190*/  IMAD.HI.U32 R3, R7, R16, RZ ;  /* 0x0000001007037227 */ /* 0x000fc800078e00ff */
[----:B------:R-:W-:Y:S02]  /*11a0*/  IMAD.MOV R13, RZ, RZ, -R3 ;  /* 0x000000ffff0d7224 */ /* 0x000fe400078e0a03 */
[----:B------:R-:W-:Y:S02]  /*11b0*/  IMAD.MOV R9, RZ, RZ, -R9 ;  /* 0x000000ffff097224 */ /* 0x000fe400078e0a09 */
[C---:B------:R-:W-:Y:S02]  /*11c0*/  IMAD R16, R5.reuse, R13, R16 ;  /* 0x0000000d05107224 */ /* 0x040fe400078e0210 */
[----:B------:R-:W-:Y:S02]  /*11d0*/  IMAD.MOV.U32 R26, RZ, RZ, R6 ;  /* 0x000000ffff1a7224 */ /* 0x000fe400078e0006 */
[C---:B------:R-:W-:Y:S02]  /*11e0*/  IMAD R18, R5.reuse, R9, R18 ;  /* 0x0000000905127224 */ /* 0x040fe400078e0212 */
[----:B------:R-:W-:Y:S01]  /*11f0*/  @!P2 IMAD.IADD R14, R14, 0x1, -R5 ;  /* 0x000000010e0ea824 */ /* 0x000fe200078e0a05 */
[----:B------:R-:W-:Y:S01]  /*1200*/  ISETP.GT.U32.AND P2, PT, R5, R10, PT ;  /* 0x0000000a0500720c */ /* 0x000fe20003f44070 */
[----:B------:R-:W-:-:S02]  /*1210*/  IMAD.MOV.U32 R6, RZ, RZ, R8 ;  /* 0x000000ffff067224 */ /* 0x000fc400078e0008 */
[----:B------:R-:W-:Y:S01]  /*1220*/  @!P6 IMAD.IADD R12, R12, 0x1, -R5 ;  /* 0x000000010c0ce824 */ /* 0x000fe200078e0a05 */
[C---:B------:R-:W-:Y:S01]  /*1230*/  ISETP.GT.U32.AND P6, PT, R5.reuse, R16, PT ;  /* 0x000000100500720c */ /* 0x040fe20003fc4070 */
[----:B------:R-:W-:Y:S02]  /*1240*/  IMAD.MOV.U32 R9, RZ, RZ, R24 ;  /* 0x000000ffff097224 */ /* 0x000fe400078e0018 */
[----:B------:R-:W-:Y:S01]  /*1250*/  @!P1 IMAD.MOV R6, RZ, RZ, -R6 ;  /* 0x000000ffff069224 */ /* 0x000fe200078e0a06 */
[----:B------:R-:W-:Y:S01]  /*1260*/  ISETP.GT.U32.AND P1, PT, R5, R18, PT ;  /* 0x000000120500720c */ /* 0x000fe20003f24070 */
[----:B------:R-:W-:-:S04]  /*1270*/  IMAD.HI.U32 R3, R7, R22, RZ ;  /* 0x0000001607037227 */ /* 0x000fc800078e00ff */
[----:B------:R-:W-:-:S04]  /*1280*/  IMAD.HI.U32 R11, R7, R20, RZ ;  /* 0x00000014070b7227 */ /* 0x000fc800078e00ff */
[----:B------:R-:W-:Y:S01]  /*1290*/  @!P0 IMAD.MOV R9, RZ, RZ, -R9 ;  /* 0x000000ffff098224 */ /* 0x000fe200078e0a09 */
[C---:B------:R-:W-:Y:S01]  /*12a0*/  ISETP.GT.U32.AND P0, PT, R5.reuse, R12, PT ;  /* 0x0000000c0500720c */ /* 0x040fe20003f04070 */
[----:B------:R-:W-:Y:S02]  /*12b0*/  IMAD.MOV R3, RZ, RZ, -R3 ;  /* 0x000000ffff037224 */ /* 0x000fe400078e0a03 */
[C---:B------:R-:W-:Y:S01]  /*12c0*/  VIADD R13, R0.reuse, 0xa ;  /* 0x0000000a000d7836 */ /* 0x040fe20000000000 */
[----:B------:R-:W-:Y:S01]  /*12d0*/  STL [R1+0xcc4], R9 ;  /* 0x000cc40901007387 */ /* 0x000fe20000100800 */
[----:B------:R-:W-:Y:S02]  /*12e0*/  IMAD.MOV R11, RZ, RZ, -R11 ;  /* 0x000000ffff0b7224 */ /* 0x000fe400078e0a0b */
[----:B------:R-:W-:Y:S02]  /*12f0*/  @!P4 IMAD.MOV R26, RZ, RZ, -R26 ;  /* 0x000000ffff1ac224 */ /* 0x000fe400078e0a1a */
[----:B------:R-:W-:Y:S01]  /*1300*/  IMAD R22, R5, R3, R22 ;  /* 0x0000000305167224 */ /* 0x000fe200078e0216 */
[----:B------:R-:W-:Y:S01]  /*1310*/  IABS R3, R13 ;  /* 0x0000000d00037213 */ /* 0x000fe20000000000 */
[----:B------:R-:W-:Y:S01]  /*1320*/  VIADD R25, R0, 0xb ;  /* 0x0000000b00197836 */ /* 0x000fe20000000000 */
[----:B------:R1:W-:Y:S01]  /*1330*/  STL [R1+0x28], R26 ;  /* 0x0000281a01007387 */ /* 0x0003e20000100800 */
[----:B------:R-:W-:-:S02]  /*1340*/  @!P2 IMAD.IADD R10, R10, 0x1, -R5 ;  /* 0x000000010a0aa824 */ /* 0x000fc400078e0a05 */
[C---:B------:R-:W-:Y:S01]  /*1350*/  IMAD R20, R5.reuse, R11, R20 ;  /* 0x0000000b05147224 */ /* 0x040fe200078e0214 */
[----:B------:R-:W-:Y:S01]  /*1360*/  IABS R24, R25 ;  /* 0x0000001900187213 */ /* 0x000fe20000000000 */
[--C-:B------:R-:W-:Y:S01]  /*1370*/  @!P6 IMAD.IADD R16, R16, 0x1, -R5.reuse ;  /* 0x000000011010e824 */ /* 0x100fe200078e0a05 */
[C---:B------:R-:W-:Y:S01]  /*1380*/  ISETP.GT.U32.AND P6, PT, R5.reuse, R14, PT ;  /* 0x0000000e0500720c */ /* 0x040fe20003fc4070 */
[----:B------:R-:W-:Y:S01]  /*1390*/  @!P1 IMAD.IADD R18, R18, 0x1, -R5 ;  /* 0x0000000112129824 */ /* 0x000fe200078e0a05 */
[C---:B------:R-:W-:Y:S01]  /*13a0*/  ISETP.GT.U32.AND P2, PT, R5.reuse, R20, PT ;  /* 0x000000140500720c */ /* 0x040fe20003f44070 */
[----:B------:R-:W-:Y:S01]  /*13b0*/  IMAD.MOV.U32 R8, RZ, RZ, R3 ;  /* 0x000000ffff087224 */ /* 0x000fe200078e0003 */
[----:B------:R2:W-:Y:S01]  /*13c0*/  STL [R1+0x24], R6 ;  /* 0x0000240601007387 */ /* 0x0005e20000100800 */
[----:B-1----:R-:W-:Y:S01]  /*13d0*/  IMAD.MOV.U32 R26, RZ, RZ, R10 ;  /* 0x000000ffff1a7224 */ /* 0x002fe200078e000a */
[----:B------:R-:W-:Y:S01]  /*13e0*/  ISETP.GT.U32.AND P4, PT, R5, R16, PT ;  /* 0x000000100500720c */ /* 0x000fe20003f84070 */
[----:B------:R-:W-:Y:S01]  /*13f0*/  @!P0 IMAD.IADD R12, R12, 0x1, -R5 ;  /* 0x000000010c0c8824 */ /* 0x000fe200078e0a05 */
[----:B------:R-:W-:Y:S01]  /*1400*/  ISETP.GE.AND P0, PT, R15, RZ, PT ;  /* 0x000000ff0f00720c */ /* 0x000fe20003f06270 */
[----:B------:R-:W-:Y:S01]  /*1410*/  @!P5 IMAD.MOV R26, RZ, RZ, -R26 ;  /* 0x000000ffff1ad224 */ /* 0x000fe200078e0a1a */
[----:B------:R-:W-:Y:S01]  /*1420*/  ISETP.GT.U32.AND P5, PT, R5, R18, PT ;  /* 0x000000120500720c */ /* 0x000fe20003fa4070 */
[----:B------:R-:W-:Y:S01]  /*1430*/  IMAD.HI.U32 R3, R7, R8, RZ ;  /* 0x0000000807037227 */ /* 0x000fe200078e00ff */
[----:B------:R-:W-:-:S02]  /*1440*/  ISETP.GE.AND P1, PT, R19, RZ, PT ;  /* 0x000000ff1300720c */ /* 0x000fc40003f26270 */
[----:B------:R-:W-:Y:S01]  /*1450*/  STL [R1+0x20], R26 ;  /* 0x0000201a01007387 */ /* 0x000fe20000100800 */
[----:B--2---:R-:W-:-:S04]  /*1460*/  IMAD.HI.U32 R6, R7, R24, RZ ;  /* 0x0000001807067227 */ /* 0x004fc800078e00ff */
[----:B------:R-:W-:Y:S02]  /*1470*/  IMAD.MOV.U32 R9, RZ, RZ, R12 ;  /* 0x000000ffff097224 */ /* 0x000fe400078e000c */
[----:B------:R-:W-:Y:S02]  /*1480*/  IMAD.MOV R3, RZ, RZ, -R3 ;  /* 0x000000ffff037224 */ /* 0x000fe400078e0a03 */
[----:B------:R-:W-:Y:S02]  /*1490*/  IMAD.MOV R11, RZ, RZ, -R6 ;  /* 0x000000ffff0b7224 */ /* 0x000fe400078e0a06 */
[----:B------:R-:W-:Y:S01]  /*14a0*/  @!P6 IMAD.IADD R14, R14, 0x1, -R5 ;  /* 0x000000010e0ee824 */ /* 0x000fe200078e0a05 */
[C---:B------:R-:W-:Y:S01]  /*14b0*/  ISETP.GT.U32.AND P6, PT, R5.reuse, R22, PT ;  /* 0x000000160500720c */ /* 0x040fe20003fc4070 */
[----:B------:R-:W-:Y:S02]  /*14c0*/  @!P3 IMAD.MOV R9, RZ, RZ, -R9 ;  /* 0x000000ffff09b224 */ /* 0x000fe400078e0a09 */
[----:B------:R-:W-:-:S02]  /*14d0*/  IMAD R6, R5, R3, R8 ;  /* 0x0000000305067224 */ /* 0x000fc400078e0208 */
[----:B------:R-:W-:Y:S01]  /*14e0*/  IMAD R8, R5, R11, R24 ;  /* 0x0000000b05087224 */ /* 0x000fe200078e0218 */
[----:B------:R1:W-:Y:S01]  /*14f0*/  STL [R1+0x1c], R9 ;  /* 0x00001c0901007387 */ /* 0x0003e20000100800 */
[--C-:B------:R-:W-:Y:S01]  /*1500*/  @!P2 IMAD.IADD R20, R20, 0x1, -R5.reuse ;  /* 0x000000011414a824 */ /* 0x100fe200078e0a05 */
[----:B------:R-:W-:Y:S01]  /*1510*/  ISETP.GE.AND P2, PT, R21, RZ, PT ;  /* 0x000000ff1500720c */ /* 0x000fe20003f46270 */
[--C-:B------:R-:W-:Y:S01]  /*1520*/  @!P5 IMAD.IADD R18, R18, 0x1, -R5.reuse ;  /* 0x000000011212d824 */ /* 0x100fe200078e0a05 */
[----:B------:R-:W-:Y:S01]  /*1530*/  ISETP.GT.U32.AND P5, PT, R5, R8, PT ;  /* 0x000000080500720c */ /* 0x000fe20003fa4070 */
[--C-:B------:R-:W-:Y:S01]  /*1540*/  @!P4 IMAD.IADD R16, R16, 0x1, -R5.reuse ;  /* 0x000000011010c824 */ /* 0x100fe200078e0a05 */
[----:B------:R-:W-:Y:S01]  /*1550*/  ISETP.GE.AND P4, PT, R17, RZ, PT ;  /* 0x000000ff1100720c */ /* 0x000fe20003f86270 */
[----:B------:R-:W-:Y:S01]  /*1560*/  @!P6 IMAD.IADD R22, R22, 0x1, -R5 ;  /* 0x000000011616e824 */ /* 0x000fe200078e0a05 */
[----:B------:R-:W-:Y:S01]  /*1570*/  ISETP.GT.U32.AND P3, PT, R5, R20, PT ;  /* 0x000000140500720c */ /* 0x000fe20003f64070 */
[----:B------:R-:W-:-:S02]  /*1580*/  VIADD R15, R0, 0xd ;  /* 0x0000000d000f7836 */ /* 0x000fc40000000000 */
[----:B-1----:R-:W-:Y:S01]  /*1590*/  IMAD.MOV.U32 R9, RZ, RZ, R14 ;  /* 0x000000ffff097224 */ /* 0x002fe200078e000e */
[C---:B------:R-:W-:Y:S01]  /*15a0*/  ISETP.GT.U32.AND P6, PT, R5.reuse, R22, PT ;  /* 0x000000160500720c */ /* 0x040fe20003fc4070 */
[----:B------:R-:W-:Y:S01]  /*15b0*/  VIADD R10, R0, 0xc ;  /* 0x0000000c000a7836 */ /* 0x000fe20000000000 */
[----:B------:R-:W-:Y:S01]  /*15c0*/  IABS R14, R15 ;  /* 0x0000000f000e7213 */ /* 0x000fe20000000000 */
[----:B------:R-:W-:Y:S01]  /*15d0*/  @!P0 IMAD.MOV R9, RZ, RZ, -R9 ;  /* 0x000000ffff098224 */ /* 0x000fe200078e0a09 */
[----:B------:R-:W-:Y:S01]  /*15e0*/  ISETP.GT.U32.AND P0, PT, R5, R6, PT ;  /* 0x000000060500720c */ /* 0x000fe20003f04070 */
[----:B------:R-:W-:Y:S01]  /*15f0*/  IMAD.MOV.U32 R3, RZ, RZ, R16 ;  /* 0x000000ffff037224 */ /* 0x000fe200078e0010 */
[----:B------:R-:W-:Y:S01]  /*1600*/  IABS R12, R10 ;  /* 0x0000000a000c7213 */ /* 0x000fe20000000000 */
[----:B------:R-:W-:Y:S01]  /*1610*/  IMAD.MOV.U32 R11, RZ, RZ, R18 ;  /* 0x000000ffff0b7224 */ /* 0x000fe200078e0012 */
[----:B------:R1:W-:Y:S01]  /*1620*/  STL [R1+0x18], R9 ;  /* 0x0000180901007387 */ /* 0x0003e20000100800 */
[----:B------:R-:W-:-:S02]  /*1630*/  @!P5 IMAD.IADD R8, R8, 0x1, -R5 ;  /* 0x000000010808d824 */ /* 0x000fc400078e0a05 */
[----:B------:R-:W-:Y:S01]  /*1640*/  @!P4 IMAD.MOV R3, RZ, RZ, -R3 ;  /* 0x000000ffff03c224 */ /* 0x000fe200078e0a03 */
[----:B------:R-:W-:Y:S01]  /*1650*/  ISETP.GE.AND P4, PT, R23, RZ, PT ;  /* 0x000000ff1700720c */ /* 0x000fe20003f86270 */
[----:B------:R-:W-:Y:S01]  /*1660*/  @!P3 IMAD.IADD R20, R20, 0x1, -R5 ;  /* 0x000000011414b824 */ /* 0x000fe200078e0a05 */
[----:B------:R-:W-:Y:S01]  /*1670*/  ISETP.GT.U32.AND P5, PT, R5, R8, PT ;  /* 0x000000080500720c */ /* 0x000fe20003fa4070 */
[----:B------:R-:W-:Y:S01]  /*1680*/  @!P1 IMAD.MOV R11, RZ, RZ, -R11 ;  /* 0x000000ffff0b9224 */ /* 0x000fe200078e0a0b */
[----:B------:R2:W-:Y:S01]  /*1690*/  STL [R1+0x14], R3 ;  /* 0x0000140301007387 */ /* 0x0005e20000100800 */
[----:B------:R-:W-:Y:S01]  /*16a0*/  @!P0 IMAD.IADD R6, R6, 0x1, -R5 ;  /* 0x0000000106068824 */ /* 0x000fe200078e0a05 */
[----:B------:R-:W-:Y:S01]  /*16b0*/  ISETP.GE.AND P0, PT, R10, RZ, PT ;  /* 0x000000ff0a00720c */ /* 0x000fe20003f06270 */
[----:B------:R-:W-:Y:S01]  /*16c0*/  IMAD.HI.U32 R10, R7, R14, RZ ;  /* 0x0000000e070a7227 */ /* 0x000fe200078e00ff */
[----:B------:R3:W-:Y:S01]  /*16d0*/  STL [R1+0x10], R11 ;  /* 0x0000100b01007387 */ /* 0x0007e20000100800 */
[----:B------:R-:W-:-:S02]  /*16e0*/  ISETP.GE.AND P3, PT, R13, RZ, PT ;  /* 0x000000ff0d00720c */ /* 0x000fc40003f66270 */
[----:B-1----:R-:W-:Y:S01]  /*16f0*/  IMAD.MOV.U32 R9, RZ, RZ, R20 ;  /* 0x000000ffff097224 */ /* 0x002fe200078e0014 */
[----:B------:R-:W-:Y:S01]  /*1700*/  ISETP.GT.U32.AND P1, PT, R5, R6, PT ;  /* 0x000000060500720c */ /* 0x000fe20003f24070 */
[----:B------:R-:W-:Y:S01]  /*1710*/  @!P6 IMAD.IADD R22, R22, 0x1, -R5 ;  /* 0x000000011616e824 */ /* 0x000fe200078e0a05 */
[----:B------:R-:W-:Y:S01]  /*1720*/  ISETP.GE.AND P6, PT, R25, RZ, PT ;  /* 0x000000ff1900720c */ /* 0x000fe20003fc6270 */
[----:B--2---:R-:W-:-:S04]  /*1730*/  IMAD.HI.U32 R3, R7, R12, RZ ;  /* 0x0000000c07037227 */ /* 0x004fc800078e00ff */
[----:B---3--:R-:W-:Y:S02]  /*1740*/  IMAD.MOV R11, RZ, RZ, -R10 ;  /* 0x000000ffff0b7224 */ /* 0x008fe400078e0a0a */
[----:B------:R-:W-:Y:S01]  /*1750*/  @!P2 IMAD.MOV R9, RZ, RZ, -R9 ;  /* 0x000000ffff09a224 */ /* 0x000fe200078e0a09 */
[----:B------:R-:W-:Y:S01]  /*1760*/  ISETP.GE.AND P2, PT, R15, RZ, PT ;  /* 0x000000ff0f00720c */ /* 0x000fe20003f46270 */
[----:B------:R-:W-:Y:S02]  /*1770*/  IMAD.MOV R3, RZ, RZ, -R3 ;  /* 0x000000ffff037224 */ /* 0x000fe400078e0a03 */
[C---:B------:R-:W-:Y:S01]  /*1780*/  IMAD R11, R5.reuse, R11, R14 ;  /* 0x0000000b050b7224 */ /* 0x040fe200078e020e */
[----:B------:R1:W-:Y:S01]  /*1790*/  STL [R1+0xc], R9 ;  /* 0x00000c0901007387 */ /* 0x0003e20000100800 */
[C---:B------:R-:W-:Y:S02]  /*17a0*/  IMAD R10, R5.reuse, R3, R12 ;  /* 0x00000003050a7224 */ /* 0x040fe400078e020c */
[----:B------:R-:W-:Y:S01]  /*17b0*/  @!P5 IMAD.IADD R8, R8, 0x1, -R5 ;  /* 0x000000010808d824 */ /* 0x000fe200078e0a05 */
[----:B------:R-:W-:Y:S01]  /*17c0*/  ISETP.GT.U32.AND P5, PT, R5, R11, PT ;  /* 0x0000000b0500720c */ /* 0x000fe20003fa4070 */
[----:B------:R-:W-:-:S02]  /*17d0*/  VIADD R3, R0, 0xe ;  /* 0x0000000e00037836 */ /* 0x000fc40000000000 */
[C---:B------:R-:W-:Y:S02]  /*17e0*/  VIADD R13, R0.reuse, 0xf ;  /* 0x0000000f000d7836 */ /* 0x040fe40000000000 */
[----:B------:R-:W-:Y:S01]  /*17f0*/  VIADD R15, R0, 0x10 ;  /* 0x00000010000f7836 */ /* 0x000fe20000000000 */
[----:B------:R-:W-:Y:S01]  /*1800*/  IABS R12, R3 ;  /* 0x00000003000c7213 */ /* 0x000fe20000000000 */
[----:B-1----:R-:W-:Y:S01]  /*1810*/  IMAD.MOV.U32 R9, RZ, RZ, R22 ;  /* 0x000000ffff097224 */ /* 0x002fe200078e0016 */
[----:B------:R-:W-:Y:S01]  /*1820*/  IABS R14, R13 ;  /* 0x0000000d000e7213 */ /* 0x000fe20000000000 */
[----:B------:R-:W-:Y:S01]  /*1830*/  @!P1 IMAD.IADD R6, R6, 0x1, -R5 ;  /* 0x0000000106069824 */ /* 0x000fe200078e0a05 */
[----:B------:R-:W-:Y:S01]  /*1840*/  ISETP.GE.AND P1, PT, R3, RZ, PT ;  /* 0x000000ff0300720c */ /* 0x000fe20003f26270 */
[----:B------:R-:W-:Y:S01]  /*1850*/  @!P4 IMAD.MOV R9, RZ, RZ, -R9 ;  /* 0x000000ffff09c224 */ /* 0x000fe200078e0a09 */
[----:B------:R-:W-:Y:S01]  /*1860*/  ISETP.GT.U32.AND P4, PT, R5, R10, PT ;  /* 0x0000000a0500720c */ /* 0x000fe20003f84070 */
[----:B------:R-:W-:Y:S01]  /*1870*/  @!P5 IMAD.IADD R11, R11, 0x1, -R5 ;  /* 0x000000010b0bd824 */ /* 0x000fe200078e0a05 */
[----:B------:R-:W-:Y:S01]  /*1880*/  IABS R16, R15 ;  /* 0x0000000f00107213 */ /* 0x000fe20000000000 */
[----:B------:R-:W-:Y:S01]  /*1890*/  IMAD.HI.U32 R3, R7, R12, RZ ;  /* 0x0000000c07037227 */ /* 0x000fe200078e00ff */
[----:B------:R1:W-:Y:S02]  /*18a0*/  STL [R1+0x8], R9 ;  /* 0x0000080901007387 */ /* 0x0003e40000100800 */
[----:B------:R-:W-:Y:S01]  /*18b0*/  ISETP.GT.U32.AND P5, PT, R5, R11, PT ;  /* 0x0000000b0500720c */ /* 0x000fe20003fa4070 */
[----:B------:R-:W-:-:S02]  /*18c0*/  IMAD.MOV R3, RZ, RZ, -R3 ;  /* 0x000000ffff037224 */ /* 0x000fc400078e0a03 */
[----:B------:R-:W-:Y:S01]  /*18d0*/  @!P6 IMAD.MOV R8, RZ, RZ, -R8 ;  /* 0x000000ffff08e224 */ /* 0x000fe200078e0a08 */
[----:B------:R-:W-:Y:S01]  /*18e0*/  ISETP.GE.AND P6, PT, R15, RZ, PT ;  /* 0x000000ff0f00720c */ /* 0x000fe20003fc6270 */
[----:B------:R-:W-:Y:S02]  /*18f0*/  IMAD R12, R5, R3, R12 ;  /* 0x00000003050c7224 */ /* 0x000fe400078e020c */
[----:B------:R-:W-:Y:S02]  /*1900*/  @!P4 IMAD.IADD R10, R10, 0x1, -R5 ;  /* 0x000000010a0ac824 */ /* 0x000fe400078e0a05 */
[----:B-1----:R-:W-:Y:S02]  /*1910*/  IMAD.MOV.U32 R9, RZ, RZ, R6 ;  /* 0x000000ffff097224 */ /* 0x002fe400078e0006 */
[----:B------:R-:W-:Y:S01]  /*1920*/  IMAD.HI.U32 R6, R7, R14, RZ ;  /* 0x0000000e07067227 */ /* 0x000fe200078e00ff */
[----:B------:R-:W-:-:S03]  /*1930*/  ISETP.GT.U32.AND P4, PT, R5, R10, PT ;  /* 0x0000000a0500720c */ /* 0x000fc60003f84070 */
[----:B------:R-:W-:Y:S01]  /*1940*/  @!P3 IMAD.MOV R9, RZ, RZ, -R9 ;  /* 0x000000ffff09b224 */ /* 0x000fe200078e0a09 */
[----:B------:R-:W-:Y:S01]  /*1950*/  ISETP.GE.AND P3, PT, R13, RZ, PT ;  /* 0x000000ff0d00720c */ /* 0x000fe20003f66270 */
[----:B------:R-:W-:-:S03]  /*1960*/  IMAD.HI.U32 R13, R7, R16, RZ ;  /* 0x00000010070d7227 */ /* 0x000fc600078e00ff */
[----:B------:R-:W-:Y:S01]  /*1970*/  STL [R1+0x4], R9 ;  /* 0x0000040901007387 */ /* 0x000fe20000100800 */
[----:B------:R-:W-:Y:S02]  /*1980*/  IMAD.MOV R6, RZ, RZ, -R6 ;  /* 0x000000ffff067224 */ /* 0x000fe400078e0a06 */
[----:B------:R-:W-:Y:S01]  /*1990*/  IMAD.MOV R3, RZ, RZ, -R13 ;  /* 0x000000ffff037224 */ /* 0x000fe200078e0a0d */
[----:B------:R1:W-:Y:S01]  /*19a0*/  STL [R1], R8 ;  /* 0x0000000801007387 */ /* 0x0003e20000100800 */
[----:B------:R-:W-:Y:S02]  /*19b0*/  IMAD R13, R5, R6, R14 ;  /* 0x00000006050d7224 */ /* 0x000fe400078e020e */
[--C-:B------:R-:W-:Y:S02]  /*19c0*/  @!P5 IMAD.IADD R11, R11, 0x1, -R5.reuse ;  /* 0x000000010b0bd824 */ /* 0x100fe400078e0a05 */
[----:B------:R-:W-:Y:S01]  /*19d0*/  @!P4 IMAD.IADD R10, R10, 0x1, -R5 ;  /* 0x000000010a0ac824 */ /* 0x000fe200078e0a05 */
[C---:B------:R-:W-:Y:S01]  /*19e0*/  ISETP.GT.U32.AND P5, PT, R5.reuse, R13, PT ;  /* 0x0000000d0500720c */ /* 0x040fe20003fa4070 */
[C---:B------:R-:W-:Y:S01]  /*19f0*/  IMAD R14, R5.reuse, R3, R16 ;  /* 0x00000003050e7224 */ /* 0x040fe200078e0210 */
[----:B------:R-:W-:Y:S01]  /*1a00*/  ISETP.GT.U32.AND P4, PT, R5, R12, PT ;  /* 0x0000000c0500720c */ /* 0x000fe20003f84070 */
[----:B------:R-:W-:-:S02]  /*1a10*/  @!P0 IMAD.MOV R10, RZ, RZ, -R10 ;  /* 0x000000ffff0a8224 */ /* 0x000fc400078e0a0a */
[C---:B-1----:R-:W-:Y:S01]  /*1a20*/  VIADD R8, R0.reuse, 0x11 ;  /* 0x0000001100087836 */ /* 0x042fe20000000000 */
[----:B------:R-:W-:Y:S01]  /*1a30*/  ISETP.GT.U32.AND P0, PT, R5, R14, PT ;  /* 0x0000000e0500720c */ /* 0x000fe20003f04070 */
[C---:B------:R-:W-:Y:S01]  /*1a40*/  VIADD R19, R0.reuse, 0x13 ;  /* 0x0000001300137836 */ /* 0x040fe20000000000 */
[----:B------:R1:W-:Y:S01]  /*1a50*/  STL [R1+0xcc8], R10 ;  /* 0x000cc80a01007387 */ /* 0x0003e20000100800 */
[C---:B------:R-:W-:Y:S01]  /*1a60*/  VIADD R17, R0.reuse, 0x12 ;  /* 0x0000001200117836 */ /* 0x040fe20000000000 */
[----:B------:R-:W-:Y:S01]  /*1a70*/  IABS R6, R8 ;  /* 0x0000000800067213 */ /* 0x000fe20000000000 */
[----:B------:R-:W-:Y:S01]  /*1a80*/  VIADD R21, R0, 0x14 ;  /* 0x0000001400157836 */ /* 0x000fe20000000000 */
[----:B------:R-:W-:Y:S01]  /*1a90*/  IABS R18, R19 ;  /* 0x0000001300127213 */ /* 0x000fe20000000000 */
[----:B------:R-:W-:Y:S01]  /*1aa0*/  @!P5 IMAD.IADD R13, R13, 0x1, -R5 ;  /* 0x000000010d0dd824 */ /* 0x000fe200078e0a05 */
[----:B------:R-:W-:Y:S01]  /*1ab0*/  IABS R16, R17 ;  /* 0x0000001100107213 */ /* 0x000fe20000000000 */
[----:B------:R-:W-:Y:S01]  /*1ac0*/  IMAD.HI.U32 R3, R7, R6, RZ ;  /* 0x0000000607037227 */ /* 0x000fe200078e00ff */
[----:B------:R-:W-:-:S02]  /*1ad0*/  IABS R20, R21 ;  /* 0x0000001500147213 */ /* 0x000fc40000000000 */
[C---:B------:R-:W-:Y:S01]  /*1ae0*/  ISETP.GT.U32.AND P5, PT, R5.reuse, R13, PT ;  /* 0x0000000d0500720c */ /* 0x040fe20003fa4070 */
[--C-:B------:R-:W-:Y:S01]  /*1af0*/  @!P4 IMAD.IADD R12, R12, 0x1, -R5.reuse ;  /* 0x000000010c0cc824 */ /* 0x100fe200078e0a05 */
[----:B-1----:R-:W1:Y:S01]  /*1b00*/  S2R R10, SR_TID.X ;  /* 0x00000000000a7919 */ /* 0x002e620000002100 */
[----:B------:R-:W-:Y:S02]  /*1b10*/  @!P0 IMAD.IADD R14, R14, 0x1, -R5 ;  /* 0x000000010e0e8824 */ /* 0x000fe400078e0a05 */
[----:B------:R-:W-:Y:S01]  /*1b20*/  IMAD.MOV R3, RZ, RZ, -R3 ;  /* 0x000000ffff037224 */ /* 0x000fe200078e0a03 */
[C---:B------:R-:W-:Y:S01]  /*1b30*/  ISETP.GT.U32.AND P4, PT, R5.reuse, R12, PT ;  /* 0x0000000c0500720c */ /* 0x040fe20003f84070 */
[----:B------:R-:W-:Y:S01]  /*1b40*/  @!P2 IMAD.MOV R11, RZ, RZ, -R11 ;  /* 0x000000ffff0ba224 */ /* 0x000fe200078e0a0b */
[C---:B------:R-:W-:Y:S01]  /*1b50*/  ISETP.GT.U32.AND P0, PT, R5.reuse, R14, PT ;  /* 0x0000000e0500720c */ /* 0x040fe20003f04070 */
[----:B------:R-:W-:Y:S01]  /*1b60*/  IMAD R15, R5, R3, R6 ;  /* 0x00000003050f7224 */ /* 0x000fe200078e0206 */
[----:B------:R-:W-:Y:S01]  /*1b70*/  ISETP.GE.AND P2, PT, R8, RZ, PT ;  /* 0x000000ff0800720c */ /* 0x000fe20003f46270 */
[C---:B------:R-:W-:Y:S01]  /*1b80*/  IMAD.HI.U32 R6, R7.reuse, R18, RZ ;  /* 0x0000001207067227 */ /* 0x040fe200078e00ff */
[----:B------:R-:W-:Y:S03]  /*1b90*/  STL [R1+0xccc], R11 ;  /* 0x000ccc0b01007387 */ /* 0x000fe60000100800 */
[----:B------:R-:W-:-:S04]  /*1ba0*/  IMAD.HI.U32 R3, R7, R16, RZ ;  /* 0x0000001007037227 */ /* 0x000fc800078e00ff */
[----:B------:R-:W-:-:S04]  /*1bb0*/  IMAD.HI.U32 R8, R7, R20, RZ ;  /* 0x0000001407087227 */ /* 0x000fc800078e00ff */
[----:B------:R-:W-:Y:S02]  /*1bc0*/  IMAD.MOV R6, RZ, RZ, -R6 ;  /* 0x000000ffff067224 */ /* 0x000fe400078e0a06 */
[----:B------:R-:W-:Y:S01]  /*1bd0*/  @!P5 IMAD.IADD R13, R13, 0x1, -R5 ;  /* 0x000000010d0dd824 */ /* 0x000fe200078e0a05 */
[----:B------:R-:W-:Y:S01]  /*1be0*/  ISETP.GE.AND P5, PT, R17, RZ, PT ;  /* 0x000000ff1100720c */ /* 0x000fe20003fa6270 */
[----:B------:R-:W-:Y:S02]  /*1bf0*/  IMAD.MOV R3, RZ, RZ, -R3 ;  /* 0x000000ffff037224 */ /* 0x000fe400078e0a03 */
[----:B------:R-:W-:Y:S02]  /*1c00*/  IMAD.MOV R8, RZ, RZ, -R8 ;  /* 0x000000ffff087224 */ /* 0x000fe400078e0a08 */
[C---:B------:R-:W-:Y:S02]  /*1c10*/  IMAD R17, R5.reuse, R6, R18 ;  /* 0x0000000605117224 */ /* 0x040fe400078e0212 */
[----:B------:R-:W-:Y:S01]  /*1c20*/  @!P4 IMAD.IADD R12, R12, 0x1, -R5 ;  /* 0x000000010c0cc824 */ /* 0x000fe200078e0a05 */
[C---:B------:R-:W-:Y:S01]  /*1c30*/  ISETP.GT.U32.AND P4, PT, R5.reuse, R15, PT ;  /* 0x0000000f0500720c */ /* 0x040fe20003f84070 */
[C---:B------:R-:W-:Y:S01]  /*1c40*/  IMAD R16, R5.reuse, R3, R16 ;  /* 0x0000000305107224 */ /* 0x040fe200078e0210 */
[----:B-1----:R-:W-:Y:S01]  /*1c50*/  SHF.R.U32.HI R234, RZ, 0x6, R10 ;  /* 0x00000006ffea7819 */ /* 0x002fe2000001160a */
[----:B------:R-:W-:-:S02]  /*1c60*/  IMAD R18, R5, R8, R20 ;  /* 0x0000000805127224 */ /* 0x000fc400078e0214 */
[--C-:B------:R-:W-:Y:S01]  /*1c70*/  @!P0 IMAD.IADD R14, R14, 0x1, -R5.reuse ;  /* 0x000000010e0e8824 */ /* 0x100fe200078e0a05 */
[C---:B------:R-:W-:Y:S01]  /*1c80*/  ISETP.GT.U32.AND P0, PT, R5.reuse, R17, PT ;  /* 0x000000110500720c */ /* 0x040fe20003f04070 */
[C---:B------:R-:W-:Y:S02]  /*1c90*/  VIADD R22, R0.reuse, 0x15 ;  /* 0x0000001500167836 */ /* 0x040fe40000000000 */
[----:B------:R-:W-:Y:S01]  /*1ca0*/  @!P1 IMAD.MOV R12, RZ, RZ, -R12 ;  /* 0x000000ffff0c9224 */ /* 0x000fe200078e0a0c */
[C---:B------:R-:W-:Y:S01]  /*1cb0*/  ISETP.GT.U32.AND P1, PT, R5.reuse, R16, PT ;  /* 0x000000100500720c */ /* 0x040fe20003f24070 */
[----:B------:R-:W-:Y:S01]  /*1cc0*/  @!P6 IMAD.MOV R14, RZ, RZ, -R14 ;  /* 0x000000ffff0ee224 */ /* 0x000fe200078e0a0e */
[----:B------:R-:W-:Y:S01]  /*1cd0*/  ISETP.GT.U32.AND P6, PT, R5, R18, PT ;  /* 0x000000120500720c */ /* 0x000fe20003fc4070 */
[----:B------:R-:W-:Y:S01]  /*1ce0*/  VIADD R8, R0, 0x16 ;  /* 0x0000001600087836 */ /* 0x000fe20000000000 */
[----:B------:R-:W-:Y:S01]  /*1cf0*/  IABS R6, R22 ;  /* 0x0000001600067213 */ /* 0x000fe20000000000 */
[----:B------:R-:W-:Y:S01]  /*1d00*/  @!P4 IMAD.IADD R15, R15, 0x1, -R5 ;  /* 0x000000010f0fc824 */ /* 0x000fe200078e0a05 */
[----:B------:R-:W-:Y:S01]  /*1d10*/  STL [R1+0xcd0], R12 ;  /* 0x000cd00c01007387 */ /* 0x000fe20000100800 */
[----:B------:R-:W-:Y:S01]  /*1d20*/  @!P3 IMAD.MOV R13, RZ, RZ, -R13 ;  /* 0x000000ffff0db224 */ /* 0x000fe200078e0a0d */
[----:B------:R-:W-:Y:S01]  /*1d30*/  IABS R20, R8 ;  /* 0x0000000800147213 */ /* 0x000fe20000000000 */
[----:B------:R-:W-:Y:S01]  /*1d40*/  IMAD.HI.U32 R3, R7, R6, RZ ;  /* 0x0000000607037227 */ /* 0x000fe200078e00ff */
[----:B------:R-:W-:-:S02]  /*1d50*/  ISETP.GE.AND P3, PT, R19, RZ, PT ;  /* 0x000000ff1300720c */ /* 0x000fc40003f66270 */
[----:B------:R-:W-:Y:S01]  /*1d60*/  ISETP.GT.U32.AND P4, PT, R5, R15, PT ;  /* 0x0000000f0500720c */ /* 0x000fe20003f84070 */
[----:B------:R-:W-:Y:S01]  /*1d70*/  @!P0 IMAD.IADD R17, R17, 0x1, -R5 ;  /* 0x0000000111118824 */ /* 0x000fe200078e0a05 */
[----:B------:R-:W-:Y:S01]  /*1d80*/  STL [R1+0xcd4], R13 ;  /* 0x000cd40d01007387 */ /* 0x000fe20000100800 */
[----:B------:R-:W-:Y:S02]  /*1d90*/  IMAD.MOV R3, RZ, RZ, -R3 ;  /* 0x000000ffff037224 */ /* 0x000fe400078e0a03 */
[--C-:B------:R-:W-:Y:S01]  /*1da0*/  @!P1 IMAD.IADD R16, R16, 0x1, -R5.reuse ;  /* 0x0000000110109824 */ /* 0x100fe200078e0a05 */
[----:B------:R-:W-:Y:S01]  /*1db0*/  ISETP.GE.AND P1, PT, R22, RZ, PT ;  /* 0x000000ff1600720c */ /* 0x000fe20003f26270 */
[----:B------:R-:W-:Y:S01]  /*1dc0*/  @!P6 IMAD.IADD R18, R18, 0x1, -R5 ;  /* 0x000000011212e824 */ /* 0x000fe200078e0a05 */
[C---:B------:R-:W-:Y:S01]  /*1dd0*/  ISETP.GT.U32.AND P6, PT, R5.reuse, R17, PT ;  /* 0x000000110500720c */ /* 0x040fe20003fc4070 */
[C---:B------:R-:W-:Y:S01]  /*1de0*/  IMAD R19, R5.reuse, R3, R6 ;  /* 0x0000000305137224 */ /* 0x040fe200078e0206 */
[----:B------:R-:W-:Y:S01]  /*1df0*/  ISETP.GT.U32.AND P0, PT, R5, R16, PT ;  /* 0x000000100500720c */ /* 0x000fe20003f04070 */
[----:B------:R-:W-:Y:S01]  /*1e00*/  IMAD.HI.U32 R3, R7, R20, RZ ;  /* 0x0000001407037227 */ /* 0x000fe200078e00ff */
[----:B------:R-:W-:Y:S03]  /*1e10*/  STL [R1+0xcd8], R14 ;  /* 0x000cd80e01007387 */ /* 0x000fe60000100800 */
[----:B------:R-:W-:-:S02]  /*1e20*/  IMAD.MOV R3, RZ, RZ, -R3 ;  /* 0x000000ffff037224 */ /* 0x000fc400078e0a03 */
[--C-:B------:R-:W-:Y:S01]  /*1e30*/  @!P4 IMAD.IADD R15, R15, 0x1, -R5.reuse ;  /* 0x000000010f0fc824 */ /* 0x100fe200078e0a05 */
[----:B------:R-:W-:Y:S01]  /*1e40*/  ISETP.GE.AND P4, PT, R21, RZ, PT ;  /* 0x000000ff1500720c */ /* 0x000fe20003f86270 */
[----:B------:R-:W-:Y:S02]  /*1e50*/  IMAD R20, R5, R3, R20 ;  /* 0x0000000305147224 */ /* 0x000fe400078e0214 */
[----:B------:R-:W-:Y:S02]  /*1e60*/  @!P6 IMAD.IADD R17, R17, 0x1, -R5 ;  /* 0x000000011111e824 */ /* 0x000fe400078e0a05 */
[----:B------:R-:W-:Y:S01]  /*1e70*/  VIADD R21, R0, 0x17 ;  /* 0x0000001700157836 */ /* 0x000fe20000000000 */
[C---:B------:R-:W-:Y:S01]  /*1e80*/  ISETP.GT.U32.AND P6, PT, R5.reuse, R20, PT ;  /* 0x000000140500720c */ /* 0x040fe20003fc4070 */
[----:B------:R-:W-:Y:S01]  /*1e90*/  @!P2 IMAD.MOV R15, RZ, RZ, -R15 ;  /* 0x000000ffff0fa224 */ /* 0x000fe200078e0a0f */
[C---:B------:R-:W-:Y:S01]  /*1ea0*/  ISETP.GT.U32.AND P2, PT, R5.reuse, R18, PT ;  /* 0x000000120500720c */ /* 0x040fe20003f44070 */
[----:B------:R-:W-:Y:S01]  /*1eb0*/  @!P0 IMAD.IADD R16, R16, 0x1, -R5 ;  /* 0x0000000110108824 */ /* 0x000fe200078e0a05 */
[----:B------:R-:W-:Y:S01]  /*1ec0*/  ISETP.GT.U32.AND P0, PT, R5, R19, PT ;  /* 0x000000130500720c */ /* 0x000fe20003f04070 */
[C---:B------:R-:W-:Y:S01]  /*1ed0*/  VIADD R25, R0.reuse, 0x18 ;  /* 0x0000001800197836 */ /* 0x040fe20000000000 */
[----:B------:R-:W-:Y:S01]  /*1ee0*/  IABS R22, R21 ;  /* 0x0000001500167213 */ /* 0x000fe20000000000 */
[----:B------:R-:W-:Y:S01]  /*1ef0*/  VIADD R27, R0, 0x19 ;  /* 0x00000019001b7836 */ /* 0x000fe20000000000 */
[----:B------:R-:W-:Y:S01]  /*1f00*/  STL [R1+0xcdc], R15 ;  /* 0x000cdc0f01007387 */ /* 0x000fe20000100800 */
[----:B------:R-:W-:Y:S01]  /*1f10*/  @!P3 IMAD.MOV R17, RZ, RZ, -R17 ;  /* 0x000000ffff11b224 */ /* 0x000fe200078e0a11 */
[----:B------:R-:W-:Y:S01]  /*1f20*/  IABS R24, R25 ;  /* 0x0000001900187213 */ /* 0x000fe20000000000 */
[----:B------:R-:W-:Y:S01]  /*1f30*/  IMAD.HI.U32 R3, R7, R22, RZ ;  /* 0x0000001607037227 */ /* 0x000fe200078e00ff */
[----:B------:R-:W-:-:S03]  /*1f40*/  IABS R26, R27 ;  /* 0x0000001b001a7213 */ /* 0x000fc60000000000 */
[----:B------:R-:W-:Y:S02]  /*1f50*/  @!P6 IMAD.IADD R20, R20, 0x1, -R5 ;  /* 0x000000011414e824 */ /* 0x000fe400078e0a05 */
[----:B------:R-:W-:-:S03]  /*1f60*/  IMAD.HI.U32 R6, R7, R24, RZ ;  /* 0x0000001807067227 */ /* 0x000fc600078e00ff */
[----:B------:R-:W-:Y:S01]  /*1f70*/  ISETP.GT.U32.AND P6, PT, R5, R20, PT ;  /* 0x000000140500720c */ /* 0x000fe20003fc4070 */
[----:B------:R-:W-:Y:S02]  /*1f80*/  IMAD.MOV R3, RZ, RZ, -R3 ;  /* 0x000000ffff037224 */ /* 0x000fe400078e0a03 */
[--C-:B------:R-:W-:Y:S01]  /*1f90*/  @!P2 IMAD.IADD R18, R18, 0x1, -R5.reuse ;  /* 0x000000011212a824 */ /* 0x100fe200078e0a05 */
[----:B------:R-:W-:Y:S01]  /*1fa0*/  ISETP.GE.AND P2, PT, R8, RZ, PT ;  /* 0x000000ff0800720c */ /* 0x000fe20003f46270 */
[----:B------:R-:W-:Y:S01]  /*1fb0*/  @!P0 IMAD.IADD R19, R19, 0x1, -R5 ;  /* 0x0000000113138824 */ /* 0x000fe200078e0a05 */
[----:B------:R-:W-:Y:S01]  /*1fc0*/  ISETP.GE.AND P0, PT, R21, RZ, PT ;  /* 0x000000ff1500720c */ /* 0x000fe20003f06270 */
[----:B------:R-:W-:-:S04]  /*1fd0*/  IMAD.HI.U32 R8, R7, R26, RZ ;  /* 0x0000001a07087227 */ /* 0x000fc800078e00ff */
[----:B------:R-:W-:Y:S02]  /*1fe0*/  IMAD.MOV R6, RZ, RZ, -R6 ;  /* 0x000000ffff067224 */ /* 0x000fe400078e0a06 */
[C---:B------:R-:W-:Y:S02]  /*1ff0*/  IMAD R21, R5.reuse, R3, R22 ;  /* 0x0000000305157224 */ /* 0x040fe400078e0216 */
[----:B------:R-:W-:Y:S02]  /*2000*/  IMAD.MOV R8, RZ, RZ, -R8 ;  /* 0x000000ffff087224 */ /* 0x000fe400078e0a08 */
[C---:B------:R-:W-:Y:S01]  /*2010*/  IMAD R22, R5.reuse, R6, R24 ;  /* 0x0000000605167224 */ /* 0x040fe200078e0218 */
[C---:B------:R-:W-:Y:S01]  /*2020*/  ISETP.GT.U32.AND P3, PT, R5.reuse, R21, PT ;  /* 0x000000150500720c */ /* 0x040fe20003f64070 */
[C---:B------:R-:W-:Y:S02]  /*2030*/  IMAD R23, R5.reuse, R8, R26 ;  /* 0x0000000805177224 */ /* 0x040fe400078e021a */
[----:B------:R-:W-:Y:S01]  /*2040*/  @!P4 IMAD.MOV R18, RZ, RZ, -R18 ;  /* 0x000000ffff12c224 */ /* 0x000fe200078e0a12 */
[C---:B------:R-:W-:Y:S01]  /*2050*/  ISETP.GT.U32.AND P4, PT, R5.reuse, R22, PT ;  /* 0x000000160500720c */ /* 0x040fe20003f84070 */
[----:B------:R-:W-:Y:S01]  /*2060*/  @!P6 IMAD.IADD R20, R20, 0x1, -R5 ;  /* 0x000000011414e824 */ /* 0x000fe200078e0a05 */
[----:B------:R-:W-:Y:S01]  /*2070*/  ISETP.GT.U32.AND P6, PT, R5, R23, PT ;  /* 0x000000170500720c */ /* 0x000fe20003fc4070 */
[----:B------:R-:W-:-:S02]  /*2080*/  VIADD R28, R0, 0x1a ;  /* 0x0000001a001c7836 */ /* 0x000fc40000000000 */
[C---:B------:R-:W-:Y:S02]  /*2090*/  VIADD R29, R0.reuse, 0x1b ;  /* 0x0000001b001d7836 */ /* 0x040fe40000000000 */
[----:B------:R-:W-:Y:S01]  /*20a0*/  @!P5 IMAD.MOV R16, RZ, RZ, -R16 ;  /* 0x000000ffff10d224 */ /* 0x000fe200078e0a10 */
[----:B------:R-:W-:Y:S01]  /*20b0*/  IABS R24, R28 ;  /* 0x0000001c00187213 */ /* 0x000fe20000000000 */
[--C-:B------:R-:W-:Y:S01]  /*20c0*/  @!P3 IMAD.IADD R21, R21, 0x1, -R5.reuse ;  /* 0x000000011515b824 */ /* 0x100fe200078e0a05 */
[C---:B------:R-:W-:Y:S01]  /*20d0*/  ISETP.GT.U32.AND P5, PT, R5.reuse, R19, PT ;  /* 0x000000130500720c */ /* 0x040fe20003fa4070 */
[----:B------:R-:W-:Y:S01]  /*20e0*/  VIADD R30, R0, 0x1c ;  /* 0x0000001c001e7836 */ /* 0x000fe20000000000 */
[----:B------:R-:W-:Y:S01]  /*20f0*/  IABS R8, R29 ;  /* 0x0000001d00087213 */ /* 0x000fe20000000000 */
[--C-:B------:R-:W-:Y:S01]  /*2100*/  @!P4 IMAD.IADD R22, R22, 0x1, -R5.reuse ;  /* 0x000000011616c824 */ /* 0x100fe200078e0a05 */
[----:B------:R-:W-:Y:S01]  /*2110*/  ISETP.GT.U32.AND P4, PT, R5, R21, PT ;  /* 0x000000150500720c */ /* 0x000fe20003f84070 */
[----:B------:R-:W-:Y:S01]  /*2120*/  IMAD.HI.U32 R3, R7, R24, RZ ;  /* 0x0000001807037227 */ /* 0x000fe200078e00ff */
[----:B------:R-:W-:Y:S01]  /*2130*/  IABS R26, R30 ;  /* 0x0000001e001a7213 */ /* 0x000fe20000000000 */
[----:B------:R-:W-:Y:S01]  /*2140*/  STL [R1+0xce0], R16 ;  /* 0x000ce01001007387 */ /* 0x000fe20000100800 */
[----:B------:R-:W-:Y:S01]  /*2150*/  ISETP.GE.AND P3, PT, R27, RZ, PT ;  /* 0x000000ff1b00720c */ /* 0x000fe20003f66270 */
[----:B------:R-:W-:Y:S01]  /*2160*/  @!P6 IMAD.IADD R23, R23, 0x1, -R5 ;  /* 0x000000011717e824 */ /* 0x000fe200078e0a05 */
[----:B------:R-:W-:Y:S01]  /*2170*/  ISETP.GT.U32.AND P6, PT, R5, R22, PT ;  /* 0x000000160500720c */ /* 0x000fe20003fc4070 */
[----:B------:R-:W-:Y:S01]  /*2180*/  IMAD.MOV R6, RZ, RZ, -R3 ;  /* 0x000000ffff067224 */ /* 0x000fe200078e0a03 */
[----:B------:R-:W-:Y:S01]  /*2190*/  STL [R1+0xce4], R17 ;  /* 0x000ce41101007387 */ /* 0x000fe20000100800 */
[----:B------:R-:W-:-:S03]  /*21a0*/  IMAD.HI.U32 R3, R7, R8, RZ ;  /* 0x0000000807037227 */ /* 0x000fc600078e00ff */
[----:B------:R-:W-:Y:S01]  /*21b0*/  STL [R1+0xce8], R18 ;  /* 0x000ce81201007387 */ /* 0x000fe20000100800 */
[----:B------:R-:W-:Y:S02]  /*21c0*/  IMAD R24, R5, R6, R24 ;  /* 0x0000000605187224 */ /* 0x000fe400078e0218 */
[----:B------:R-:W-:Y:S02]  /*21d0*/  IMAD.MOV R3, RZ, RZ, -R3 ;  /* 0x000000ffff037224 */ /* 0x000fe400078e0a03 */
[--C-:B------:R-:W-:Y:S01]  /*21e0*/  @!P5 IMAD.IADD R19, R19, 0x1, -R5.reuse ;  /* 0x000000011313d824 */ /* 0x100fe200078e0a05 */
[----:B------:R-:W-:Y:S01]  /*21f0*/  ISETP.GE.AND P5, PT, R25, RZ, PT ;  /* 0x000000ff1900720c */ /* 0x000fe20003fa6270 */
[--C-:B------:R-:W-:Y:S01]  /*2200*/  @!P4 IMAD.IADD R21, R21, 0x1, -R5.reuse ;  /* 0x000000011515c824 */ /* 0x100fe200078e0a05 */
[C---:B------:R-:W-:Y:S01]  /*2210*/  ISETP.GT.U32.AND P4, PT, R5.reuse, R24, PT ;  /* 0x000000180500720c */ /* 0x040fe20003f84070 */
[----:B------:R-:W-:Y:S02]  /*2220*/  IMAD R25, R5, R3, R8 ;  /* 0x0000000305197224 */ /* 0x000fe400078e0208 */
[----:B------:R-:W-:-:S02]  /*2230*/  @!P6 IMAD.IADD R22, R22, 0x1, -R5 ;  /* 0x000000011616e824 */ /* 0x000fc400078e0a05 */
[----:B------:R-:W-:Y:S01]  /*2240*/  VIADD R31, R0, 0x1d ;  /* 0x0000001d001f7836 */ /* 0x000fe20000000000 */
[C---:B------:R-:W-:Y:S01]  /*2250*/  ISETP.GT.U32.AND P6, PT, R5.reuse, R25, PT ;  /* 0x000000190500720c */ /* 0x040fe20003fc4070 */
[----:B------:R-:W-:Y:S01]  /*2260*/  @!P1 IMAD.MOV R19, RZ, RZ, -R19 ;  /* 0x000000ffff139224 */ /* 0x000fe200078e0a13 */
[----:B------:R-:W-:Y:S01]  /*2270*/  ISETP.GT.U32.AND P1, PT, R5, R23, PT ;  /* 0x000000170500720c */ /* 0x000fe20003f24070 */
[----:B------:R-:W-:Y:S01]  /*2280*/  IMAD.HI.U32 R3, R7, R26, RZ ;  /* 0x0000001a07037227 */ /* 0x000fe200078e00ff */
[----:B------:R-:W-:Y:S02]  /*2290*/  IABS R8, R31 ;  /* 0x0000001f00087213 */ /* 0x000fe40000000000 */
[----:B------:R-:W-:Y:S01]  /*22a0*/  STL [R1+0xcec], R19 ;  /* 0x000cec1301007387 */ /* 0x000fe20000100800 */
[----:B------:R-:W-:Y:S01]  /*22b0*/  @!P4 IMAD.IADD R24, R24, 0x1, -R5 ;  /* 0x000000011818c824 */ /* 0x000fe200078e0a05 */
[----:B------:R-:W-:Y:S01]  /*22c0*/  ISETP.GE.AND P4, PT, R29, RZ, PT ;  /* 0x000000ff1d00720c */ /* 0x000fe20003f86270 */
[----:B------:R-:W-:-:S02]  /*22d0*/  IMAD.MOV R6, RZ, RZ, -R3 ;  /* 0x000000ffff067224 */ /* 0x000fc400078e0a03 */
[----:B------:R-:W-:-:S04]  /*22e0*/  IMAD.HI.U32 R3, R7, R8, RZ ;  /* 0x0000000807037227 */ /* 0x000fc800078e00ff */
[----:B------:R-:W-:Y:S01]  /*22f0*/  @!P6 IMAD.IADD R25, R25, 0x1, -R5 ;  /* 0x000000011919e824 */ /* 0x000fe200078e0a05 */
[C---:B------:R-:W-:Y:S01]  /*2300*/  ISETP.GT.U32.AND P6, PT, R5.reuse, R24, PT ;  /* 0x000000180500720c */ /* 0x040fe20003fc4070 */
[----:B------:R-:W-:Y:S02]  /*2310*/  VIADD R32, R0, 0x1e ;  /* 0x0000001e00207836 */ /* 0x000fe40000000000 */
[----:B------:R-:W-:Y:S02]  /*2320*/  IMAD R26, R5, R6, R26 ;  /* 0x00000006051a7224 */ /* 0x000fe400078e021a */
[----:B------:R-:W-:Y:S02]  /*2330*/  IMAD.MOV R27, RZ, RZ, -R3 ;  /* 0x000000ffff1b7224 */ /* 0x000fe400078e0a03 */
[----:B------:R-:W-:Y:S01]  /*2340*/  @!P1 IMAD.IADD R23, R23, 0x1, -R5 ;  /* 0x0000000117179824 */ /* 0x000fe200078e0a05 */
[----:B------:R-:W-:Y:S01]  /*2350*/  ISETP.GE.AND P1, PT, R28, RZ, PT ;  /* 0x000000ff1c00720c */ /* 0x000fe20003f26270 */
[----:B------:R-:W-:Y:S01]  /*2360*/  @!P2 IMAD.MOV R20, RZ, RZ, -R20 ;  /* 0x000000ffff14a224 */ /* 0x000fe200078e0a14 */
[----:B------:R-:W-:Y:S01]  /*2370*/  IABS R28, R32 ;  /* 0x00000020001c7213 */ /* 0x000fe20000000000 */
[----:B------:R-:W-:Y:S01]  /*2380*/  @!P0 IMAD.MOV R21, RZ, RZ, -R21 ;  /* 0x000000ffff158224 */ /* 0x000fe200078e0a15 */
[C---:B------:R-:W-:Y:S01]  /*2390*/  ISETP.GT.U32.AND P0, PT, R5.reuse, R25, PT ;  /* 0x000000190500720c */ /* 0x040fe20003f04070 */
[C---:B------:R-:W-:Y:S01]  /*23a0*/  IMAD R27, R5.reuse, R27, R8 ;  /* 0x0000001b051b7224 */ /* 0x040fe200078e0208 */
[----:B------:R-:W-:Y:S01]  /*23b0*/  ISETP.GT.U32.AND P2, PT, R5, R26, PT ;  /* 0x0000001a0500720c */ /* 0x000fe20003f44070 */
[----:B------:R-:W-:Y:S01]  /*23c0*/  @!P6 IMAD.IADD R24, R24, 0x1, -R5 ;  /* 0x000000011818e824 */ /* 0x000fe200078e0a05 */
[----:B------:R-:W-:Y:S01]  /*23d0*/  STL [R1+0xcf0], R20 ;  /* 0x000cf01401007387 */ /* 0x000fe20000100800 */
[----:B------:R-:W-:Y:S01]  /*23e0*/  IMAD.HI.U32 R3, R7, R28, RZ ;  /* 0x0000001c07037227 */ /* 0x000fe200078e00ff */
[----:B------:R-:W-:-:S02]  /*23f0*/  ISETP.GT.U32.AND P6, PT, R5, R27, PT ;  /* 0x0000001b0500720c */ /* 0x000fc40003fc4070 */
[----:B------:R-:W-:Y:S01]  /*2400*/  STL [R1+0xcf4], R21 ;  /* 0x000cf41501007387 */ /* 0x000fe20000100800 */
[----:B------:R-:W-:Y:S02]  /*2410*/  VIADD R8, R0, 0x1f ;  /* 0x0000001f00087836 */ /* 0x000fe40000000000 */
[----:B------:R-:W-:Y:S02]  /*2420*/  IMAD.MOV R3, RZ, RZ, -R3 ;  /* 0x000000ffff037224 */ /* 0x000fe400078e0a03 */
[--C-:B------:R-:W-:Y:S01]  /*2430*/  @!P0 IMAD.IADD R25, R25, 0x1, -R5.reuse ;  /* 0x0000000119198824 */ /* 0x100fe200078e0a05 */
[----:B------:R-:W-:Y:S01]  /*2440*/  IABS R6, R8 ;  /* 0x0000000800067213 */ /* 0x000fe20000000000 */
[--C-:B------:R-:W-:Y:S01]  /*2450*/  @!P2 IMAD.IADD R26, R26, 0x1, -R5.reuse ;  /* 0x000000011a1aa824 */ /* 0x100fe200078e0a05 */
[----:B------:R-:W-:Y:S01]  /*2460*/  ISETP.GE.AND P2, PT, R8, RZ, PT ;  /* 0x000000ff0800720c */ /* 0x000fe20003f46270 */
[----:B------:R-:W-:Y:S01]  /*2470*/  IMAD R28, R5, R3, R28 ;  /* 0x00000003051c7224 */ /* 0x000fe200078e021c */
[----:B------:R-:W-:Y:S01]  /*2480*/  ISETP.GE.AND P0, PT, R32, RZ, PT ;  /* 0x000000ff2000720c */ /* 0x000fe20003f06270 */
[----:B------:R-:W-:Y:S01]  /*2490*/  @!P6 IMAD.IADD R27, R27, 0x1, -R5 ;  /* 0x000000011b1be824 */ /* 0x000fe200078e0a05 */
[C---:B------:R-:W-:Y:S01]  /*24a0*/  ISETP.GT.U32.AND P6, PT, R5.reuse, R26, PT ;  /* 0x0000001a0500720c */ /* 0x040fe20003fc4070 */
[----:B------:R-:W-:Y:S01]  /*24b0*/  @!P4 IMAD.MOV R25, RZ, RZ, -R25 ;  /* 0x000000ffff19c224 */ /* 0x000fe200078e0a19 */
[----:B------:R-:W-:Y:S01]  /*24c0*/  ISETP.GT.U32.AND P4, PT, R5, R28, PT ;  /* 0x0000001c0500720c */ /* 0x000fe20003f84070 */
[----:B------:R-:W-:-:S04]  /*24d0*/  IMAD.HI.U32 R3, R7, R6, RZ ;  /* 0x0000000607037227 */ /* 0x000fc800078e00ff */
[----:B------:R-:W-:Y:S01]  /*24e0*/  @!P5 IMAD.MOV R22, RZ, RZ, -R22 ;  /* 0x000000ffff16d224 */ /* 0x000fe200078e0a16 */
[----:B------:R-:W-:Y:S01]  /*24f0*/  ISETP.GE.AND P5, PT, R30, RZ, PT ;  /* 0x000000ff1e00720c */ /* 0x000fe20003fa6270 */
[----:B------:R-:W-:Y:S01]  /*2500*/  @!P1 IMAD.MOV R24, RZ, RZ, -R24 ;  /* 0x000000ffff189224 */ /* 0x000fe200078e0a18 */
[----:B------:R-:W-:Y:S01]  /*2510*/  ISETP.GT.U32.AND P1, PT, R5, R27, PT ;  /* 0x0000001b0500720c */ /* 0x000fe20003f24070 */
[C---:B------:R-:W-:Y:S02]  /*2520*/  VIADD R8, R0.reuse, 0x20 ;  /* 0x0000002000087836 */ /* 0x040fe40000000000 */
[----:B------:R-:W-:Y:S02]  /*2530*/  IMAD.MOV R3, RZ, RZ, -R3 ;  /* 0x000000ffff037224 */ /* 0x000fe400078e0a03 */
[----:B------:R-:W-:Y:S01]  /*2540*/  @!P3 IMAD.MOV R23, RZ, RZ, -R23 ;  /* 0x000000ffff17b224 */ /* 0x000fe200078e0a17 */
[----:B------:R-:W-:Y:S01]  /*2550*/  ISETP.GE.AND P3, PT, R31, RZ, PT ;  /* 0x000000ff1f00720c */ /* 0x000fe20003f66270 */
[----:B------:R-:W-:Y:S01]  /*2560*/  VIADD R31, R0, 0x21 ;  /* 0x00000021001f7836 */ /* 0x000fe20000000000 */
[----:B------:R-:W-:Y:S01]  /*2570*/  IABS R30, R8 ;  /* 0x00000008001e7213 */ /* 0x000fe20000000000 */
[----:B------:R-:W-:-:S02]  /*2580*/  IMAD R29, R5, R3, R6 ;  /* 0x00000003051d7224 */ /* 0x000fc400078e0206 */
[--C-:B------:R-:W-:Y:S01]  /*2590*/  @!P6 IMAD.IADD R26, R26, 0x1, -R5.reuse ;  /* 0x000000011a1ae824 */ /* 0x100fe200078e0a05 */
[----:B------:R-:W-:Y:S01]  /*25a0*/  IABS R32, R31 ;  /* 0x0000001f00207213 */ /* 0x000fe20000000000 */
[----:B------:R-:W-:Y:S01]  /*25b0*/  @!P4 IMAD.IADD R28, R28, 0x1, -R5 ;  /* 0x000000011c1cc824 */ /* 0x000fe200078e0a05 */
[----:B------:R-:W-:Y:S01]  /*25c0*/  ISETP.GT.U32.AND P6, PT, R5, R29, PT ;  /* 0x0000001d0500720c */ /* 0x000fe20003fc4070 */
[----:B------:R-:W-:Y:S01]  /*25d0*/  IMAD.HI.U32 R3, R7, R30, RZ ;  /* 0x0000001e07037227 */ /* 0x000fe200078e00ff */
[----:B------:R-:W-:-:S03]  /*25e0*/  ISETP.GE.AND P4, PT, R31, RZ, PT ;  /* 0x000000ff1f00720c */ /* 0x000fc60003f86270 */
[----:B------:R-:W-:Y:S01]  /*25f0*/  @!P1 IMAD.IADD R27, R27, 0x1, -R5 ;  /* 0x000000011b1b9824 */ /* 0x000fe200078e0a05 */
[----:B------:R-:W-:Y:S01]  /*2600*/  ISETP.GE.AND P1, PT, R8, RZ, PT ;  /* 0x000000ff0800720c */ /* 0x000fe20003f26270 */
[----:B------:R-:W-:Y:S01]  /*2610*/  @!P5 IMAD.MOV R26, RZ, RZ, -R26 ;  /* 0x000000ffff1ad224 */ /* 0x000fe200078e0a1a */
[----:B------:R-:W-:Y:S01]  /*2620*/  ISETP.GT.U32.AND P5, PT, R5, R28, PT ;  /* 0x0000001c0500720c */ /* 0x000fe20003fa4070 */
[----:B------:R-:W-:-:S04]  /*2630*/  IMAD.HI.U32 R6, R7, R32, RZ ;  /* 0x0000002007067227 */ /* 0x000fc800078e00ff */
[----:B------:R-:W-:Y:S02]  /*2640*/  IMAD.MOV R8, RZ, RZ, -R3 ;  /* 0x000000ffff087224 */ /* 0x000fe400078e0a03 */
[----:B------:R-:W-:Y:S02]  /*2650*/  VIADD R33, R0, 0x22 ;  /* 0x0000002200217836 */ /* 0x000fe40000000000 */
[----:B------:R-:W-:Y:S02]  /*2660*/  IMAD.MOV R6, RZ, RZ, -R6 ;  /* 0x000000ffff067224 */ /* 0x000fe400078e0a06 */
[C---:B------:R-:W-:Y:S01]  /*2670*/  IMAD R30, R5.reuse, R8, R30 ;  /* 0x00000008051e7224 */ /* 0x040fe200078e021e */
[----:B------:R-:W-:Y:S01]  /*2680*/  IABS R34, R33 ;  /* 0x0000002100227213 */ /* 0x000fe20000000000 */
[----:B------:R-:W-:Y:S02]  /*2690*/  IMAD R31, R5, R6, R32 ;  /* 0x00000006051f7224 */ /* 0x000fe400078e0220 */
[----:B------:R-:W-:-:S02]  /*26a0*/  @!P6 IMAD.IADD R29, R29, 0x1, -R5 ;  /* 0x000000011d1de824 */ /* 0x000fc400078e0a05 */
[----:B------:R-:W-:Y:S01]  /*26b0*/  @!P3 IMAD.MOV R27, RZ, RZ, -R27 ;  /* 0x000000ffff1bb224 */ /* 0x000fe200078e0a1b */
[C---:B------:R-:W-:Y:S01]  /*26c0*/  ISETP.GT.U32.AND P3, PT, R5.reuse, R30, PT ;  /* 0x0000001e0500720c */ /* 0x040fe20003f64070 */
[----:B------:R-:W-:Y:S01]  /*26d0*/  @!P5 IMAD.IADD R28, R28, 0x1, -R5 ;  /* 0x000000011c1cd824 */ /* 0x000fe200078e0a05 */
[----:B------:R-:W-:Y:S01]  /*26e0*/  ISETP.GT.U32.AND P6, PT, R5, R29, PT ;  /* 0x0000001d0500720c */ /* 0x000fe20003fc4070 */
[----:B------:R-:W-:Y:S01]  /*26f0*/  IMAD.HI.U32 R3, R7, R34, RZ ;  /* 0x0000002207037227 */ /* 0x000fe200078e00ff */
[----:B------:R-:W-:-:S03]  /*2700*/  ISETP.GT.U32.AND P5, PT, R5, R31, PT ;  /* 0x0000001f0500720c */ /* 0x000fc60003fa4070 */
[----:B------:R-:W-:Y:S02]  /*2710*/  IMAD.MOV R3, RZ, RZ, -R3 ;  /* 0x000000ffff037224 */ /* 0x000fe400078e0a03 */
[----:B------:R-:W-:Y:S02]  /*2720*/  VIADD R35, R0, 0x23 ;  /* 0x0000002300237836 */ /* 0x000fe40000000000 */
[----:B------:R-:W-:Y:S02]  /*2730*/  IMAD R32, R5, R3, R34 ;  /* 0x0000000305207224 */ /* 0x000fe400078e0222 */
[--C-:B------:R-:W-:Y:S01]  /*2740*/  @!P3 IMAD.IADD R30, R30, 0x1, -R5.reuse ;  /* 0x000000011e1eb824 */ /* 0x100fe200078e0a05 */
[----:B------:R-:W-:Y:S01]  /*2750*/  IABS R8, R35 ;  /* 0x0000002300087213 */ /* 0x000fe20000000000 */
[--C-:B------:R-:W-:Y:S01]  /*2760*/  @!P6 IMAD.IADD R29, R29, 0x1, -R5.reuse ;  /* 0x000000011d1de824 */ /* 0x100fe200078e0a05 */
[----:B------:R-:W-:Y:S01]  /*2770*/  ISETP.GT.U32.AND P6, PT, R5, R32, PT ;  /* 0x000000200500720c */ /* 0x000fe20003fc4070 */
[----:B------:R-:W-:Y:S01]  /*2780*/  @!P5 IMAD.IADD R31, R31, 0x1, -R5 ;  /* 0x000000011f1fd824 */ /* 0x000fe200078e0a05 */
[----:B------:R-:W-:Y:S01]  /*2790*/  ISETP.GT.U32.AND P5, PT, R5, R30, PT ;  /* 0x0000001e0500720c */ /* 0x000fe20003fa4070 */
[----:B------:R-:W-:Y:S01]  /*27a0*/  VIADD R37, R0, 0x24 ;  /* 0x0000002400257836 */ /* 0x000fe20000000000 */
[----:B------:R-:W-:Y:S01]  /*27b0*/  ISETP.GE.AND P3, PT, R33, RZ, PT ;  /* 0x000000ff2100720c */ /* 0x000fe20003f66270 */
[----:B------:R-:W-:-:S03]  /*27c0*/  IMAD.HI.U32 R3, R7, R8, RZ ;  /* 0x0000000807037227 */ /* 0x000fc600078e00ff */
[----:B------:R-:W-:Y:S01]  /*27d0*/  IABS R34, R37 ;  /* 0x0000002500227213 */ /* 0x000fe20000000000 */
[----:B------:R-:W-:Y:S02]  /*27e0*/  IMAD.MOV R3, RZ, RZ, -R3 ;  /* 0x000000ffff037224 */ /* 0x000fe400078e0a03 */
[C---:B------:R-:W-:Y:S02]  /*27f0*/  VIADD R39, R0.reuse, 0x25 ;  /* 0x0000002500277836 */ /* 0x040fe40000000000 */
[----:B------:R-:W-:Y:S02]  /*2800*/  VIADD R40, R0, 0x26 ;  /* 0x0000002600287836 */ /* 0x000fe40000000000 */
[----:B------:R-:W-:Y:S01]  /*2810*/  IMAD R33, R5, R3, R8 ;  /* 0x0000000305217224 */ /* 0x000fe200078e0208 */
[----:B------:R-:W-:Y:S01]  /*2820*/  IABS R36, R39 ;  /* 0x0000002700247213 */ /* 0x000fe20000000000 */
[----:B------:R-:W-:Y:S01]  /*2830*/  IMAD.HI.U32 R6, R7, R34, RZ ;  /* 0x0000002207067227 */ /* 0x000fe200078e00ff */
[----:B------:R-:W-:-:S03]  /*2840*/  IABS R38, R40 ;  /* 0x0000002800267213 */ /* 0x000fc60000000000 */
[--C-:B------:R-:W-:Y:S01]  /*2850*/  @!P6 IMAD.IADD R32, R32, 0x1, -R5.reuse ;  /* 0x000000012020e824 */ /* 0x100fe200078e0a05 */
[C---:B------:R-:W-:Y:S01]  /*2860*/  ISETP.GT.U32.AND P6, PT, R5.reuse, R31, PT ;  /* 0x0000001f0500720c */ /* 0x040fe20003fc4070 */
[----:B------:R-:W-:Y:S01]  /*2870*/  @!P5 IMAD.IADD R30, R30, 0x1, -R5 ;  /* 0x000000011e1ed824 */ /* 0x000fe200078e0a05 */
[----:B------:R-:W-:Y:S01]  /*2880*/  ISETP.GT.U32.AND P5, PT, R5, R33, PT ;  /* 0x000000210500720c */ /* 0x000fe20003fa4070 */
[----:B------:R-:W-:Y:S02]  /*2890*/  IMAD.MOV R6, RZ, RZ, -R6 ;  /* 0x000000ffff067224 */ /* 0x000fe400078e0a06 */
[----:B------:R-:W-:-:S04]  /*28a0*/  IMAD.HI.U32 R3, R7, R36, RZ ;  /* 0x0000002407037227 */ /* 0x000fc800078e00ff */
[----:B------:R-:W-:Y:S02]  /*28b0*/  IMAD R34, R5, R6, R34 ;  /* 0x0000000605227224 */ /* 0x000fe400078e0222 */
[----:B------:R-:W-:-:S04]  /*28c0*/  IMAD.HI.U32 R6, R7, R38, RZ ;  /* 0x0000002607067227 */ /* 0x000fc800078e00ff */
[----:B------:R-:W-:Y:S02]  /*28d0*/  IMAD.MOV R3, RZ, RZ, -R3 ;  /* 0x000000ffff037224 */ /* 0x000fe400078e0a03 */
[----:B------:R-:W-:Y:S02]  /*28e0*/  IMAD.MOV R6, RZ, RZ, -R6 ;  /* 0x000000ffff067224 */ /* 0x000fe400078e0a06 */
[----:B------:R-:W-:Y:S01]  /*28f0*/  @!P2 IMAD.MOV R29, RZ, RZ, -R29 ;  /* 0x000000ffff1da224 */ /* 0x000fe200078e0a1d */
[----:B------:R-:W-:Y:S01]  /*2900*/  ISETP.GE.AND P2, PT, R35, RZ, PT ;  /* 0x000000ff2300720c */ /* 0x000fe20003f46270 */
[----:B------:R-:W-:Y:S02]  /*2910*/  IMAD R35, R5, R3, R36 ;  /* 0x0000000305237224 */ /* 0x000fe400078e0224 */
[----:B------:R-:W-:Y:S01]  /*2920*/  @!P6 IMAD.IADD R31, R31, 0x1, -R5 ;  /* 0x000000011f1fe824 */ /* 0x000fe200078e0a05 */
[C---:B------:R-:W-:Y:S01]  /*2930*/  ISETP.GT.U32.AND P6, PT, R5.reuse, R34, PT ;  /* 0x000000220500720c */ /* 0x040fe20003fc4070 */
[----:B------:R-:W-:-:S02]  /*2940*/  IMAD R36, R5, R6, R38 ;  /* 0x0000000605247224 */ /* 0x000fc400078e0226 */
[----:B------:R-:W-:Y:S01]  /*2950*/  @!P5 IMAD.IADD R33, R33, 0x1, -R5 ;  /* 0x000000012121d824 */ /* 0x000fe200078e0a05 */
[C---:B------:R-:W-:Y:S01]  /*2960*/  ISETP.GT.U32.AND P5, PT, R5.reuse, R35, PT ;  /* 0x000000230500720c */ /* 0x040fe20003fa4070 */
[C---:B------:R-:W-:Y:S02]  /*2970*/  VIADD R41, R0.reuse, 0x27 ;  /* 0x0000002700297836 */ /* 0x040fe40000000000 */
[----:B------:R-:W-:Y:S01]  /*2980*/  @!P1 IMAD.MOV R30, RZ, RZ, -R30 ;  /* 0x000000ffff1e9224 */ /* 0x000fe200078e0a1e */
[C---:B------:R-:W-:Y:S01]  /*2990*/  ISETP.GT.U32.AND P1, PT, R5.reuse, R33, PT ;  /* 0x000000210500720c */ /* 0x040fe20003f24070 */
[----:B------:R-:W-:Y:S01]  /*29a0*/  @!P4 IMAD.MOV R31, RZ, RZ, -R31 ;  /* 0x000000ffff1fc224 */ /* 0x000fe200078e0a1f */
[C---:B------:R-:W-:Y:S01]  /*29b0*/  ISETP.GT.U32.AND P4, PT, R5.reuse, R36, PT ;  /* 0x000000240500720c */ /* 0x040fe20003f84070 */
[----:B------:R-:W-:Y:S01]  /*29c0*/  @!P0 IMAD.MOV R28, RZ, RZ, -R28 ;  /* 0x000000ffff1c8224 */ /* 0x000fe200078e0a1c */
[----:B------:R-:W-:Y:S01]  /*29d0*/  IABS R8, R41 ;  /* 0x0000002900087213 */ /* 0x000fe20000000000 */
[----:B------:R-:W-:Y:S01]  /*29e0*/  VIADD R42, R0, 0x28 ;  /* 0x00000028002a7836 */ /* 0x000fe20000000000 */
[----:B------:R-:W-:Y:S01]  /*29f0*/  ISETP.GT.U32.AND P0, PT, R5, R32, PT ;  /* 0x000000200500720c */ /* 0x000fe20003f04070 */
[----:B------:R-:W-:-:S02]  /*2a00*/  @!P6 IMAD.IADD R34, R34, 0x1, -R5 ;  /* 0x000000012222e824 */ /* 0x000fc400078e0a05 */
[----:B------:R-:W-:Y:S01]  /*2a10*/  IMAD.MOV.U32 R6, RZ, RZ, R8 ;  /* 0x000000ffff067224 */ /* 0x000fe200078e0008 */
[----:B------:R-:W-:Y:S01]  /*2a20*/  IABS R38, R42 ;  /* 0x0000002a00267213 */ /* 0x000fe20000000000 */
[----:B------:R-:W-:Y:S01]  /*2a30*/  @!P5 IMAD.IADD R35, R35, 0x1, -R5 ;  /* 0x000000012323d824 */ /* 0x000fe200078e0a05 */
[----:B------:R-:W-:Y:S01]  /*2a40*/  ISETP.GT.U32.AND P6, PT, R5, R34, PT ;  /* 0x000000220500720c */ /* 0x000fe20003fc4070 */
[----:B------:R-:W-:-:S03]  /*2a50*/  IMAD.HI.U32 R3, R7, R6, RZ ;  /* 0x0000000607037227 */ /* 0x000fc600078e00ff */
[----:B------:R-:W-:Y:S01]  /*2a60*/  ISETP.GT.U32.AND P5, PT, R5, R35, PT ;  /* 0x000000230500720c */ /* 0x000fe20003fa4070 */
[--C-:B------:R-:W-:Y:S01]  /*2a70*/  @!P1 IMAD.IADD R33, R33, 0x1, -R5.reuse ;  /* 0x0000000121219824 */ /* 0x100fe200078e0a05 */
[----:B------:R-:W-:Y:S01]  /*2a80*/  ISETP.GE.AND P1, PT, R40, RZ, PT ;  /* 0x000000ff2800720c */ /* 0x000fe20003f26270 */
[----:B------:R-:W-:Y:S01]  /*2a90*/  @!P4 IMAD.IADD R36, R36, 0x1, -R5 ;  /* 0x000000012424c824 */ /* 0x000fe200078e0a05 */
[----:B------:R-:W-:Y:S01]  /*2aa0*/  ISETP.GE.AND P4, PT, R41, RZ, PT ;  /* 0x000000ff2900720c */ /* 0x000fe20003f86270 */
[----:B------:R-:W-:Y:S02]  /*2ab0*/  IMAD.MOV R3, RZ, RZ, -R3 ;  /* 0x000000ffff037224 */ /* 0x000fe400078e0a03 */
[----:B------:R-:W-:Y:S01]  /*2ac0*/  @!P0 IMAD.IADD R32, R32, 0x1, -R5 ;  /* 0x0000000120208824 */ /* 0x000fe200078e0a05 */
[----:B------:R-:W-:Y:S01]  /*2ad0*/  ISETP.GE.AND P0, PT, R37, RZ, PT ;  /* 0x000000ff2500720c */ /* 0x000fe20003f06270 */
[----:B------:R-:W-:Y:S01]  /*2ae0*/  @!P2 IMAD.MOV R33, RZ, RZ, -R33 ;  /* 0x000000ffff21a224 */ /* 0x000fe200078e0a21 */
[C---:B------:R-:W-:Y:S01]  /*2af0*/  ISETP.GT.U32.AND P2, PT, R5.reuse, R36, PT ;  /* 0x000000240500720c */ /* 0x040fe20003f44070 */
[----:B------:R-:W-:-:S02]  /*2b00*/  IMAD R37, R5, R3, R6 ;  /* 0x0000000305257224 */ /* 0x000fc400078e0206 */
[----:B------:R-:W-:-:S04]  /*2b10*/  IMAD.HI.U32 R3, R7, R38, RZ ;  /* 0x0000002607037227 */ /* 0x000fc800078e00ff */
[----:B------:R-:W-:Y:S02]  /*2b20*/  IMAD.MOV R3, RZ, RZ, -R3 ;  /* 0x000000ffff037224 */ /* 0x000fe400078e0a03 */
[--C-:B------:R-:W-:Y:S01]  /*2b30*/  @!P6 IMAD.IADD R34, R34, 0x1, -R5.reuse ;  /* 0x000000012222e824 */ /* 0x100fe200078e0a05 */
[C---:B------:R-:W-:Y:S01]  /*2b40*/  ISETP.GT.U32.AND P6, PT, R5.reuse, R37, PT ;  /* 0x000000250500720c */ /* 0x040fe20003fc4070 */
[C---:B------:R-:W-:Y:S02]  /*2b50*/  IMAD R38, R5.reuse, R3, R38 ;  /* 0x0000000305267224 */ /* 0x040fe400078e0226 */
[----:B------:R-:W-:Y:S02]  /*2b60*/  @!P2 IMAD.IADD R36, R36, 0x1, -R5 ;  /* 0x000000012424a824 */ /* 0x000fe400078e0a05 */
[----:B------:R-:W-:Y:S01]  /*2b70*/  @!P3 IMAD.MOV R32, RZ, RZ, -R32 ;  /* 0x000000ffff20b224 */ /* 0x000fe200078e0a20 */
[----:B------:R-:W-:Y:S01]  /*2b80*/  ISETP.GT.U32.AND P2, PT, R5, R38, PT ;  /* 0x000000260500720c */ /* 0x000fe20003f44070 */
[C---:B------:R-:W-:Y:S01]  /*2b90*/  VIADD R3, R0.reuse, 0x29 ;  /* 0x0000002900037836 */ /* 0x040fe20000000000 */
[----:B------:R-:W-:Y:S01]  /*2ba0*/  ISETP.GE.AND P3, PT, R39, RZ, PT ;  /* 0x000000ff2700720c */ /* 0x000fe20003f66270 */
[----:B------:R-:W-:-:S02]  /*2bb0*/  VIADD R39, R0, 0x2b ;  /* 0x0000002b00277836 */ /* 0x000fc40000000000 */
[--C-:B------:R-:W-:Y:S01]  /*2bc0*/  @!P5 IMAD.IADD R35, R35, 0x1, -R5.reuse ;  /* 0x000000012323d824 */ /* 0x100fe200078e0a05 */
[----:B------:R-:W-:Y:S01]  /*2bd0*/  IABS R8, R3 ;  /* 0x0000000300087213 */ /* 0x000fe20000000000 */
[--C-:B------:R-:W-:Y:S01]  /*2be0*/  @!P6 IMAD.IADD R37, R37, 0x1, -R5.reuse ;  /* 0x000000012525e824 */ /* 0x100fe200078e0a05 */
[----:B------:R-:W-:Y:S01]  /*2bf0*/  ISETP.GE.AND P5, PT, R42, RZ, PT ;  /* 0x000000ff2a00720c */ /* 0x000fe20003fa6270 */
[----:B------:R-:W-:Y:S01]  /*2c00*/  VIADD R6, R0, 0x2a ;  /* 0x0000002a00067836 */ /* 0x000fe20000000000 */
[----:B------:R-:W-:Y:S01]  /*2c10*/  IABS R42, R39 ;  /* 0x00000027002a7213 */ /* 0x000fe20000000000 */
[----:B------:R-:W-:Y:S01]  /*2c20*/  @!P0 IMAD.MOV R34, RZ, RZ, -R34 ;  /* 0x000000ffff228224 */ /* 0x000fe200078e0a22 */
[----:B------:R-:W-:Y:S01]  /*2c30*/  ISETP.GT.U32.AND P6, PT, R5, R37, PT ;  /* 0x000000250500720c */ /* 0x000fe20003fc4070 */
[----:B------:R-:W-:Y:S01]  /*2c40*/  @!P2 IMAD.IADD R38, R38, 0x1, -R5 ;  /* 0x000000012626a824 */ /* 0x000fe200078e0a05 */
[----:B------:R-:W-:Y:S01]  /*2c50*/  ISETP.GE.AND P0, PT, R3, RZ, PT ;  /* 0x000000ff0300720c */ /* 0x000fe20003f06270 */
[----:B------:R-:W-:Y:S01]  /*2c60*/  @!P3 IMAD.MOV R35, RZ, RZ, -R35 ;  /* 0x000000ffff23b224 */ /* 0x000fe200078e0a23 */
[----:B------:R-:W-:Y:S01]  /*2c70*/  ISETP.GE.AND P3, PT, R6, RZ, PT ;  /* 0x000000ff0600720c */ /* 0x000fe20003f66270 */
[----:B------:R-:W-:Y:S01]  /*2c80*/  IMAD.HI.U32 R3, R7, R8, RZ ;  /* 0x0000000807037227 */ /* 0x000fe200078e00ff */
[----:B------:R-:W-:-:S02]  /*2c90*/  ISETP.GT.U32.AND P2, PT, R5, R38, PT ;  /* 0x000000260500720c */ /* 0x000fc40003f44070 */
[----:B------:R-:W-:Y:S01]  /*2ca0*/  IABS R40, R6 ;  /* 0x0000000600287213 */ /* 0x000fe20000000000 */
[----:B------:R-:W-:Y:S01]  /*2cb0*/  @!P1 IMAD.MOV R36, RZ, RZ, -R36 ;  /* 0x000000ffff249224 */ /* 0x000fe200078e0a24 */
[----:B------:R-:W-:Y:S01]  /*2cc0*/  ISETP.GE.AND P1, PT, R39, RZ, PT ;  /* 0x000000ff2700720c */ /* 0x000fe20003f26270 */
[----:B------:R-:W-:-:S04]  /*2cd0*/  IMAD.HI.U32 R6, R7, R42, RZ ;  /* 0x0000002a07067227 */ /* 0x000fc800078e00ff */
[----:B------:R-:W-:Y:S02]  /*2ce0*/  VIADD R41, R0, 0x2c ;  /* 0x0000002c00297836 */ /* 0x000fe40000000000 */
[----:B------:R-:W-:Y:S02]  /*2cf0*/  IMAD.MOV R39, RZ, RZ, -R3 ;  /* 0x000000ffff277224 */ /* 0x000fe400078e0a03 */
[----:B------:R-:W-:Y:S01]  /*2d00*/  IMAD.MOV R6, RZ, RZ, -R6 ;  /* 0x000000ffff067224 */ /* 0x000fe200078e0a06 */
[----:B------:R-:W-:Y:S01]  /*2d10*/  IABS R44, R41 ;  /* 0x00000029002c7213 */ /* 0x000fe20000000000 */
[----:B------:R-:W-:Y:S01]  /*2d20*/  @!P6 IMAD.IADD R37, R37, 0x1, -R5 ;  /* 0x000000012525e824 */ /* 0x000fe200078e0a05 */
[----:B------:R-:W-:Y:S01]  /*2d30*/  ISETP.GE.AND P6, PT, R41, RZ, PT ;  /* 0x000000ff2900720c */ /* 0x000fe20003fc6270 */
[----:B------:R-:W-:Y:S02]  /*2d40*/  IMAD R39, R5, R39, R8 ;  /* 0x0000002705277224 */ /* 0x000fe400078e0208 */
[----:B------:R-:W-:-:S04]  /*2d50*/  IMAD.HI.U32 R3, R7, R40, RZ ;  /* 0x0000002807037227 */ /* 0x000fc800078e00ff */
[----:B------:R-:W-:Y:S02]  /*2d60*/  @!P2 IMAD.IADD R38, R38, 0x1, -R5 ;  /* 0x000000012626a824 */ /* 0x000fe400078e0a05 */
[C---:B------:R-:W-:Y:S02]  /*2d70*/  IMAD R41, R5.reuse, R6, R42 ;  /* 0x0000000605297224 */ /* 0x040fe400078e022a */
[----:B------:R-:W-:Y:S01]  /*2d80*/  @!P4 IMAD.MOV R37, RZ, RZ, -R37 ;  /* 0x000000ffff25c224 */ /* 0x000fe200078e0a25 */
[C---:B------:R-:W-:Y:S01]  /*2d90*/  ISETP.GT.U32.AND P4, PT, R5.reuse, R39, PT ;  /* 0x000000270500720c */ /* 0x040fe20003f84070 */
[----:B------:R-:W-:Y:S02]  /*2da0*/  IMAD.MOV R8, RZ, RZ, -R3 ;  /* 0x000000ffff087224 */ /* 0x000fe400078e0a03 */
[----:B------:R-:W-:Y:S01]  /*2db0*/  @!P5 IMAD.MOV R38, RZ, RZ, -R38 ;  /* 0x000000ffff26d224 */ /* 0x000fe200078e0a26 */
[C---:B------:R-:W-:Y:S01]  /*2dc0*/  ISETP.GT.U32.AND P5, PT, R5.reuse, R41, PT ;  /* 0x000000290500720c */ /* 0x040fe20003fa4070 */
[----:B------:R-:W-:-:S02]  /*2dd0*/  IMAD R40, R5, R8, R40 ;  /* 0x0000000805287224 */ /* 0x000fc400078e0228 */
[----:B------:R-:W-:-:S03]  /*2de0*/  IMAD.HI.U32 R3, R7, R44, RZ ;  /* 0x0000002c07037227 */ /* 0x000fc600078e00ff */
[----:B------:R-:W-:Y:S01]  /*2df0*/  ISETP.GT.U32.AND P2, PT, R5, R40, PT ;  /* 0x000000280500720c */ /* 0x000fe20003f44070 */
[----:B------:R-:W-:Y:S02]  /*2e00*/  IMAD.MOV R3, RZ, RZ, -R3 ;  /* 0x000000ffff037224 */ /* 0x000fe400078e0a03 */
[C---:B------:R-:W-:Y:S02]  /*2e10*/  VIADD R49, R0.reuse, 0x2e ;  /* 0x0000002e00317836 */ /* 0x040fe40000000000 */
[--C-:B------:R-:W-:Y:S02]  /*2e20*/  @!P4 IMAD.IADD R39, R39, 0x1, -R5.reuse ;  /* 0x000000012727c824 */ /* 0x100fe400078e0a05 */
[----:B------:R-:W-:Y:S01]  /*2e30*/  IMAD R42, R5, R3, R44 ;  /* 0x00000003052a7224 */ /* 0x000fe200078e022c */
[----:B------:R-:W-:Y:S01]  /*2e40*/  IABS R44, R49 ;  /* 0x00000031002c7213 */ /* 0x000fe20000000000 */
[----:B------:R-:W-:Y:S01]  /*2e50*/  @!P5 IMAD.IADD R41, R41, 0x1, -R5 ;  /* 0x000000012929d824 */ /* 0x000fe200078e0a05 */
[----:B------:R-:W-:Y:S01]  /*2e60*/  ISETP.GT.U32.AND P4, PT, R5, R39, PT ;  /* 0x000000270500720c */ /* 0x000fe20003f84070 */
[----:B------:R-:W-:-:S02]  /*2e70*/  VIADD R47, R0, 0x2d ;  /* 0x0000002d002f7836 */ /* 0x000fc40000000000 */
[----:B------:R-:W-:Y:S01]  /*2e80*/  IMAD.HI.U32 R6, R7, R44, RZ ;  /* 0x0000002c07067227 */ /* 0x000fe200078e00ff */
[----:B------:R-:W-:Y:S02]  /*2e90*/  ISETP.GT.U32.AND P5, PT, R5, R41, PT ;  /* 0x000000290500720c */ /* 0x000fe40003fa4070 */
[----:B------:R-:W-:Y:S01]  /*2ea0*/  IABS R8, R47 ;  /* 0x0000002f00087213 */ /* 0x000fe20000000000 */
[----:B------:R-:W-:Y:S02]  /*2eb0*/  @!P2 IMAD.IADD R40, R40, 0x1, -R5 ;  /* 0x000000012828a824 */ /* 0x000fe400078e0a05 */
[----:B------:R-:W-:Y:S02]  /*2ec0*/  IMAD.MOV R6, RZ, RZ, -R6 ;  /* 0x000000ffff067224 */ /* 0x000fe400078e0a06 */
[----:B------:R-:W-:Y:S01]  /*2ed0*/  IMAD.HI.U32 R3, R7, R8, RZ ;  /* 0x0000000807037227 */ /* 0x000fe200078e00ff */
[----:B------:R-:W-:-:S03]  /*2ee0*/  ISETP.GT.U32.AND P2, PT, R5, R40, PT ;  /* 0x000000280500720c */ /* 0x000fc60003f44070 */
[----:B------:R-:W-:Y:S02]  /*2ef0*/  IMAD R44, R5, R6, R44 ;  /* 0x00000006052c7224 */ /* 0x000fe400078e022c */
[----:B------:R-:W-:Y:S02]  /*2f00*/  VIADD R50, R0, 0x2f ;  /* 0x0000002f00327836 */ /* 0x000fe40000000000 */
[----:B------:R-:W-:Y:S01]  /*2f10*/  @!P4 IMAD.IADD R39, R39, 0x1, -R5 ;  /* 0x000000012727c824 */ /* 0x000fe200078e0a05 */
[----:B------:R-:W-:Y:S01]  /*2f20*/  ISETP.GT.U32.AND P4, PT, R5, R42, PT ;  /* 0x0000002a0500720c */ /* 0x000fe20003f84070 */
[----:B------:R-:W-:Y:S01]  /*2f30*/  IMAD.MOV R3, RZ, RZ, -R3 ;  /* 0x000000ffff037224 */ /* 0x000fe200078e0a03 */
[----:B------:R-:W-:Y:S01]  /*2f40*/  IABS R45, R50 ;  /* 0x00000032002d7213 */ /* 0x000fe20000000000 */
[----:B------:R-:W-:Y:S01]  /*2f50*/  @!P5 IMAD.IADD R41, R41, 0x1, -R5 ;  /* 0x000000012929d824 */ /* 0x000fe200078e0a05 */
[C---:B------:R-:W-:Y:S01]  /*2f60*/  ISETP.GT.U32.AND P5, PT, R5.reuse, R44, PT ;  /* 0x0000002c0500720c */ /* 0x040fe20003fa4070 */
[----:B------:R-:W-:-:S02]  /*2f70*/  IMAD R43, R5, R3, R8 ;  /* 0x00000003052b7224 */ /* 0x000fc400078e0208 */
[----:B------:R-:W-:Y:S02]  /*2f80*/  IMAD.MOV.U32 R8, RZ, RZ, R45 ;  /* 0x000000ffff087224 */ /* 0x000fe400078e002d */
[----:B------:R-:W-:Y:S01]  /*2f90*/  @!P2 IMAD.IADD R40, R40, 0x1, -R5 ;  /* 0x000000012828a824 */ /* 0x000fe200078e0a05 */
[----:B------:R-:W-:Y:S01]  /*2fa0*/  ISETP.GT.U32.AND P2, PT, R5, R43, PT ;  /* 0x0000002b0500720c */ /* 0x000fe20003f44070 */
[----:B------:R-:W-:Y:S02]  /*2fb0*/  VIADD R52, R0, 0x31 ;  /* 0x0000003100347836 */ /* 0x000fe40000000000 */
[----:B------:R-:W-:-:S03]  /*2fc0*/  IMAD.HI.U32 R3, R7, R8, RZ ;  /* 0x0000000807037227 */ /* 0x000fc600078e00ff */
[----:B------:R-:W-:Y:S01]  /*2fd0*/  IABS R48, R52 ;  /* 0x0000003400307213 */ /* 0x000fe20000000000 */
[----:B------:R-:W-:Y:S02]  /*2fe0*/  VIADD R51, R0, 0x30 ;  /* 0x0000003000337836 */ /* 0x000fe40000000000 */
[--C-:B------:R-:W-:Y:S01]  /*2ff0*/  @!P4 IMAD.IADD R42, R42, 0x1, -R5.reuse ;  /* 0x000000012a2ac824 */ /* 0x100fe200078e0a05 */
[----:B------:R-:W-:Y:S01]  /*3000*/  ISETP.GE.AND P4, PT, R47, RZ, PT ;  /* 0x000000ff2f00720c */ /* 0x000fe20003f86270 */
[----:B------:R-:W-:Y:S01]  /*3010*/  @!P5 IMAD.IADD R44, R44, 0x1, -R5 ;  /* 0x000000012c2cd824 */ /* 0x000fe200078e0a05 */
[----:B------:R-:W-:Y:S01]  /*3020*/  IABS R46, R51 ;  /* 0x00000033002e7213 */ /* 0x000fe20000000000 */
[----:B------:R-:W-:Y:S02]  /*3030*/  IMAD.MOV R3, RZ, RZ, -R3 ;  /* 0x000000ffff037224 */ /* 0x000fe400078e0a03 */
[----:B------:R-:W-:Y:S01]  /*3040*/  @!P0 IMAD.MOV R39, RZ, RZ, -R39 ;  /* 0x000000ffff278224 */ /* 0x000fe200078e0a27 */
[C---:B------:R-:W-:Y:S01]  /*3050*/  ISETP.GT.U32.AND P0, PT, R5.reuse, R42, PT ;  /* 0x0000002a0500720c */ /* 0x040fe20003f04070 */
[C---:B------:R-:W-:Y:S01]  /*3060*/  IMAD R45, R5.reuse, R3, R8 ;  /* 0x00000003052d7224 */ /* 0x040fe200078e0208 */
[----:B------:R-:W-:Y:S01]  /*3070*/  ISETP.GT.U32.AND P5, PT, R5, R44, PT ;  /* 0x0000002c0500720c */ /* 0x000fe20003fa4070 */
[----:B------:R-:W-:-:S04]  /*3080*/  IMAD.HI.U32 R3, R7, R48, RZ ;  /* 0x0000003007037227 */ /* 0x000fc800078e00ff */
[----:B------:R-:W-:-:S04]  /*3090*/  IMAD.HI.U32 R6, R7, R46, RZ ;  /* 0x0000002e07067227 */ /* 0x000fc800078e00ff */
[----:B------:R-:W-:Y:S01]  /*30a0*/  @!P2 IMAD.IADD R43, R43, 0x1, -R5 ;  /* 0x000000012b2ba824 */ /* 0x000fe200078e0a05 */
[----:B------:R-:W-:Y:S01]  /*30b0*/  ISETP.GE.AND P2, PT, R49, RZ, PT ;  /* 0x000000ff3100720c */ /* 0x000fe20003f46270 */
[----:B------:R-:W-:Y:S02]  /*30c0*/  IMAD.MOV R3, RZ, RZ, -R3 ;  /* 0x000000ffff037224 */ /* 0x000fe400078e0a03 */
[----:B------:R-:W-:Y:S02]  /*30d0*/  IMAD.MOV R6, RZ, RZ, -R6 ;  /* 0x000000ffff067224 */ /* 0x000fe400078e0a06 */
[----:B------:R-:W-:Y:S01]  /*30e0*/  @!P3 IMAD.MOV R40, RZ, RZ, -R40 ;  /* 0x000000ffff28b224 */ /* 0x000fe200078e0a28 */
[C---:B------:R-:W-:Y:S01]  /*30f0*/  ISETP.GT.U32.AND P3, PT, R5.reuse, R43, PT ;  /* 0x0000002b0500720c */ /* 0x040fe20003f64070 */
[C---:B------:R-:W-:Y:S02]  /*3100*/  IMAD R47, R5.reuse, R3, R48 ;  /* 0x00000003052f7224 */ /* 0x040fe400078e0230 */
[----:B------:R-:W-:-:S02]  /*3110*/  IMAD R46, R5, R6, R46 ;  /* 0x00000006052e7224 */ /* 0x000fc400078e022e */
[--C-:B------:R-:W-:Y:S01]  /*3120*/  @!P0 IMAD.IADD R42, R42, 0x1, -R5.reuse ;  /* 0x000000012a2a8824 */ /* 0x100fe200078e0a05 */
[C---:B------:R-:W-:Y:S01]  /*3130*/  ISETP.GT.U32.AND P0, PT, R5.reuse, R45, PT ;  /* 0x0000002d0500720c */ /* 0x040fe20003f04070 */
[--C-:B------:R-:W-:Y:S01]  /*3140*/  @!P5 IMAD.IADD R44, R44, 0x1, -R5.reuse ;  /* 0x000000012c2cd824 */ /* 0x100fe200078e0a05 */
[C---:B------:R-:W-:Y:S01]  /*3150*/  ISETP.GT.U32.AND P5, PT, R5.reuse, R47, PT ;  /* 0x0000002f0500720c */ /* 0x040fe20003fa4070 */
[----:B------:R-:W-:Y:S01]  /*3160*/  @!P6 IMAD.MOV R42, RZ, RZ, -R42 ;  /* 0x000000ffff2ae224 */ /* 0x000fe200078e0a2a */
[----:B------:R-:W-:Y:S01]  /*3170*/  ISETP.GT.U32.AND P6, PT, R5, R46, PT ;  /* 0x0000002e0500720c */ /* 0x000fe20003fc4070 */
[C---:B------:R-:W-:Y:S02]  /*3180*/  VIADD R53, R0.reuse, 0x32 ;  /* 0x0000003200357836 */ /* 0x040fe40000000000 */
[----:B------:R-:W-:Y:S01]  /*3190*/  @!P3 IMAD.IADD R43, R43, 0x1, -R5 ;  /* 0x000000012b2bb824 */ /* 0x000fe200078e0a05 */
[----:B------:R-:W-:Y:S01]  /*31a0*/  ISETP.GE.AND P3, PT, R51, RZ, PT ;  /* 0x000000ff3300720c */ /* 0x000fe20003f66270 */
[----:B------:R-:W-:Y:S01]  /*31b0*/  VIADD R51, R0, 0x33 ;  /* 0x0000003300337836 */ /* 0x000fe20000000000 */
[----:B------:R-:W-:Y:S01]  /*31c0*/  IABS R48, R53 ;  /* 0x0000003500307213 */ /* 0x000fe20000000000 */
[----:B------:R-:W-:-:S02]  /*31d0*/  @!P4 IMAD.MOV R43, RZ, RZ, -R43 ;  /* 0x000000ffff2bc224 */ /* 0x000fc400078e0a2b */
[--C-:B------:R-:W-:Y:S01]  /*31e0*/  @!P0 IMAD.IADD R45, R45, 0x1, -R5.reuse ;  /* 0x000000012d2d8824 */ /* 0x100fe200078e0a05 */
[----:B------:R-:W-:Y:S01]  /*31f0*/  IABS R8, R51 ;  /* 0x0000003300087213 */ /* 0x000fe20000000000 */
[----:B------:R-:W-:Y:S01]  /*3200*/  @!P5 IMAD.IADD R47, R47, 0x1, -R5 ;  /* 0x000000012f2fd824 */ /* 0x000fe200078e0a05 */
[----:B------:R-:W-:Y:S01]  /*3210*/  ISETP.GE.AND P0, PT, R52, RZ, PT ;  /* 0x000000ff3400720c */ /* 0x000fe20003f06270 */
[----:B------:R-:W-:-:S03]  /*3220*/  IMAD.HI.U32 R3, R7, R48, RZ ;  /* 0x0000003007037227 */ /* 0x000fc600078e00ff */
[C---:B------:R-:W-:Y:S01]  /*3230*/  ISETP.GT.U32.AND P4, PT, R5.reuse, R47, PT ;  /* 0x0000002f0500720c */ /* 0x040fe20003f84070 */
[----:B------:R-:W-:Y:S01]  /*3240*/  @!P6 IMAD.IADD R46, R46, 0x1, -R5 ;  /* 0x000000012e2ee824 */ /* 0x000fe200078e0a05 */
[----:B------:R-:W-:Y:S01]  /*3250*/  ISETP.GT.U32.AND P6, PT, R5, R45, PT ;  /* 0x0000002d0500720c */ /* 0x000fe20003fc4070 */
[----:B------:R-:W-:Y:S02]  /*3260*/  IMAD.MOV R6, RZ, RZ, -R3 ;  /* 0x000000ffff067224 */ /* 0x000fe400078e0a03 */
[----:B------:R-:W-:Y:S01]  /*3270*/  IMAD.HI.U32 R3, R7, R8, RZ ;  /* 0x0000000807037227 */ /* 0x000fe200078e00ff */
[----:B------:R-:W-:-:S03]  /*3280*/  ISETP.GT.U32.AND P5, PT, R5, R46, PT ;  /* 0x0000002e0500720c */ /* 0x000fc60003fa4070 */
[----:B------:R-:W-:Y:S02]  /*3290*/  IMAD.MOV R3, RZ, RZ, -R3 ;  /* 0x000000ffff037224 */ /* 0x000fe400078e0a03 */
[----:B------:R-:W-:Y:S02]  /*32a0*/  VIADD R54, R0, 0x34 ;  /* 0x0000003400367836 */ /* 0x000fe40000000000 */
[C---:B------:R-:W-:Y:S02]  /*32b0*/  IMAD R48, R5.reuse, R6, R48 ;  /* 0x0000000605307224 */ /* 0x040fe400078e0230 */
[----:B------:R-:W-:Y:S02]  /*32c0*/  IMAD R49, R5, R3, R8 ;  /* 0x0000000305317224 */ /* 0x000fe400078e0208 */
[----:B------:R-:W-:Y:S01]  /*32d0*/  @!P1 IMAD.MOV R41, RZ, RZ, -R41 ;  /* 0x000000ffff299224 */ /* 0x000fe200078e0a29 */
[----:B------:R-:W-:Y:S01]  /*32e0*/  ISETP.GE.AND P1, PT, R50, RZ, PT ;  /* 0x000000ff3200720c */ /* 0x000fe20003f26270 */
[--C-:B------:R-:W-:Y:S01]  /*32f0*/  @!P6 IMAD.IADD R45, R45, 0x1, -R5.reuse ;  /* 0x000000012d2de824 */ /* 0x100fe200078e0a05 */
[----:B------:R-:W-:Y:S01]  /*3300*/  IABS R50, R54 ;  /* 0x0000003600327213 */ /* 0x000fe20000000000 */
[----:B------:R-:W-:Y:S01]  /*3310*/  VIADD R55, R0, 0x35 ;  /* 0x0000003500377836 */ /* 0x000fe20000000000 */
[----:B------:R-:W-:Y:S01]  /*3320*/  ISETP.GT.U32.AND P6, PT, R5, R48, PT ;  /* 0x000000300500720c */ /* 0x000fe20003fc4070 */
[----:B------:R-:W-:Y:S01]  /*3330*/  @!P4 IMAD.IADD R47, R47, 0x1, -R5 ;  /* 0x000000012f2fc824 */ /* 0x000fe200078e0a05 */
[----:B------:R-:W-:Y:S01]  /*3340*/  ISETP.GT.U32.AND P4, PT, R5, R49, PT ;  /* 0x000000310500720c */ /* 0x000fe20003f84070 */
[----:B------:R-:W-:Y:S01]  /*3350*/  IMAD.HI.U32 R3, R7, R50, RZ ;  /* 0x0000003207037227 */ /* 0x000fe200078e00ff */
[----:B------:R-:W-:-:S03]  /*3360*/  IABS R52, R55 ;  /* 0x0000003700347213 */ /* 0x000fc60000000000 */
[----:B------:R-:W-:Y:S01]  /*3370*/  @!P5 IMAD.IADD R46, R46, 0x1, -R5 ;  /* 0x000000012e2ed824 */ /* 0x000fe200078e0a05 */
[----:B------:R-:W-:Y:S01]  /*3380*/  ISETP.GE.AND P5, PT, R53, RZ, PT ;  /* 0x000000ff3500720c */ /* 0x000fe20003fa6270 */
[----:B------:R-:W-:Y:S02]  /*3390*/  VIADD R53, R0, 0x36 ;  /* 0x0000003600357836 */ /* 0x000fe40000000000 */
[----:B------:R-:W-:Y:S02]  /*33a0*/  IMAD.MOV R3, RZ, RZ, -R3 ;  /* 0x000000ffff037224 */ /* 0x000fe400078e0a03 */
[----:B------:R-:W-:-:S04]  /*33b0*/  IMAD.HI.U32 R6, R7, R52, RZ ;  /* 0x0000003407067227 */ /* 0x000fc800078e00ff */
[--C-:B------:R-:W-:Y:S01]  /*33c0*/  @!P6 IMAD.IADD R48, R48, 0x1, -R5.reuse ;  /* 0x000000013030e824 */ /* 0x100fe200078e0a05 */
[----:B------:R-:W-:Y:S01]  /*33d0*/  ISETP.GE.AND P6, PT, R51, RZ, PT ;  /* 0x000000ff3300720c */ /* 0x000fe20003fc6270 */
[----:B------:R-:W-:Y:S01]  /*33e0*/  IMAD R50, R5, R3, R50 ;  /* 0x0000000305327224 */ /* 0x000fe200078e0232 */
[----:B------:R-:W-:Y:S01]  /*33f0*/  IABS R3, R53 ;  /* 0x0000003500037213 */ /* 0x000fe20000000000 */
[----:B------:R-:W-:Y:S02]  /*3400*/  IMAD.MOV R6, RZ, RZ, -R6 ;  /* 0x000000ffff067224 */ /* 0x000fe400078e0a06 */
[----:B------:R-:W-:Y:S01]  /*3410*/  @!P4 IMAD.IADD R49, R49, 0x1, -R5 ;  /* 0x000000013131c824 */ /* 0x000fe200078e0a05 */
[C---:B------:R-:W-:Y:S01]  /*3420*/  ISETP.GT.U32.AND P4, PT, R5.reuse, R48, PT ;  /* 0x000000300500720c */ /* 0x040fe20003f84070 */
[----:B------:R-:W-:Y:S02]  /*3430*/  VIADD R56, R0, 0x37 ;  /* 0x0000003700387836 */ /* 0x000fe40000000000 */
[----:B------:R-:W-:-:S02]  /*3440*/  IMAD R51, R5, R6, R52 ;  /* 0x0000000605337224 */ /* 0x000fc400078e0234 */
[----:B------:R-:W-:Y:S01]  /*3450*/  IMAD.MOV.U32 R52, RZ, RZ, R3 ;  /* 0x000000ffff347224 */ /* 0x000fe200078e0003 */
[----:B------:R-:W-:Y:S01]  /*3460*/  IABS R8, R56 ;  /* 0x0000003800087213 */ /* 0x000fe20000000000 */
[----:B------:R-:W-:Y:S01]  /*3470*/  @!P2 IMAD.MOV R44, RZ, RZ, -R44 ;  /* 0x000000ffff2ca224 */ /* 0x000fe200078e0a2c */
[----:B------:R-:W-:Y:S01]  /*3480*/  ISETP.GT.U32.AND P2, PT, R5, R49, PT ;  /* 0x000000310500720c */ /* 0x000fe20003f44070 */
[----:B------:R-:W-:-:S04]  /*3490*/  IMAD.HI.U32 R3, R7, R52, RZ ;  /* 0x0000003407037227 */ /* 0x000fc800078e00ff */
[----:B------:R-:W-:Y:S01]  /*34a0*/  @!P3 IMAD.MOV R46, RZ, RZ, -R46 ;  /* 0x000000ffff2eb224 */ /* 0x000fe200078e0a2e */
[----:B------:R-:W-:Y:S01]  /*34b0*/  ISETP.GT.U32.AND P3, PT, R5, R51, PT ;  /* 0x000000330500720c */ /* 0x000fe20003f64070 */
[----:B------:R-:W-:-:S04]  /*34c0*/  IMAD.HI.U32 R6, R7, R8, RZ ;  /* 0x0000000807067227 */ /* 0x000fc800078e00ff */
[----:B------:R-:W-:Y:S02]  /*34d0*/  IMAD.MOV R3, RZ, RZ, -R3 ;  /* 0x000000ffff037224 */ /* 0x000fe400078e0a03 */
[----:B------:R-:W-:Y:S01]  /*34e0*/  @!P1 IMAD.MOV R45, RZ, RZ, -R45 ;  /* 0x000000ffff2d9224 */ /* 0x000fe200078e0a2d */
[----:B------:R-:W-:Y:S01]  /*34f0*/  ISETP.GT.U32.AND P1, PT, R5, R50, PT ;  /* 0x000000320500720c */ /* 0x000fe20003f24070 */
[--C-:B------:R-:W-:Y:S01]  /*3500*/  @!P4 IMAD.IADD R48, R48, 0x1, -R5.reuse ;  /* 0x000000013030c824 */ /* 0x100fe200078e0a05 */
[----:B------:R-:W-:Y:S01]  /*3510*/  ISETP.GE.AND P4, PT, R55, RZ, PT ;  /* 0x000000ff3700720c */ /* 0x000fe20003f86270 */
[----:B------:R-:W-:Y:S02]  /*3520*/  IMAD.MOV R6, RZ, RZ, -R6 ;  /* 0x000000ffff067224 */ /* 0x000fe400078e0a06 */
[----:B------:R-:W-:Y:S02]  /*3530*/  IMAD R52, R5, R3, R52 ;  /* 0x0000000305347224 */ /* 0x000fe400078e0234 */
[----:B------:R-:W-:Y:S01]  /*3540*/  @!P2 IMAD.IADD R49, R49, 0x1, -R5 ;  /* 0x000000013131a824 */ /* 0x000fe200078e0a05 */
[----:B------:R-:W-:Y:S01]  /*3550*/  ISETP.GE.AND P2, PT, R53, RZ, PT ;  /* 0x000000ff3500720c */ /* 0x000fe20003f46270 */
[----:B------:R-:W-:-:S02]  /*3560*/  IMAD R53, R5, R6, R8 ;  /* 0x0000000605357224 */ /* 0x000fc400078e0208 */
[----:B------:R-:W-:Y:S01]  /*3570*/  @!P5 IMAD.MOV R48, RZ, RZ, -R48 ;  /* 0x000000ffff30d224 */ /* 0x000fe200078e0a30 */
[----:B------:R-:W-:Y:S01]  /*3580*/  ISETP.GT.U32.AND P5, PT, R5, R52, PT ;  /* 0x000000340500720c */ /* 0x000fe20003fa4070 */
[----:B------:R-:W-:Y:S02]  /*3590*/  @!P3 IMAD.IADD R51, R51, 0x1, -R5 ;  /* 0x000000013333b824 */ /* 0x000fe400078e0a05 */
[----:B------:R-:W-:Y:S01]  /*35a0*/  @!P6 IMAD.MOV R49, RZ, RZ, -R49 ;  /* 0x000000ffff31e224 */ /* 0x000fe200078e0a31 */
[C---:B------:R-:W-:Y:S01]  /*35b0*/  ISETP.GT.U32.AND P6, PT, R5.reuse, R53, PT ;  /* 0x000000350500720c */ /* 0x040fe20003fc4070 */
[----:B------:R-:W-:Y:S01]  /*35c0*/  @!P1 IMAD.IADD R50, R50, 0x1, -R5 ;  /* 0x0000000132329824 */ /* 0x000fe200078e0a05 */
[C---:B------:R-:W-:Y:S01]  /*35d0*/  ISETP.GT.U32.AND P3, PT, R5.reuse, R51, PT ;  /* 0x000000330500720c */ /* 0x040fe20003f64070 */
[C---:B------:R-:W-:Y:S02]  /*35e0*/  VIADD R6, R0.reuse, 0x38 ;  /* 0x0000003800067836 */ /* 0x040fe40000000000 */
[----:B------:R-:W-:Y:S01]  /*35f0*/  @!P0 IMAD.MOV R47, RZ, RZ, -R47 ;  /* 0x000000ffff2f8224 */ /* 0x000fe200078e0a2f */
[----:B------:R-:W-:Y:S01]  /*3600*/  ISETP.GT.U32.AND P1, PT, R5, R50, PT ;  /* 0x000000320500720c */ /* 0x000fe20003f24070 */
[----:B------:R-:W-:Y:S01]  /*3610*/  VIADD R55, R0, 0x39 ;  /* 0x0000003900377836 */ /* 0x000fe20000000000 */
[----:B------:R-:W-:Y:S01]  /*3620*/  ISETP.GE.AND P0, PT, R54, RZ, PT ;  /* 0x000000ff3600720c */ /* 0x000fe20003f06270 */
[--C-:B------:R-:W-:Y:S01]  /*3630*/  @!P5 IMAD.IADD R52, R52, 0x1, -R5.reuse ;  /* 0x000000013434d824 */ /* 0x100fe200078e0a05 */
[----:B------:R-:W-:Y:S01]  /*3640*/  IABS R54, R6 ;  /* 0x0000000600367213 */ /* 0x000fe20000000000 */
[----:B------:R-:W-:Y:S01]  /*3650*/  VIADD R57, R0, 0x3a ;  /* 0x0000003a00397836 */ /* 0x000fe20000000000 */
[----:B------:R-:W-:Y:S01]  /*3660*/  IABS R8, R55 ;  /* 0x0000003700087213 */ /* 0x000fe20000000000 */
[----:B------:R-:W-:Y:S01]  /*3670*/  @!P6 IMAD.IADD R53, R53, 0x1, -R5 ;  /* 0x000000013535e824 */ /* 0x000fe200078e0a05 */
[----:B------:R-:W-:Y:S01]  /*3680*/  ISETP.GT.U32.AND P5, PT, R5, R52, PT ;  /* 0x000000340500720c */ /* 0x000fe20003fa4070 */
[----:B------:R-:W-:-:S03]  /*3690*/  IMAD.HI.U32 R3, R7, R54, RZ ;  /* 0x0000003607037227 */ /* 0x000fc600078e00ff */
[----:B------:R-:W-:Y:S01]  /*36a0*/  ISETP.GT.U32.AND P6, PT, R5, R53, PT ;  /* 0x000000350500720c */ /* 0x000fe20003fc4070 */
[----:B------:R-:W-:Y:S01]  /*36b0*/  @!P3 IMAD.IADD R51, R51, 0x1, -R5 ;  /* 0x000000013333b824 */ /* 0x000fe200078e0a05 */
[----:B------:R-:W-:Y:S01]  /*36c0*/  ISETP.GE.AND P3, PT, R6, RZ, PT ;  /* 0x000000ff0600720c */ /* 0x000fe20003f66270 */
[----:B------:R-:W-:-:S04]  /*36d0*/  IMAD.HI.U32 R6, R7, R8, RZ ;  /* 0x0000000807067227 */ /* 0x000fc800078e00ff */
[----:B------:R-:W-:Y:S02]  /*36e0*/  IMAD.MOV R3, RZ, RZ, -R3 ;  /* 0x000000ffff037224 */ /* 0x000fe400078e0a03 */
[----:B------:R-:W-:Y:S01]  /*36f0*/  @!P1 IMAD.IADD R50, R50, 0x1, -R5 ;  /* 0x0000000132329824 */ /* 0x000fe200078e0a05 */
[----:B------:R-:W-:Y:S01]  /*3700*/  ISETP.GE.AND P1, PT, R56, RZ, PT ;  /* 0x000000ff3800720c */ /* 0x000fe20003f26270 */
[----:B------:R-:W-:Y:S01]  /*3710*/  IMAD.MOV R6, RZ, RZ, -R6 ;  /* 0x000000ffff067224 */ /* 0x000fe200078e0a06 */
[----:B------:R-:W-:Y:S01]  /*3720*/  IABS R56, R57 ;  /* 0x0000003900387213 */ /* 0x000fe20000000000 */
[----:B------:R-:W-:Y:S02]  /*3730*/  IMAD R54, R5, R3, R54 ;  /* 0x0000000305367224 */ /* 0x000fe400078e0236 */
[----:B------:R-:W-:Y:S01]  /*3740*/  @!P0 IMAD.MOV R50, RZ, RZ, -R50 ;  /* 0x000000ffff328224 */ /* 0x000fe200078e0a32 */
[----:B------:R-:W-:Y:S01]  /*3750*/  ISETP.GE.AND P0, PT, R55, RZ, PT ;  /* 0x000000ff3700720c */ /* 0x000fe20003f06270 */
[----:B------:R-:W-:-:S02]  /*3760*/  IMAD R55, R5, R6, R8 ;  /* 0x0000000605377224 */ /* 0x000fc400078e0208 */
[--C-:B------:R-:W-:Y:S01]  /*3770*/  @!P5 IMAD.IADD R52, R52, 0x1, -R5.reuse ;  /* 0x000000013434d824 */ /* 0x100fe200078e0a05 */
[----:B------:R-:W-:Y:S01]  /*3780*/  ISETP.GT.U32.AND P5, PT, R5, R54, PT ;  /* 0x000000360500720c */ /* 0x000fe20003fa4070 */
[----:B------:R-:W-:Y:S01]  /*3790*/  @!P6 IMAD.IADD R53, R53, 0x1, -R5 ;  /* 0x000000013535e824 */ /* 0x000fe200078e0a05 */
[----:B------:R-:W-:Y:S01]  /*37a0*/  ISETP.GT.U32.AND P6, PT, R5, R55, PT ;  /* 0x000000370500720c */ /* 0x000fe20003fc4070 */
[----:B------:R-:W-:Y:S02]  /*37b0*/  VIADD R61, R0, 0x3b ;  /* 0x0000003b003d7836 */ /* 0x000fe40000000000 */
[----:B------:R-:W-:-:S03]  /*37c0*/  IMAD.HI.U32 R3, R7, R56, RZ ;  /* 0x0000003807037227 */ /* 0x000fc600078e00ff */
[----:B------:R-:W-:Y:S01]  /*37d0*/  IABS R8, R61 ;  /* 0x0000003d00087213 */ /* 0x000fe20000000000 */
[----:B------:R-:W-:Y:S02]  /*37e0*/  IMAD.MOV R3, RZ, RZ, -R3 ;  /* 0x000000ffff037224 */ /* 0x000fe400078e0a03 */
[----:B------:R-:W-:Y:S02]  /*37f0*/  VIADD R63, R0, 0x3d ;  /* 0x0000003d003f7836 */ /* 0x000fe40000000000 */
[--C-:B------:R-:W-:Y:S02]  /*3800*/  @!P5 IMAD.IADD R54, R54, 0x1, -R5.reuse ;  /* 0x000000013636d824 */ /* 0x100fe400078e0a05 */
[----:B------:R-:W-:Y:S01]  /*3810*/  IMAD R56, R5, R3, R56 ;  /* 0x0000000305387224 */ /* 0x000fe200078e0238 */
[----:B------:R-:W-:Y:S01]  /*3820*/  IABS R59, R63 ;  /* 0x0000003f003b7213 */ /* 0x000fe20000000000 */
[----:B------:R-:W-:Y:S01]  /*3830*/  @!P6 IMAD.IADD R55, R55, 0x1, -R5 ;  /* 0x000000013737e824 */ /* 0x000fe200078e0a05 */
[----:B------:R-:W-:Y:S01]  /*3840*/  ISETP.GT.U32.AND P6, PT, R5, R54, PT ;  /* 0x000000360500720c */ /* 0x000fe20003fc4070 */
[----:B------:R-:W-:Y:S01]  /*3850*/  IMAD.HI.U32 R3, R7, R8, RZ ;  /* 0x0000000807037227 */ /* 0x000fe200078e00ff */
[----:B------:R-:W-:-:S03]  /*3860*/  ISETP.GT.U32.AND P5, PT, R5, R56, PT ;  /* 0x000000380500720c */ /* 0x000fc60003fa4070 */
[----:B------:R-:W-:Y:S02]  /*3870*/  IMAD.MOV R3, RZ, RZ, -R3 ;  /* 0x000000ffff037224 */ /* 0x000fe400078e0a03 */
[----:B------:R-:W-:Y:S01]  /*3880*/  @!P4 IMAD.MOV R51, RZ, RZ, -R51 ;  /* 0x000000ffff33c224 */ /* 0x000fe200078e0a33 */
[----:B------:R-:W-:Y:S01]  /*3890*/  ISETP.GE.AND P4, PT, R57, RZ, PT ;  /* 0x000000ff3900720c */ /* 0x000fe20003f86270 */
[C---:B------:R-:W-:Y:S02]  /*38a0*/  IMAD R57, R5.reuse, R3, R8 ;  /* 0x0000000305397224 */ /* 0x040fe400078e0208 */
[----:B------:R-:W-:Y:S02]  /*38b0*/  IMAD.MOV.U32 R8, RZ, RZ, R59 ;  /* 0x000000ffff087224 */ /* 0x000fe400078e003b */
[----:B------:R-:W-:Y:S01]  /*38c0*/  @!P6 IMAD.IADD R54, R54, 0x1, -R5 ;  /* 0x000000013636e824 */ /* 0x000fe200078e0a05 */
[----:B------:R-:W-:Y:S01]  /*38d0*/  ISETP.GT.U32.AND P6, PT, R5, R57, PT ;  /* 0x000000390500720c */ /* 0x000fe20003fc4070 */
[----:B------:R-:W-:-:S02]  /*38e0*/  VIADD R62, R0, 0x3c ;  /* 0x0000003c003e7836 */ /* 0x000fc40000000000 */
[----:B------:R-:W-:-:S03]  /*38f0*/  IMAD.HI.U32 R3, R7, R8, RZ ;  /* 0x0000000807037227 */ /* 0x000fc600078e00ff */
[----:B------:R-:W-:Y:S01]  /*3900*/  IABS R58, R62 ;  /* 0x0000003e003a7213 */ /* 0x000fe20000000000 */
[----:B------:R-:W-:Y:S02]  /*3910*/  @!P5 IMAD.IADD R56, R56, 0x1, -R5 ;  /* 0x000000013838d824 */ /* 0x000fe400078e0a05 */
[----:B------:R-:W-:Y:S02]  /*3920*/  IMAD.MOV R3, RZ, RZ, -R3 ;  /* 0x000000ffff037224 */ /* 0x000fe400078e0a03 */
[----:B------:R-:W-:Y:S01]  /*3930*/  VIADD R65, R0, 0x3e ;  /* 0x0000003e00417836 */ /* 0x000fe20000000000 */
[C---:B------:R-:W-:Y:S01]  /*3940*/  ISETP.GT.U32.AND P5, PT, R5.reuse, R56, PT ;  /* 0x000000380500720c */ /* 0x040fe20003fa4070 */
[----:B------:R-:W-:Y:S01]  /*3950*/  @!P2 IMAD.MOV R52, RZ, RZ, -R52 ;  /* 0x000000ffff34a224 */ /* 0x000fe200078e0a34 */
[C---:B------:R-:W-:Y:S01]  /*3960*/  ISETP.GT.U32.AND P2, PT, R5.reuse, R55, PT ;  /* 0x000000370500720c */ /* 0x040fe20003f44070 */
[----:B------:R-:W-:Y:S01]  /*3970*/  IMAD R59, R5, R3, R8 ;  /* 0x00000003053b7224 */ /* 0x000fe200078e0208 */
[----:B------:R-:W-:Y:S01]  /*3980*/  IABS R60, R65 ;  /* 0x00000041003c7213 */ /* 0x000fe20000000000 */
[----:B------:R-:W-:-:S04]  /*3990*/  IMAD.HI.U32 R6, R7, R58, RZ ;  /* 0x0000003a07067227 */ /* 0x000fc800078e00ff */
[--C-:B------:R-:W-:Y:S01]  /*39a0*/  @!P6 IMAD.IADD R57, R57, 0x1, -R5.reuse ;  /* 0x000000013939e824 */ /* 0x100fe200078e0a05 */
[----:B------:R-:W-:Y:S01]  /*39b0*/  ISETP.GT.U32.AND P6, PT, R5, R59, PT ;  /* 0x0000003b0500720c */ /* 0x000fe20003fc4070 */
[----:B------:R-:W-:Y:S02]  /*39c0*/  IMAD.MOV R6, RZ, RZ, -R6 ;  /* 0x000000ffff067224 */ /* 0x000fe400078e0a06 */
[----:B------:R-:W-:Y:S01]  /*39d0*/  @!P5 IMAD.IADD R56, R56, 0x1, -R5 ;  /* 0x000000013838d824 */ /* 0x000fe200078e0a05 */
[----:B------:R-:W-:Y:S01]  /*39e0*/  ISETP.GE.AND P5, PT, R63, RZ, PT ;  /* 0x000000ff3f00720c */ /* 0x000fe20003fa6270 */
[----:B------:R-:W-:Y:S02]  /*39f0*/  IMAD R58, R5, R6, R58 ;  /* 0x00000006053a7224 */ /* 0x000fe400078e023a */
[----:B------:R-:W-:-:S04]  /*3a00*/  IMAD.HI.U32 R6, R7, R60, RZ ;  /* 0x0000003c07067227 */ /* 0x000fc800078e00ff */
[----:B------:R-:W-:Y:S02]  /*3a10*/  IMAD.MOV R6, RZ, RZ, -R6 ;  /* 0x000000ffff067224 */ /* 0x000fe400078e0a06 */
[----:B------:R-:W-:Y:S01]  /*3a20*/  @!P2 IMAD.IADD R55, R55, 0x1, -R5 ;  /* 0x000000013737a824 */ /* 0x000fe200078e0a05 */
[----:B------:R-:W-:Y:S01]  /*3a30*/  ISETP.GE.AND P2, PT, R62, RZ, PT ;  /* 0x000000ff3e00720c */ /* 0x000fe20003f46270 */
[----:B------:R-:W-:Y:S02]  /*3a40*/  VIADD R63, R0, 0x3f ;  /* 0x0000003f003f7836 */ /* 0x000fe40000000000 */
[----:B------:R-:W-:Y:S02]  /*3a50*/  IMAD R60, R5, R6, R60 ;  /* 0x00000006053c7224 */ /* 0x000fe400078e023c */
[----:B------:R-:W-:Y:S01]  /*3a60*/  @!P0 IMAD.MOV R55, RZ, RZ, -R55 ;  /* 0x000000ffff378224 */ /* 0x000fe200078e0a37 */
[----:B------:R-:W-:Y:S01]  /*3a70*/  IABS R6, R63 ;  /* 0x0000003f00067213 */ /* 0x000fe20000000000 */
[----:B------:R-:W-:Y:S01]  /*3a80*/  @!P6 IMAD.IADD R59, R59, 0x1, -R5 ;  /* 0x000000013b3be824 */ /* 0x000fe200078e0a05 */
[C---:B------:R-:W-:Y:S01]  /*3a90*/  ISETP.GT.U32.AND P0, PT, R5.reuse, R57, PT ;  /* 0x000000390500720c */ /* 0x040fe20003f04070 */
[----:B------:R-:W-:Y:S01]  /*3aa0*/  @!P3 IMAD.MOV R54, RZ, RZ, -R54 ;  /* 0x000000ffff36b224 */ /* 0x000fe200078e0a36 */
[----:B------:R-:W-:Y:S01]  /*3ab0*/  ISETP.GT.U32.AND P3, PT, R5, R58, PT ;  /* 0x0000003a0500720c */ /* 0x000fe20003f64070 */
[----:B------:R-:W-:Y:S01]  /*3ac0*/  IMAD.HI.U32 R3, R7, R6, RZ ;  /* 0x0000000607037227 */ /* 0x000fe200078e00ff */
[----:B------:R-:W-:-:S03]  /*3ad0*/  ISETP.GT.U32.AND P6, PT, R5, R59, PT ;  /* 0x0000003b0500720c */ /* 0x000fc60003fc4070 */
[----:B------:R-:W-:Y:S02]  /*3ae0*/  IMAD.MOV R3, RZ, RZ, -R3 ;  /* 0x000000ffff037224 */ /* 0x000fe400078e0a03 */
[----:B------:R-:W-:Y:S01]  /*3af0*/  @!P1 IMAD.MOV R53, RZ, RZ, -R53 ;  /* 0x000000ffff359224 */ /* 0x000fe200078e0a35 */
[----:B------:R-:W-:Y:S01]  /*3b00*/  ISETP.GE.AND P1, PT, R61, RZ, PT ;  /* 0x000000ff3d00720c */ /* 0x000fe20003f26270 */
[----:B------:R-:W-:Y:S02]  /*3b10*/  IMAD R61, R5, R3, R6 ;  /* 0x00000003053d7224 */ /* 0x000fe400078e0206 */
[--C-:B------:R-:W-:Y:S01]  /*3b20*/  @!P0 IMAD.IADD R57, R57, 0x1, -R5.reuse ;  /* 0x0000000139398824 */ /* 0x100fe200078e0a05 */
[----:B------:R-:W-:Y:S01]  /*3b30*/  ISETP.GT.U32.AND P0, PT, R5, R60, PT ;  /* 0x0000003c0500720c */ /* 0x000fe20003f04070 */
[----:B------:R-:W-:Y:S02]  /*3b40*/  VIADD R68, R0, 0x41 ;  /* 0x0000004100447836 */ /* 0x000fe40000000000 */
[--C-:B------:R-:W-:Y:S01]  /*3b50*/  @!P6 IMAD.IADD R59, R59, 0x1, -R5.reuse ;  /* 0x000000013b3be824 */ /* 0x100fe200078e0a05 */
[----:B------:R-:W-:Y:S01]  /*3b60*/  ISETP.GT.U32.AND P6, PT, R5, R61, PT ;  /* 0x0000003d0500720c */ /* 0x000fe20003fc4070 */
[----:B------:R-:W-:Y:S01]  /*3b70*/  @!P3 IMAD.IADD R58, R58, 0x1, -R5 ;  /* 0x000000013a3ab824 */ /* 0x000fe200078e0a05 */
[----:B------:R-:W-:Y:S01]  /*3b80*/  IABS R64, R68 ;  /* 0x0000004400407213 */ /* 0x000fe20000000000 */
[----:B------:R-:W-:-:S02]  /*3b90*/  VIADD R69, R0, 0x42 ;  /* 0x0000004200457836 */ /* 0x000fc40000000000 */
[----:B------:R-:W-:Y:S01]  /*3ba0*/  VIADD R67, R0, 0x40 ;  /* 0x0000004000437836 */ /* 0x000fe20000000000 */
[----:B------:R-:W-:Y:S01]  /*3bb0*/  ISETP.GT.U32.AND P3, PT, R5, R58, PT ;  /* 0x0000003a0500720c */ /* 0x000fe20003f64070 */
[----:B------:R-:W-:Y:S01]  /*3bc0*/  IMAD.HI.U32 R6, R7, R64, RZ ;  /* 0x0000004007067227 */ /* 0x000fe200078e00ff */
[----:B------:R-:W-:Y:S02]  /*3bd0*/  IABS R66, R69 ;  /* 0x0000004500427213 */ /* 0x000fe40000000000 */
[----:B------:R-:W-:Y:S01]  /*3be0*/  IABS R62, R67 ;  /* 0x00000043003e7213 */ /* 0x000fe20000000000 */
[--C-:B------:R-:W-:Y:S01]  /*3bf0*/  @!P0 IMAD.IADD R60, R60, 0x1, -R5.reuse ;  /* 0x000000013c3c8824 */ /* 0x100fe200078e0a05 */
[----:B------:R-:W-:Y:S01]  /*3c00*/  ISETP.GE.AND P0, PT, R63, RZ, PT ;  /* 0x000000ff3f00720c */ /* 0x000fe20003f06270 */
[----:B------:R-:W-:Y:S02]  /*3c10*/  @!P6 IMAD.IADD R61, R61, 0x1, -R5 ;  /* 0x000000013d3de824 */ /* 0x000fe400078e0a05 */
[----:B------:R-:W-:Y:S01]  /*3c20*/  IMAD.HI.U32 R8, R7, R66, RZ ;  /* 0x0000004207087227 */ /* 0x000fe200078e00ff */
[----:B------:R-:W-:-:S03]  /*3c30*/  ISETP.GT.U32.AND P6, PT, R5, R60, PT ;  /* 0x0000003c0500720c */ /* 0x000fc60003fc4070 */
[----:B------:R-:W-:-:S04]  /*3c40*/  IMAD.HI.U32 R3, R7, R62, RZ ;  /* 0x0000003e07037227 */ /* 0x000fc800078e00ff */
[----:B------:R-:W-:Y:S02]  /*3c50*/  IMAD.MOV R6, RZ, RZ, -R6 ;  /* 0x000000ffff067224 */ /* 0x000fe400078e0a06 */
[----:B------:R-:W-:Y:S02]  /*3c60*/  IMAD.MOV R8, RZ, RZ, -R8 ;  /* 0x000000ffff087224 */ /* 0x000fe400078e0a08 */
[----:B------:R-:W-:Y:S02]  /*3c70*/  IMAD.MOV R3, RZ, RZ, -R3 ;  /* 0x000000ffff037224 */ /* 0x000fe400078e0a03 */
[----:B------:R-:W-:Y:S02]  /*3c80*/  IMAD R63, R5, R6, R64 ;  /* 0x00000006053f7224 */ /* 0x000fe400078e0240 */
[----:B------:R-:W-:Y:S01]  /*3c90*/  @!P3 IMAD.IADD R58, R58, 0x1, -R5 ;  /* 0x000000013a3ab824 */ /* 0x000fe200078e0a05 */
[----:B------:R-:W-:Y:S01]  /*3ca0*/  ISETP.GE.AND P3, PT, R65, RZ, PT ;  /* 0x000000ff4100720c */ /* 0x000fe20003f66270 */
[----:B------:R-:W-:-:S02]  /*3cb0*/  IMAD R64, R5, R8, R66 ;  /* 0x0000000805407224 */ /* 0x000fc400078e0242 */
[C---:B------:R-:W-:Y:S02]  /*3cc0*/  IMAD R62, R5.reuse, R3, R62 ;  /* 0x00000003053e7224 */ /* 0x040fe400078e023e */
[----:B------:R-:W-:Y:S02]  /*3cd0*/  VIADD R70, R0, 0x43 ;  /* 0x0000004300467836 */ /* 0x000fe40000000000 */
[----:B------:R-:W-:Y:S01]  /*3ce0*/  @!P2 IMAD.MOV R58, RZ, RZ, -R58 ;  /* 0x000000ffff3aa224 */ /* 0x000fe200078e0a3a */
[C---:B------:R-:W-:Y:S01]  /*3cf0*/  ISETP.GT.U32.AND P2, PT, R5.reuse, R63, PT ;  /* 0x0000003f0500720c */ /* 0x040fe20003f44070 */
[----:B------:R-:W-:Y:S01]  /*3d00*/  @!P6 IMAD.IADD R60, R60, 0x1, -R5 ;  /* 0x000000013c3ce824 */ /* 0x000fe200078e0a05 */
[C---:B------:R-:W-:Y:S01]  /*3d10*/  ISETP.GT.U32.AND P6, PT, R5.reuse, R64, PT ;  /* 0x000000400500720c */ /* 0x040fe20003fc4070 */
[----:B------:R-:W-:Y:S01]  /*3d20*/  @!P4 IMAD.MOV R56, RZ, RZ, -R56 ;  /* 0x000000ffff38c224 */ /* 0x000fe200078e0a38 */
[----:B------:R-:W-:Y:S01]  /*3d30*/  IABS R6, R70 ;  /* 0x0000004600067213 */ /* 0x000fe20000000000 */
[----:B------:R-:W-:Y:S01]  /*3d40*/  @!P1 IMAD.MOV R57, RZ, RZ, -R57 ;  /* 0x000000ffff399224 */ /* 0x000fe200078e0a39 */
[C---:B------:R-:W-:Y:S01]  /*3d50*/  ISETP.GT.U32.AND P1, PT, R5.reuse, R61, PT ;  /* 0x0000003d0500720c */ /* 0x040fe20003f24070 */
[----:B------:R-:W-:Y:S01]  /*3d60*/  VIADD R71, R0, 0x44 ;  /* 0x0000004400477836 */ /* 0x000fe20000000000 */
[----:B------:R-:W-:Y:S01]  /*3d70*/  ISETP.GT.U32.AND P4, PT, R5, R62, PT ;  /* 0x0000003e0500720c */ /* 0x000fe20003f84070 */
[----:B------:R-:W-:-:S03]  /*3d80*/  IMAD.HI.U32 R3, R7, R6, RZ ;  /* 0x0000000607037227 */ /* 0x000fc600078e00ff */
[----:B------:R-:W-:Y:S01]  /*3d90*/  IABS R66, R71 ;  /* 0x0000004700427213 */ /* 0x000fe20000000000 */
[----:B------:R-:W-:Y:S02]  /*3da0*/  IMAD.MOV R65, RZ, RZ, -R3 ;  /* 0x000000ffff417224 */ /* 0x000fe400078e0a03 */
[--C-:B------:R-:W-:Y:S02]  /*3db0*/  @!P2 IMAD.IADD R63, R63, 0x1, -R5.reuse ;  /* 0x000000013f3fa824 */ /* 0x100fe400078e0a05 */
[--C-:B------:R-:W-:Y:S02]  /*3dc0*/  @!P6 IMAD.IADD R64, R64, 0x1, -R5.reuse ;  /* 0x000000014040e824 */ /* 0x100fe400078e0a05 */
[--C-:B------:R-:W-:Y:S01]  /*3dd0*/  @!P1 IMAD.IADD R61, R61, 0x1, -R5.reuse ;  /* 0x000000013d3d9824 */ /* 0x100fe200078e0a05 */
[C---:B------:R-:W-:Y:S01]  /*3de0*/  ISETP.GT.U32.AND P6, PT, R5.reuse, R63, PT ;  /* 0x0000003f0500720c */ /* 0x040fe20003fc4070 */
[----:B------:R-:W-:Y:S01]  /*3df0*/  @!P4 IMAD.IADD R62, R62, 0x1, -R5 ;  /* 0x000000013e3ec824 */ /* 0x000fe200078e0a05 */
[----:B------:R-:W-:Y:S01]  /*3e00*/  ISETP.GE.AND P1, PT, R68, RZ, PT ;  /* 0x000000ff4400720c */ /* 0x000fe20003f26270 */
[----:B------:R-:W-:Y:S01]  /*3e10*/  IMAD R65, R5, R65, R6 ;  /* 0x0000004105417224 */ /* 0x000fe200078e0206 */
[----:B------:R-:W-:Y:S01]  /*3e20*/  ISETP.GE.AND P4, PT, R69, RZ, PT ;  /* 0x000000ff4500720c */ /* 0x000fe20003f86270 */
[----:B------:R-:W-:Y:S01]  /*3e30*/  @!P3 IMAD.MOV R60, RZ, RZ, -R60 ;  /* 0x000000ffff3cb224 */ /* 0x000fe200078e0a3c */
[----:B------:R-:W-:Y:S01]  /*3e40*/  ISETP.GT.U32.AND P3, PT, R5, R64, PT ;  /* 0x000000400500720c */ /* 0x000fe20003f64070 */
[----:B------:R-:W-:Y:S01]  /*3e50*/  IMAD.HI.U32 R3, R7, R66, RZ ;  /* 0x0000004207037227 */ /* 0x000fe200078e00ff */
[----:B------:R-:W-:-:S03]  /*3e60*/  ISETP.GT.U32.AND P2, PT, R5, R62, PT ;  /* 0x0000003e0500720c */ /* 0x000fc60003f44070 */
[----:B------:R-:W-:Y:S01]  /*3e70*/  @!P0 IMAD.MOV R61, RZ, RZ, -R61 ;  /* 0x000000ffff3d8224 */ /* 0x000fe200078e0a3d */
[----:B------:R-:W-:Y:S01]  /*3e80*/  ISETP.GT.U32.AND P0, PT, R5, R65, PT ;  /* 0x000000410500720c */ /* 0x000fe20003f04070 */
[----:B------:R-:W-:Y:S01]  /*3e90*/  @!P5 IMAD.MOV R59, RZ, RZ, -R59 ;  /* 0x000000ffff3bd224 */ /* 0x000fe200078e0a3b */
[----:B------:R-:W-:Y:S01]  /*3ea0*/  ISETP.GE.AND P5, PT, R67, RZ, PT ;  /* 0x000000ff4300720c */ /* 0x000fe20003fa6270 */
[----:B------:R-:W-:Y:S02]  /*3eb0*/  IMAD.MOV R3, RZ, RZ, -R3 ;  /* 0x000000ffff037224 */ /* 0x000fe400078e0a03 */
[----:B------:R-:W-:Y:S02]  /*3ec0*/  VIADD R67, R0, 0x45 ;  /* 0x0000004500437836 */ /* 0x000fe40000000000 */
[----:B------:R-:W-:Y:S02]  /*3ed0*/  IMAD R66, R5, R3, R66 ;  /* 0x0000000305427224 */ /* 0x000fe400078e0242 */
[--C-:B------:R-:W-:Y:S01]  /*3ee0*/  @!P6 IMAD.IADD R63, R63, 0x1, -R5.reuse ;  /* 0x000000013f3fe824 */ /* 0x100fe200078e0a05 */
[----:B------:R-:W-:Y:S01]  /*3ef0*/  IABS R8, R67 ;  /* 0x0000004300087213 */ /* 0x000fe20000000000 */
[--C-:B------:R-:W-:Y:S01]  /*3f00*/  @!P3 IMAD.IADD R64, R64, 0x1, -R5.reuse ;  /* 0x000000014040b824 */ /* 0x100fe200078e0a05 */
[----:B------:R-:W-:Y:S01]  /*3f10*/  ISETP.GT.U32.AND P6, PT, R5, R66, PT ;  /* 0x000000420500720c */ /* 0x000fe20003fc4070 */
[--C-:B------:R-:W-:Y:S01]  /*3f20*/  @!P2 IMAD.IADD R62, R62, 0x1, -R5.reuse ;  /* 0x000000013e3ea824 */ /* 0x100fe200078e0a05 */
[----:B------:R-:W-:Y:S01]  /*3f30*/  ISETP.GE.AND P3, PT, R71, RZ, PT ;  /* 0x000000ff4700720c */ /* 0x000fe20003f66270 */
[----:B------:R-:W-:Y:S01]  /*3f40*/  VIADD R71, R0, 0x47 ;  /* 0x0000004700477836 */ /* 0x000fe20000000000 */
[----:B------:R-:W-:Y:S01]  /*3f50*/  ISETP.GE.AND P2, PT, R70, RZ, PT ;  /* 0x000000ff4600720c */ /* 0x000fe20003f46270 */
[----:B------:R-:W-:Y:S01]  /*3f60*/  @!P0 IMAD.IADD R65, R65, 0x1, -R5 ;  /* 0x0000000141418824 */ /* 0x000fe200078e0a05 */
[----:B------:R-:W-:Y:S01]  /*3f70*/  ISETP.GE.AND P0, PT, R67, RZ, PT ;  /* 0x000000ff4300720c */ /* 0x000fe20003f06270 */
[----:B------:R-:W-:Y:S01]  /*3f80*/  IMAD.HI.U32 R3, R7, R8, RZ ;  /* 0x0000000807037227 */ /* 0x000fe200078e00ff */
[----:B------:R-:W-:-:S03]  /*3f90*/  IABS R70, R71 ;  /* 0x0000004700467213 */ /* 0x000fc60000000000 */
[----:B------:R-:W-:Y:S01]  /*3fa0*/  @!P5 IMAD.MOV R62, RZ, RZ, -R62 ;  /* 0x000000ffff3ed224 */ /* 0x000fe200078e0a3e */
[C---:B------:R-:W-:Y:S01]  /*3fb0*/  ISETP.GT.U32.AND P5, PT, R5.reuse, R65, PT ;  /* 0x000000410500720c */ /* 0x040fe20003fa4070 */
[----:B------:R-:W-:Y:S02]  /*3fc0*/  IMAD.MOV R3, RZ, RZ, -R3 ;  /* 0x000000ffff037224 */ /* 0x000fe400078e0a03 */
[----:B------:R-:W-:Y:S02]  /*3fd0*/  VIADD R69, R0, 0x46 ;  /* 0x0000004600457836 */ /* 0x000fe40000000000 */
[----:B------:R-:W-:Y:S02]  /*3fe0*/  IMAD R67, R5, R3, R8 ;  /* 0x0000000305437224 */ /* 0x000fe400078e0208 */
[----:B------:R-:W-:Y:S01]  /*3ff0*/  IMAD.HI.U32 R3, R7, R70, RZ ;  /* 0x0000004607037227 */ /* 0x000fe200078e00ff */
[----:B------:R-:W-:-:S03]  /*4000*/  IABS R68, R69 ;  /* 0x0000004500447213 */ /* 0x000fc60000000000 */
[----:B------:R-:W-:Y:S02]  /*4010*/  @!P6 IMAD.IADD R66, R66, 0x1, -R5 ;  /* 0x000000014242e824 */ /* 0x000fe400078e0a05 */
[----:B------:R-:W-:Y:S02]  /*4020*/  IMAD.MOV R3, RZ, RZ, -R3 ;  /* 0x000000ffff037224 */ /* 0x000fe400078e0a03 */
[----:B------:R-:W-:Y:S01]  /*4030*/  @!P1 IMAD.MOV R63, RZ, RZ, -R63 ;  /* 0x000000ffff3f9224 */ /* 0x000fe200078e0a3f */
[C---:B------:R-:W-:Y:S01]  /*4040*/  ISETP.GT.U32.AND P6, PT, R5.reuse, R66, PT ;  /* 0x000000420500720c */ /* 0x040fe20003fc4070 */
[----:B------:R-:W-:Y:S01]  /*4050*/  @!P4 IMAD.MOV R64, RZ, RZ, -R64 ;  /* 0x000000ffff40c224 */ /* 0x000fe200078e0a40 */
[----:B------:R-:W-:Y:S01]  /*4060*/  ISETP.GT.U32.AND P1, PT, R5, R67, PT ;  /* 0x000000430500720c */ /* 0x000fe20003f24070 */
[----:B------:R-:W-:Y:S01]  /*4070*/  @!P5 IMAD.IADD R65, R65, 0x1, -R5 ;  /* 0x000000014141d824 */ /* 0x000fe200078e0a05 */
[----:B------:R-:W-:Y:S01]  /*4080*/  ISETP.GE.AND P4, PT, R69, RZ, PT ;  /* 0x000000ff4500720c */ /* 0x000fe20003f86270 */
[----:B------:R-:W-:-:S02]  /*4090*/  IMAD R69, R5, R3, R70 ;  /* 0x0000000305457224 */ /* 0x000fc400078e0246 */
[----:B------:R-:W-:Y:S02]  /*40a0*/  @!P2 IMAD.MOV R65, RZ, RZ, -R65 ;  /* 0x000000ffff41a224 */ /* 0x000fe400078e0a41 */
[----:B------:R-:W-:Y:S01]  /*40b0*/  IMAD.HI.U32 R6, R7, R68, RZ ;  /* 0x0000004407067227 */ /* 0x000fe200078e00ff */
[----:B------:R-:W-:-:S03]  /*40c0*/  ISETP.GT.U32.AND P2, PT, R5, R69, PT ;  /* 0x000000450500720c */ /* 0x000fc60003f44070 */
[----:B------:R-:W-:Y:S02]  /*40d0*/  IMAD.MOV R6, RZ, RZ, -R6 ;  /* 0x000000ffff067224 */ /* 0x000fe400078e0a06 */
[--C-:B------:R-:W-:Y:S01]  /*40e0*/  @!P6 IMAD.IADD R66, R66, 0x1, -R5.reuse ;  /* 0x000000014242e824 */ /* 0x100fe200078e0a05 */
[----:B------:R-:W-:Y:S01]  /*40f0*/  ISETP.GE.AND P6, PT, R71, RZ, PT ;  /* 0x000000ff4700720c */ /* 0x000fe20003fc6270 */
[--C-:B------:R-:W-:Y:S02]  /*4100*/  @!P1 IMAD.IADD R67, R67, 0x1, -R5.reuse ;  /* 0x0000000143439824 */ /* 0x100fe400078e0a05 */
[C---:B------:R-:W-:Y:S02]  /*4110*/  IMAD R68, R5.reuse, R6, R68 ;  /* 0x0000000605447224 */ /* 0x040fe400078e0244 */
[C---:B------:R-:W-:Y:S01]  /*4120*/  VIADD R71, R0.reuse, 0x49 ;  /* 0x0000004900477836 */ /* 0x040fe20000000000 */
[C---:B------:R-:W-:Y:S01]  /*4130*/  ISETP.GT.U32.AND P1, PT, R5.reuse, R67, PT ;  /* 0x000000430500720c */ /* 0x040fe20003f24070 */
[C---:B------:R-:W-:Y:S01]  /*4140*/  VIADD R6, R0.reuse, 0x48 ;  /* 0x0000004800067836 */ /* 0x040fe20000000000 */
[----:B------:R-:W-:Y:S01]  /*4150*/  ISETP.GT.U32.AND P5, PT, R5, R68, PT ;  /* 0x000000440500720c */ /* 0x000fe20003fa4070 */
[----:B------:R-:W-:Y:S01]  /*4160*/  @!P2 IMAD.IADD R69, R69, 0x1, -R5 ;  /* 0x000000014545a824 */ /* 0x000fe200078e0a05 */
[----:B------:R-:W-:Y:S01]  /*4170*/  IABS R72, R71 ;  /* 0x0000004700487213 */ /* 0x000fe20000000000 */
[----:B------:R-:W-:Y:S01]  /*4180*/  @!P3 IMAD.MOV R66, RZ, RZ, -R66 ;  /* 0x000000ffff42b224 */ /* 0x000fe200078e0a42 */
[----:B------:R-:W-:Y:S01]  /*4190*/  IABS R70, R6 ;  /* 0x0000000600467213 */ /* 0x000fe20000000000 */
[----:B------:R-:W-:Y:S01]  /*41a0*/  VIADD R73, R0, 0x4a ;  /* 0x0000004a00497836 */ /* 0x000fe20000000000 */
[----:B------:R-:W-:Y:S01]  /*41b0*/  ISETP.GE.AND P3, PT, R6, RZ, PT ;  /* 0x000000ff0600720c */ /* 0x000fe20003f66270 */
[----:B------:R-:W-:Y:S01]  /*41c0*/  IMAD.HI.U32 R6, R7, R72, RZ ;  /* 0x0000004807067227 */ /* 0x000fe200078e00ff */
[----:B------:R-:W-:-:S02]  /*41d0*/  ISETP.GT.U32.AND P2, PT, R5, R69, PT ;  /* 0x000000450500720c */ /* 0x000fc40003f44070 */
[----:B------:R-:W-:Y:S01]  /*41e0*/  IABS R74, R73 ;  /* 0x00000049004a7213 */ /* 0x000fe20000000000 */
[----:B------:R-:W-:Y:S02]  /*41f0*/  IMAD.MOV R6, RZ, RZ, -R6 ;  /* 0x000000ffff067224 */ /* 0x000fe400078e0a06 */
[--C-:B------:R-:W-:Y:S01]  /*4200*/  @!P1 IMAD.IADD R67, R67, 0x1, -R5.reuse ;  /* 0x0000000143439824 */ /* 0x100fe200078e0a05 */
[----:B------:R-:W-:Y:S01]  /*4210*/  ISETP.GE.AND P1, PT, R71, RZ, PT ;  /* 0x000000ff4700720c */ /* 0x000fe20003f26270 */
[----:B------:R-:W-:Y:S02]  /*4220*/  @!P5 IMAD.IADD R68, R68, 0x1, -R5 ;  /* 0x000000014444d824 */ /* 0x000fe400078e0a05 */
[----:B------:R-:W-:Y:S02]  /*4230*/  IMAD R71, R5, R6, R72 ;  /* 0x0000000605477224 */ /* 0x000fe400078e0248 */
[----:B------:R-:W-:Y:S01]  /*4240*/  IMAD.HI.U32 R3, R7, R70, RZ ;  /* 0x0000004607037227 */ /* 0x000fe200078e00ff */
[----:B------:R-:W-:-:S03]  /*4250*/  ISETP.GT.U32.AND P5, PT, R5, R68, PT ;  /* 0x000000440500720c */ /* 0x000fc60003fa4070 */
[----:B------:R-:W-:Y:S01]  /*4260*/  @!P2 IMAD.IADD R69, R69, 0x1, -R5 ;  /* 0x000000014545a824 */ /* 0x000fe200078e0a05 */
[----:B------:R-:W-:Y:S01]  /*4270*/  ISETP.GT.U32.AND P2, PT, R5, R71, PT ;  /* 0x000000470500720c */ /* 0x000fe20003f44070 */
[----:B------:R-:W-:Y:S02]  /*4280*/  IMAD.MOV R3, RZ, RZ, -R3 ;  /* 0x000000ffff037224 */ /* 0x000fe400078e0a03 */
[----:B------:R-:W-:-:S04]  /*4290*/  IMAD.HI.U32 R8, R7, R74, RZ ;  /* 0x0000004a07087227 */ /* 0x000fc800078e00ff */
[C---:B------:R-:W-:Y:S02]  /*42a0*/  IMAD R70, R5.reuse, R3, R70 ;  /* 0x0000000305467224 */ /* 0x040fe400078e0246 */
[----:B------:R-:W-:Y:S02]  /*42b0*/  IMAD.MOV R8, RZ, RZ, -R8 ;  /* 0x000000ffff087224 */ /* 0x000fe400078e0a08 */
[C---:B------:R-:W-:Y:S02]  /*42c0*/  VIADD R3, R0.reuse, 0x4b ;  /* 0x0000004b00037836 */ /* 0x040fe40000000000 */
[C---:B------:R-:W-:Y:S02]  /*42d0*/  VIADD R75, R0.reuse, 0x4c ;  /* 0x0000004c004b7836 */ /* 0x040fe40000000000 */
[----:B------:R-:W-:Y:S01]  /*42e0*/  @!P0 IMAD.MOV R67, RZ, RZ, -R67 ;  /* 0x000000ffff438224 */ /* 0x000fe200078e0a43 */
[----:B------:R-:W-:Y:S01]  /*42f0*/  ISETP.GT.U32.AND P0, PT, R5, R70, PT ;  /* 0x000000460500720c */ /* 0x000fe20003f04070 */
[----:B------:R-:W-:Y:S01]  /*4300*/  VIADD R83, R0, 0x4e ;  /* 0x0000004e00537836 */ /* 0x000fe20000000000 */
[----:B------:R-:W-:Y:S01]  /*4310*/  IABS R76, R75 ;  /* 0x0000004b004c7213 */ /* 0x000fe20000000000 */
[--C-:B------:R-:W-:Y:S01]  /*4320*/  @!P5 IMAD.IADD R68, R68, 0x1, -R5.reuse ;  /* 0x000000014444d824 */ /* 0x100fe200078e0a05 */
[----:B------:R-:W-:Y:S01]  /*4330*/  ISETP.GE.AND P5, PT, R73, RZ, PT ;  /* 0x000000ff4900720c */ /* 0x000fe20003fa6270 */
[----:B------:R-:W-:Y:S01]  /*4340*/  IMAD R72, R5, R8, R74 ;  /* 0x0000000805487224 */ /* 0x000fe200078e024a */
[----:B------:R-:W-:Y:S01]  /*4350*/  IABS R74, R3 ;  /* 0x00000003004a7213 */ /* 0x000fe20000000000 */
[----:B------:R-:W-:Y:S01]  /*4360*/  @!P2 IMAD.IADD R71, R71, 0x1, -R5 ;  /* 0x000000014747a824 */ /* 0x000fe200078e0a05 */
[----:B------:R-:W-:Y:S01]  /*4370*/  IABS R80, R83 ;  /* 0x0000005300507213 */ /* 0x000fe20000000000 */
[----:B------:R-:W-:Y:S01]  /*4380*/  @!P4 IMAD.MOV R68, RZ, RZ, -R68 ;  /* 0x000000ffff44c224 */ /* 0x000fe200078e0a44 */
[----:B------:R-:W-:Y:S01]  /*4390*/  ISETP.GE.AND P4, PT, R3, RZ, PT ;  /* 0x000000ff0300720c */ /* 0x000fe20003f86270 */
[----:B------:R-:W-:Y:S01]  /*43a0*/  @!P6 IMAD.MOV R69, RZ, RZ, -R69 ;  /* 0x000000ffff45e224 */ /* 0x000fe200078e0a45 */
[----:B------:R-:W-:Y:S01]  /*43b0*/  ISETP.GT.U32.AND P2, PT, R5, R71, PT ;  /* 0x000000470500720c */ /* 0x000fe20003f44070 */
[----:B------:R-:W-:Y:S01]  /*43c0*/  IMAD.HI.U32 R3, R7, R74, RZ ;  /* 0x0000004a07037227 */ /* 0x000fe200078e00ff */
[----:B------:R-:W-:-:S03]  /*43d0*/  ISETP.GT.U32.AND P6, PT, R5, R72, PT ;  /* 0x000000480500720c */ /* 0x000fc60003fc4070 */
[----:B------:R-:W-:-:S04]  /*43e0*/  IMAD.HI.U32 R6, R7, R76, RZ ;  /* 0x0000004c07067227 */ /* 0x000fc800078e00ff */
[----:B------:R-:W-:-:S04]  /*43f0*/  IMAD.HI.U32 R73, R7, R80, RZ ;  /* 0x0000005007497227 */ /* 0x000fc800078e00ff */
[----:B------:R-:W-:Y:S02]  /*4400*/  IMAD.MOV R3, RZ, RZ, -R3 ;  /* 0x000000ffff037224 */ /* 0x000fe400078e0a03 */
[----:B------:R-:W-:Y:S02]  /*4410*/  IMAD.MOV R6, RZ, RZ, -R6 ;  /* 0x000000ffff067224 */ /* 0x000fe400078e0a06 */
[----:B------:R-:W-:Y:S02]  /*4420*/  @!P0 IMAD.IADD R70, R70, 0x1, -R5 ;  /* 0x0000000146468824 */ /* 0x000fe400078e0a05 */
[----:B------:R-:W-:Y:S02]  /*4430*/  IMAD.MOV R77, RZ, RZ, -R73 ;  /* 0x000000ffff4d7224 */ /* 0x000fe400078e0a49 */
[C---:B------:R-:W-:Y:S01]  /*4440*/  IMAD R73, R5.reuse, R3, R74 ;  /* 0x0000000305497224 */ /* 0x040fe200078e024a */
[----:B------:R-:W-:Y:S01]  /*4450*/  ISETP.GT.U32.AND P0, PT, R5, R70, PT ;  /* 0x000000460500720c */ /* 0x000fe20003f04070 */
[----:B------:R-:W-:-:S02]  /*4460*/  VIADD R81, R0, 0x4d ;  /* 0x0000004d00517836 */ /* 0x000fc40000000000 */
[----:B------:R-:W-:Y:S02]  /*4470*/  IMAD R74, R5, R6, R76 ;  /* 0x00000006054a7224 */ /* 0x000fe400078e024c */
[--C-:B------:R-:W-:Y:S01]  /*4480*/  @!P2 IMAD.IADD R71, R71, 0x1, -R5.reuse ;  /* 0x000000014747a824 */ /* 0x100fe200078e0a05 */
[----:B------:R-:W-:Y:S01]  /*4490*/  IABS R78, R81 ;  /* 0x00000051004e7213 */ /* 0x000fe20000000000 */
[----:B------:R-:W-:Y:S01]  /*44a0*/  @!P6 IMAD.IADD R72, R72, 0x1, -R5 ;  /* 0x000000014848e824 */ /* 0x000fe200078e0a05 */
[C---:B------:R-:W-:Y:S01]  /*44b0*/  ISETP.GT.U32.AND P2, PT, R5.reuse, R73, PT ;  /* 0x000000490500720c */ /* 0x040fe20003f44070 */
[----:B------:R-:W-:Y:S01]  /*44c0*/  VIADD R85, R0, 0x50 ;  /* 0x0000005000557836 */ /* 0x000fe20000000000 */
[----:B------:R-:W-:Y:S01]  /*44d0*/  ISETP.GT.U32.AND P6, PT, R5, R74, PT ;  /* 0x0000004a0500720c */ /* 0x000fe20003fc4070 */
[----:B------:R-:W-:-:S04]  /*44e0*/  IMAD.HI.U32 R8, R7, R78, RZ ;  /* 0x0000004e07087227 */ /* 0x000fc800078e00ff */
[----:B------:R-:W-:Y:S02]  /*44f0*/  IMAD.MOV R8, RZ, RZ, -R8 ;  /* 0x000000ffff087224 */ /* 0x000fe400078e0a08 */
[--C-:B------:R-:W-:Y:S01]  /*4500*/  @!P0 IMAD.IADD R70, R70, 0x1, -R5.reuse ;  /* 0x0000000146468824 */ /* 0x100fe200078e0a05 */
[----:B------:R-:W-:Y:S01]  /*4510*/  ISETP.GE.AND P0, PT, R75, RZ, PT ;  /* 0x000000ff4b00720c */ /* 0x000fe20003f06270 */
[----:B------:R-:W-:Y:S01]  /*4520*/  IMAD R75, R5, R8, R78 ;  /* 0x00000008054b7224 */ /* 0x000fe200078e024e */
[----:B------:R-:W-:Y:S01]  /*4530*/  IABS R78, R85 ;  /* 0x00000055004e7213 */ /* 0x000fe20000000000 */
[--C-:B------:R-:W-:Y:S01]  /*4540*/  @!P2 IMAD.IADD R73, R73, 0x1, -R5.reuse ;  /* 0x000000014949a824 */ /* 0x100fe200078e0a05 */
[----:B------:R-:W-:Y:S01]  /*4550*/  ISETP.GT.U32.AND P2, PT, R5, R72, PT ;  /* 0x000000480500720c */ /* 0x000fe20003f44070 */
[----:B------:R-:W-:Y:S02]  /*4560*/  @!P6 IMAD.IADD R74, R74, 0x1, -R5 ;  /* 0x000000014a4ae824 */ /* 0x000fe400078e0a05 */
[----:B------:R-:W-:-:S02]  /*4570*/  VIADD R84, R0, 0x4f ;  /* 0x0000004f00547836 */ /* 0x000fc40000000000 */
[----:B------:R-:W-:Y:S01]  /*4580*/  IMAD.HI.U32 R6, R7, R78, RZ ;  /* 0x0000004e07067227 */ /* 0x000fe200078e00ff */
[C---:B------:R-:W-:Y:S02]  /*4590*/  ISETP.GT.U32.AND P6, PT, R5.reuse, R74, PT ;  /* 0x0000004a0500720c */ /* 0x040fe40003fc4070 */
[----:B------:R-:W-:Y:S01]  /*45a0*/  IABS R8, R84 ;  /* 0x0000005400087213 */ /* 0x000fe20000000000 */
[C---:B------:R-:W-:Y:S02]  /*45b0*/  IMAD R76, R5.reuse, R77, R80 ;  /* 0x0000004d054c7224 */ /* 0x040fe400078e0250 */
[----:B------:R-:W-:Y:S01]  /*45c0*/  @!P3 IMAD.MOV R70, RZ, RZ, -R70 ;  /* 0x000000ffff46b224 */ /* 0x000fe200078e0a46 */
[----:B------:R-:W-:Y:S01]  /*45d0*/  ISETP.GT.U32.AND P3, PT, R5, R73, PT ;  /* 0x000000490500720c */ /* 0x000fe20003f64070 */
[----:B------:R-:W-:Y:S02]  /*45e0*/  IMAD.MOV R79, RZ, RZ, -R6 ;  /* 0x000000ffff4f7224 */ /* 0x000fe400078e0a06 */
[----:B------:R-:W-:-:S04]  /*45f0*/  IMAD.HI.U32 R3, R7, R8, RZ ;  /* 0x0000000807037227 */ /* 0x000fc800078e00ff */
[----:B------:R-:W-:Y:S01]  /*4600*/  @!P2 IMAD.IADD R72, R72, 0x1, -R5 ;  /* 0x000000014848a824 */ /* 0x000fe200078e0a05 */
[C---:B------:R-:W-:Y:S01]  /*4610*/  ISETP.GT.U32.AND P2, PT, R5.reuse, R76, PT ;  /* 0x0000004c0500720c */ /* 0x040fe20003f44070 */
[C---:B------:R-:W-:Y:S02]  /*4620*/  IMAD R78, R5.reuse, R79, R78 ;  /* 0x0000004f054e7224 */ /* 0x040fe400078e024e */
[----:B------:R-:W-:Y:S02]  /*4630*/  IMAD.MOV R3, RZ, RZ, -R3 ;  /* 0x000000ffff037224 */ /* 0x000fe400078e0a03 */
[----:B------:R-:W-:Y:S01]  /*4640*/  @!P6 IMAD.IADD R74, R74, 0x1, -R5 ;  /* 0x000000014a4ae824 */ /* 0x000fe200078e0a05 */
[C---:B------:R-:W-:Y:S01]  /*4650*/  ISETP.GT.U32.AND P6, PT, R5.reuse, R78, PT ;  /* 0x0000004e0500720c */ /* 0x040fe20003fc4070 */
[----:B------:R-:W-:Y:S01]  /*4660*/  @!P1 IMAD.MOV R71, RZ, RZ, -R71 ;  /* 0x000000ffff479224 */ /* 0x000fe200078e0a47 */
[C---:B------:R-:W-:Y:S01]  /*4670*/  ISETP.GT.U32.AND P1, PT, R5.reuse, R75, PT ;  /* 0x0000004b0500720c */ /* 0x040fe20003f24070 */
[----:B------:R-:W-:-:S02]  /*4680*/  IMAD R77, R5, R3, R8 ;  /* 0x00000003054d7224 */ /* 0x000fc400078e0208 */
[C---:B------:R-:W-:Y:S02]  /*4690*/  VIADD R86, R0.reuse, 0x51 ;  /* 0x0000005100567836 */ /* 0x040fe40000000000 */
[----:B------:R-:W-:Y:S02]  /*46a0*/  VIADD R87, R0, 0x52 ;  /* 0x0000005200577836 */ /* 0x000fe40000000000 */
[--C-:B------:R-:W-:Y:S01]  /*46b0*/  @!P3 IMAD.IADD R73, R73, 0x1, -R5.reuse ;  /* 0x000000014949b824 */ /* 0x100fe200078e0a05 */
[----:B------:R-:W-:Y:S01]  /*46c0*/  ISETP.GT.U32.AND P3, PT, R5, R77, PT ;  /* 0x0000004d0500720c */ /* 0x000fe20003f64070 */
[--C-:B------:R-:W-:Y:S01]  /*46d0*/  @!P2 IMAD.IADD R76, R76, 0x1, -R5.reuse ;  /* 0x000000014c4ca824 */ /* 0x100fe200078e0a05 */
[----:B------:R-:W-:Y:S01]  /*46e0*/  IABS R80, R86 ;  /* 0x0000005600507213 */ /* 0x000fe20000000000 */
[--C-:B------:R-:W-:Y:S01]  /*46f0*/  @!P6 IMAD.IADD R78, R78, 0x1, -R5.reuse ;  /* 0x000000014e4ee824 */ /* 0x100fe200078e0a05 */
[----:B------:R-:W-:Y:S01]  /*4700*/  IABS R82, R87 ;  /* 0x0000005700527213 */ /* 0x000fe20000000000 */
[----:B------:R-:W-:Y:S01]  /*4710*/  @!P1 IMAD.IADD R75, R75, 0x1, -R5 ;  /* 0x000000014b4b9824 */ /* 0x000fe200078e0a05 */
[----:B------:R-:W-:Y:S01]  /*4720*/  ISETP.GT.U32.AND P6, PT, R5, R76, PT ;  /* 0x0000004c0500720c */ /* 0x000fe20003fc4070 */
[----:B------:R-:W-:Y:S01]  /*4730*/  IMAD.HI.U32 R3, R7, R80, RZ ;  /* 0x0000005007037227 */ /* 0x000fe200078e00ff */
[----:B------:R-:W-:-:S02]  /*4740*/  ISETP.GE.AND P1, PT, R81, RZ, PT ;  /* 0x000000ff5100720c */ /* 0x000fc40003f26270 */
[----:B------:R-:W-:Y:S01]  /*4750*/  ISETP.GE.AND P2, PT, R83, RZ, PT ;  /* 0x000000ff5300720c */ /* 0x000fe20003f46270 */
[----:B------:R-:W-:-:S04]  /*4760*/  IMAD.HI.U32 R6, R7, R82, RZ ;  /* 0x0000005207067227 */ /* 0x000fc800078e00ff */
[----:B------:R-:W-:Y:S02]  /*4770*/  IMAD.MOV R3, RZ, RZ, -R3 ;  /* 0x000000ffff037224 */ /* 0x000fe400078e0a03 */
[----:B------:R-:W-:Y:S02]  /*4780*/  IMAD.MOV R6, RZ, RZ, -R6 ;  /* 0x000000ffff067224 */ /* 0x000fe400078e0a06 */
[----:B------:R-:W-:Y:S01]  /*4790*/  @!P3 IMAD.IADD R77, R77, 0x1, -R5 ;  /* 0x000000014d4db824 */ /* 0x000fe200078e0a05 */
[C---:B------:R-:W-:Y:S01]  /*47a0*/  ISETP.GT.U32.AND P3, PT, R5.reuse, R75, PT ;  /* 0x0000004b0500720c */ /* 0x040fe20003f64070 */
[C---:B------:R-:W-:Y:S02]  /*47b0*/  IMAD R79, R5.reuse, R3, R80 ;  /* 0x00000003054f7224 */ /* 0x040fe400078e0250 */
[C---:B------:R-:W-:Y:S02]  /*47c0*/  IMAD R80, R5.reuse, R6, R82 ;  /* 0x0000000605507224 */ /* 0x040fe400078e0252 */
[----:B------:R-:W-:Y:S01]  /*47d0*/  @!P5 IMAD.MOV R72, RZ, RZ, -R72 ;  /* 0x000000ffff48d224 */ /* 0x000fe200078e0a48 */
[----:B------:R-:W-:Y:S01]  /*47e0*/  ISETP.GT.U32.AND P5, PT, R5, R77, PT ;  /* 0x0000004d0500720c */ /* 0x000fe20003fa4070 */
[----:B------:R-:W-:-:S02]  /*47f0*/  VIADD R81, R0, 0x53 ;  /* 0x0000005300517836 */ /* 0x000fc40000000000 */
[----:B------:R-:W-:Y:S01]  /*4800*/  @!P6 IMAD.IADD R76, R76, 0x1, -R5 ;  /* 0x000000014c4ce824 */ /* 0x000fe200078e0a05 */
[C---:B------:R-:W-:Y:S01]  /*4810*/  ISETP.GT.U32.AND P6, PT, R5.reuse, R80, PT ;  /* 0x000000500500720c */ /* 0x040fe20003fc4070 */
[----:B------:R-:W-:Y:S01]  /*4820*/  VIADD R83, R0, 0x54 ;  /* 0x0000005400537836 */ /* 0x000fe20000000000 */
[----:B------:R-:W-:Y:S01]  /*4830*/  IABS R8, R81 ;  /* 0x0000005100087213 */ /* 0x000fe20000000000 */
[----:B------:R-:W-:Y:S01]  /*4840*/  @!P4 IMAD.MOV R73, RZ, RZ, -R73 ;  /* 0x000000ffff49c224 */ /* 0x000fe200078e0a49 */
[----:B------:R-:W-:Y:S01]  /*4850*/  ISETP.GT.U32.AND P4, PT, R5, R78, PT ;  /* 0x0000004e0500720c */ /* 0x000fe20003f84070 */
[----:B------:R-:W-:Y:S01]  /*4860*/  @!P3 IMAD.IADD R75, R75, 0x1, -R5 ;  /* 0x000000014b4bb824 */ /* 0x000fe200078e0a05 */
[----:B------:R-:W-:Y:S01]  /*4870*/  IABS R82, R83 ;  /* 0x0000005300527213 */ /* 0x000fe20000000000 */
[----:B------:R-:W-:Y:S01]  /*4880*/  @!P0 IMAD.MOV R74, RZ, RZ, -R74 ;  /* 0x000000ffff4a8224 */ /* 0x000fe200078e0a4a */
[----:B------:R-:W-:Y:S01]  /*4890*/  ISETP.GE.AND P3, PT, R84, RZ, PT ;  /* 0x000000ff5400720c */ /* 0x000fe20003f66270 */
[----:B------:R-:W-:Y:S01]  /*48a0*/  IMAD.HI.U32 R3, R7, R8, RZ ;  /* 0x0000000807037227 */ /* 0x000fe200078e00ff */
[----:B------:R-:W-:-:S03]  /*48b0*/  ISETP.GT.U32.AND P0, PT, R5, R79, PT ;  /* 0x0000004f0500720c */ /* 0x000fc60003f04070 */
[----:B------:R-:W-:Y:S01]  /*48c0*/  @!P5 IMAD.IADD R77, R77, 0x1, -R5 ;  /* 0x000000014d4dd824 */ /* 0x000fe200078e0a05 */
[----:B------:R-:W-:Y:S01]  /*48d0*/  ISETP.GE.AND P5, PT, R85, RZ, PT ;  /* 0x000000ff5500720c */ /* 0x000fe20003fa6270 */
[----:B------:R-:W-:-:S04]  /*48e0*/  IMAD.HI.U32 R6, R7, R82, RZ ;  /* 0x0000005207067227 */ /* 0x000fc800078e00ff */
[----:B------:R-:W-:Y:S02]  /*48f0*/  IMAD.MOV R3, RZ, RZ, -R3 ;  /* 0x000000ffff037224 */ /* 0x000fe400078e0a03 */
[--C-:B------:R-:W-:Y:S01]  /*4900*/  @!P6 IMAD.IADD R80, R80, 0x1, -R5.reuse ;  /* 0x000000015050e824 */ /* 0x100fe200078e0a05 */
[----:B------:R-:W-:Y:S01]  /*4910*/  ISETP.GE.AND P6, PT, R81, RZ, PT ;  /* 0x000000ff5100720c */ /* 0x000fe20003fc6270 */
[----:B------:R-:W-:Y:S02]  /*4920*/  IMAD.MOV R6, RZ, RZ, -R6 ;  /* 0x000000ffff067224 */ /* 0x000fe400078e0a06 */
[C---:B------:R-:W-:Y:S02]  /*4930*/  IMAD R81, R5.reuse, R3, R8 ;  /* 0x0000000305517224 */ /* 0x040fe400078e0208 */
[----:B------:R-:W-:Y:S01]  /*4940*/  @!P4 IMAD.IADD R78, R78, 0x1, -R5 ;  /* 0x000000014e4ec824 */ /* 0x000fe200078e0a05 */
[----:B------:R-:W-:Y:S01]  /*4950*/  ISETP.GE.AND P4, PT, R86, RZ, PT ;  /* 0x000000ff5600720c */ /* 0x000fe20003f86270 */
[----:B------:R-:W-:-:S02]  /*4960*/  IMAD R82, R5, R6, R82 ;  /* 0x0000000605527224 */ /* 0x000fc400078e0252 */
[----:B------:R-:W-:Y:S01]  /*4970*/  @!P3 IMAD.MOV R77, RZ, RZ, -R77 ;  /* 0x000000ffff4db224 */ /* 0x000fe200078e0a4d */
[----:B------:R-:W-:Y:S01]  /*4980*/  ISETP.GT.U32.AND P3, PT, R5, R81, PT ;  /* 0x000000510500720c */ /* 0x000fe20003f64070 */
[----:B------:R-:W-:Y:S01]  /*4990*/  @!P0 IMAD.IADD R79, R79, 0x1, -R5 ;  /* 0x000000014f4f8824 */ /* 0x000fe200078e0a05 */
[----:B------:R-:W-:Y:S01]  /*49a0*/  ISETP.GE.AND P0, PT, R87, RZ, PT ;  /* 0x000000ff5700720c */ /* 0x000fe20003f06270 */
[----:B------:R-:W-:Y:S01]  /*49b0*/  @!P2 IMAD.MOV R76, RZ, RZ, -R76 ;  /* 0x000000ffff4ca224 */ /* 0x000fe200078e0a4c */
[C---:B------:R-:W-:Y:S01]  /*49c0*/  ISETP.GT.U32.AND P2, PT, R5.reuse, R80, PT ;  /* 0x000000500500720c */ /* 0x040fe20003f44070 */
[----:B------:R-:W-:Y:S01]  /*49d0*/  @!P5 IMAD.MOV R78, RZ, RZ, -R78 ;  /* 0x000000ffff4ed224 */ /* 0x000fe200078e0a4e */
[C---:B------:R-:W-:Y:S01]  /*49e0*/  ISETP.GT.U32.AND P5, PT, R5.reuse, R82, PT ;  /* 0x000000520500720c */ /* 0x040fe20003fa4070 */
[----:B------:R-:W-:Y:S01]  /*49f0*/  @!P1 IMAD.MOV R75, RZ, RZ, -R75 ;  /* 0x000000ffff4b9224 */ /* 0x000fe200078e0a4b */
[----:B------:R-:W-:Y:S01]  /*4a00*/  ISETP.GT.U32.AND P1, PT, R5, R79, PT ;  /* 0x0000004f0500720c */ /* 0x000fe20003f24070 */
[----:B------:R-:W-:-:S02]  /*4a10*/  VIADD R3, R0, 0x55 ;  /* 0x0000005500037836 */ /* 0x000fc40000000000 */
[C---:B------:R-:W-:Y:S02]  /*4a20*/  VIADD R6, R0.reuse, 0x56 ;  /* 0x0000005600067836 */ /* 0x040fe40000000000 */
[--C-:B------:R-:W-:Y:S01]  /*4a30*/  @!P3 IMAD.IADD R81, R81, 0x1, -R5.reuse ;  /* 0x000000015151b824 */ /* 0x100fe200078e0a05 */
[----:B------:R-:W-:Y:S01]  /*4a40*/  IABS R8, R3 ;  /* 0x0000000300087213 */ /* 0x000fe20000000000 */
[----:B------:R-:W-:Y:S01]  /*4a50*/  VIADD R91, R0, 0x5a ;  /* 0x0000005a005b7836 */ /* 0x000fe20000000000 */
[----:B------:R-:W-:Y:S01]  /*4a60*/  IABS R84, R6 ;  /* 0x0000000600547213 */ /* 0x000fe20000000000 */
[--C-:B------:R-:W-:Y:S01]  /*4a70*/  @!P2 IMAD.IADD R80, R80, 0x1, -R5.reuse ;  /* 0x000000015050a824 */ /* 0x100fe200078e0a05 */
[----:B------:R-:W-:Y:S01]  /*4a80*/  ISETP.GE.AND P2, PT, R3, RZ, PT ;  /* 0x000000ff0300720c */ /* 0x000fe20003f46270 */
[--C-:B------:R-:W-:Y:S01]  /*4a90*/  @!P5 IMAD.IADD R82, R82, 0x1, -R5.reuse ;  /* 0x000000015252d824 */ /* 0x100fe200078e0a05 */
[----:B------:R-:W-:Y:S01]  /*4aa0*/  ISETP.GT.U32.AND P5, PT, R5, R81, PT ;  /* 0x000000510500720c */ /* 0x000fe20003fa4070 */
[----:B------:R-:W-:Y:S01]  /*4ab0*/  @!P1 IMAD.IADD R79, R79, 0x1, -R5 ;  /* 0x000000014f4f9824 */ /* 0x000fe200078e0a05 */
[----:B------:R-:W-:Y:S01]  /*4ac0*/  ISETP.GE.AND P1, PT, R83, RZ, PT ;  /* 0x000000ff5300720c */ /* 0x000fe20003f26270 */
[----:B------:R-:W-:Y:S01]  /*4ad0*/  IMAD.HI.U32 R3, R7, R8, RZ ;  /* 0x0000000807037227 */ /* 0x000fe200078e00ff */
[----:B------:R-:W-:-:S02]  /*4ae0*/  ISETP.GE.AND P3, PT, R6, RZ, PT ;  /* 0x000000ff0600720c */ /* 0x000fc40003f66270 */
[----:B------:R-:W-:Y:S01]  /*4af0*/  IABS R88, R91 ;  /* 0x0000005b00587213 */ /* 0x000fe20000000000 */
[----:B------:R-:W-:Y:S02]  /*4b00*/  VIADD R83, R0, 0x57 ;  /* 0x0000005700537836 */ /* 0x000fe40000000000 */
[----:B------:R-:W-:Y:S02]  /*4b10*/  IMAD.MOV R3, RZ, RZ, -R3 ;  /* 0x000000ffff037224 */ /* 0x000fe400078e0a03 */
[----:B------:R-:W-:Y:S01]  /*4b20*/  @!P0 IMAD.MOV R80, RZ, RZ, -R80 ;  /* 0x000000ffff508224 */ /* 0x000fe200078e0a50 */
[----:B------:R-:W-:Y:S01]  /*4b30*/  ISETP.GE.AND P0, PT, R83, RZ, PT ;  /* 0x000000ff5300720c */ /* 0x000fe20003f06270 */
[----:B------:R-:W-:Y:S01]  /*4b40*/  IMAD.HI.U32 R6, R7, R84, RZ ;  /* 0x0000005407067227 */ /* 0x000fe200078e00ff */
[----:B------:R-:W-:-:S03]  /*4b50*/  IABS R85, R83 ;  /* 0x0000005300557213 */ /* 0x000fc60000000000 */
[C---:B------:R-:W-:Y:S02]  /*4b60*/  IMAD R83, R5.reuse, R3, R8 ;  /* 0x0000000305537224 */ /* 0x040fe400078e0208 */
[----:B------:R-:W-:Y:S01]  /*4b70*/  @!P4 IMAD.MOV R79, RZ, RZ, -R79 ;  /* 0x000000ffff4fc224 */ /* 0x000fe200078e0a4f */
[----:B------:R-:W-:Y:S01]  /*4b80*/  ISETP.GT.U32.AND P4, PT, R5, R82, PT ;  /* 0x000000520500720c */ /* 0x000fe20003f84070 */
[----:B------:R-:W-:Y:S01]  /*4b90*/  @!P5 IMAD.IADD R81, R81, 0x1, -R5 ;  /* 0x000000015151d824 */ /* 0x000fe200078e0a05 */
[C---:B------:R-:W-:Y:S01]  /*4ba0*/  ISETP.GT.U32.AND P5, PT, R5.reuse, R83, PT ;  /* 0x000000530500720c */ /* 0x040fe20003fa4070 */
[----:B------:R-:W-:Y:S02]  /*4bb0*/  IMAD.MOV R6, RZ, RZ, -R6 ;  /* 0x000000ffff067224 */ /* 0x000fe400078e0a06 */
[----:B------:R-:W-:Y:S02]  /*4bc0*/  VIADD R3, R0, 0x58 ;  /* 0x0000005800037836 */ /* 0x000fe40000000000 */
[----:B------:R-:W-:-:S02]  /*4bd0*/  IMAD R84, R5, R6, R84 ;  /* 0x0000000605547224 */ /* 0x000fc400078e0254 */
[----:B------:R-:W-:Y:S01]  /*4be0*/  @!P6 IMAD.MOV R81, RZ, RZ, -R81 ;  /* 0x000000ffff51e224 */ /* 0x000fe200078e0a51 */
[----:B------:R-:W-:Y:S01]  /*4bf0*/  IABS R86, R3 ;  /* 0x0000000300567213 */ /* 0x000fe20000000000 */
[----:B------:R-:W-:Y:S01]  /*4c00*/  IMAD.MOV.U32 R6, RZ, RZ, R85 ;  /* 0x000000ffff067224 */ /* 0x000fe200078e0055 */
[----:B------:R-:W-:Y:S01]  /*4c10*/  ISETP.GT.U32.AND P6, PT, R5, R84, PT ;  /* 0x000000540500720c */ /* 0x000fe20003fc4070 */
[--C-:B------:R-:W-:Y:S01]  /*4c20*/  @!P4 IMAD.IADD R82, R82, 0x1, -R5.reuse ;  /* 0x000000015252c824 */ /* 0x100fe200078e0a05 */
[----:B------:R-:W-:Y:S01]  /*4c30*/  ISETP.GE.AND P4, PT, R3, RZ, PT ;  /* 0x000000ff0300720c */ /* 0x000fe20003f86270 */
[----:B------:R-:W-:Y:S02]  /*4c40*/  @!P5 IMAD.IADD R83, R83, 0x1, -R5 ;  /* 0x000000015353d824 */ /* 0x000fe400078e0a05 */
[----:B------:R-:W-:-:S03]  /*4c50*/  IMAD.HI.U32 R3, R7, R6, RZ ;  /* 0x0000000607037227 */ /* 0x000fc600078e00ff */
[----:B------:R-:W-:Y:S01]  /*4c60*/  ISETP.GT.U32.AND P5, PT, R5, R83, PT ;  /* 0x000000530500720c */ /* 0x000fe20003fa4070 */
[----:B------:R-:W-:Y:S02]  /*4c70*/  VIADD R8, R0, 0x59 ;  /* 0x0000005900087836 */ /* 0x000fe40000000000 */
[----:B------:R-:W-:Y:S02]  /*4c80*/  IMAD.MOV R85, RZ, RZ, -R3 ;  /* 0x000000ffff557224 */ /* 0x000fe400078e0a03 */
[----:B------:R-:W-:-:S04]  /*4c90*/  IMAD.HI.U32 R3, R7, R86, RZ ;  /* 0x0000005607037227 */ /* 0x000fc800078e00ff */
[----:B------:R-:W-:Y:S01]  /*4ca0*/  @!P1 IMAD.MOV R82, RZ, RZ, -R82 ;  /* 0x000000ffff529224 */ /* 0x000fe200078e0a52 */
[----:B------:R-:W-:Y:S01]  /*4cb0*/  ISETP.GE.AND P1, PT, R8, RZ, PT ;  /* 0x000000ff0800720c */ /* 0x000fe20003f26270 */
[----:B------:R-:W-:Y:S01]  /*4cc0*/  @!P6 IMAD.IADD R84, R84, 0x1, -R5 ;  /* 0x000000015454e824 */ /* 0x000fe200078e0a05 */
[----:B------:R-:W-:Y:S01]  /*4cd0*/  IABS R8, R8 ;  /* 0x0000000800087213 */ /* 0x000fe20000000000 */
[----:B------:R-:W-:Y:S02]  /*4ce0*/  IMAD.MOV R3, RZ, RZ, -R3 ;  /* 0x000000ffff037224 */ /* 0x000fe400078e0a03 */
[C---:B------:R-:W-:Y:S01]  /*4cf0*/  IMAD R85, R5.reuse, R85, R6 ;  /* 0x0000005505557224 */ /* 0x040fe200078e0206 */
[C---:B------:R-:W-:Y:S01]  /*4d00*/  ISETP.GT.U32.AND P6, PT, R5.reuse, R84, PT ;  /* 0x000000540500720c */ /* 0x040fe20003fc4070 */
[----:B------:R-:W-:Y:S02]  /*4d10*/  IMAD R86, R5, R3, R86 ;  /* 0x0000000305567224 */ /* 0x000fe400078e0256 */
[----:B------:R-:W-:-:S04]  /*4d20*/  IMAD.HI.U32 R3, R7, R8, RZ ;  /* 0x0000000807037227 */ /* 0x000fc800078e00ff */
[----:B------:R-:W-:Y:S01]  /*4d30*/  @!P5 IMAD.IADD R83, R83, 0x1, -R5 ;  /* 0x000000015353d824 */ /* 0x000fe200078e0a05 */
[----:B------:R-:W-:Y:S01]  /*4d40*/  ISETP.GT.U32.AND P5, PT, R5, R85, PT ;  /* 0x000000550500720c */ /* 0x000fe20003fa4070 */
[----:B------:R-:W-:-:S04]  /*4d50*/  IMAD.HI.U32 R6, R7, R88, RZ ;  /* 0x0000005807067227 */ /* 0x000fc800078e00ff */
[----:B------:R-:W-:Y:S02]  /*4d60*/  IMAD.MOV R3, RZ, RZ, -R3 ;  /* 0x000000ffff037224 */ /* 0x000fe400078e0a03 */
[----:B------:R-:W-:Y:S02]  /*4d70*/  VIADD R93, R0, 0x5b ;  /* 0x0000005b005d7836 */ /* 0x000fe40000000000 */
[----:B------:R-:W-:Y:S02]  /*4d80*/  IMAD.MOV R6, RZ, RZ, -R6 ;  /* 0x000000ffff067224 */ /* 0x000fe400078e0a06 */
[C---:B------:R-:W-:Y:S01]  /*4d90*/  IMAD R87, R5.reuse, R3, R8 ;  /* 0x0000000305577224 */ /* 0x040fe200078e0208 */
[----:B------:R-:W-:Y:S01]  /*4da0*/  IABS R90, R93 ;  /* 0x0000005d005a7213 */ /* 0x000fe20000000000 */
[C---:B------:R-:W-:Y:S02]  /*4db0*/  IMAD R88, R5.reuse, R6, R88 ;  /* 0x0000000605587224 */ /* 0x040fe400078e0258 */
[--C-:B------:R-:W-:Y:S01]  /*4dc0*/  @!P6 IMAD.IADD R84, R84, 0x1, -R5.reuse ;  /* 0x000000015454e824 */ /* 0x100fe200078e0a05 */
[----:B------:R-:W-:Y:S01]  /*4dd0*/  ISETP.GT.U32.AND P6, PT, R5, R87, PT ;  /* 0x000000570500720c */ /* 0x000fe20003fc4070 */
[----:B------:R-:W-:Y:S01]  /*4de0*/  @!P5 IMAD.IADD R85, R85, 0x1, -R5 ;  /* 0x000000015555d824 */ /* 0x000fe200078e0a05 */
[----:B------:R-:W-:Y:S01]  /*4df0*/  ISETP.GT.U32.AND P5, PT, R5, R88, PT ;  /* 0x000000580500720c */ /* 0x000fe20003fa4070 */
[----:B------:R-:W-:-:S04]  /*4e00*/  IMAD.HI.U32 R3, R7, R90, RZ ;  /* 0x0000005a07037227 */ /* 0x000fc800078e00ff */
[----:B------:R-:W-:Y:S02]  /*4e10*/  IMAD.MOV R3, RZ, RZ, -R3 ;  /* 0x000000ffff037224 */ /* 0x000fe400078e0a03 */
[----:B------:R-:W-:Y:S02]  /*4e20*/  VIADD R95, R0, 0x5c ;  /* 0x0000005c005f7836 */ /* 0x000fe40000000000 */
[----:B------:R-:W-:Y:S01]  /*4e30*/  @!P2 IMAD.MOV R83, RZ, RZ, -R83 ;  /* 0x000000ffff53a224 */ /* 0x000fe200078e0a53 */
[C---:B------:R-:W-:Y:S01]  /*4e40*/  ISETP.GT.U32.AND P2, PT, R5.reuse, R86, PT ;  /* 0x000000560500720c */ /* 0x040fe20003f44070 */
[----:B------:R-:W-:Y:S01]  /*4e50*/  IMAD R89, R5, R3, R90 ;  /* 0x0000000305597224 */ /* 0x000fe200078e025a */
[----:B------:R-:W-:Y:S01]  /*4e60*/  IABS R90, R95 ;  /* 0x0000005f005a7213 */ /* 0x000fe20000000000 */
[--C-:B------:R-:W-:Y:S02]  /*4e70*/  @!P6 IMAD.IADD R87, R87, 0x1, -R5.reuse ;  /* 0x000000015757e824 */ /* 0x100fe400078e0a05 */
[----:B------:R-:W-:-:S02]  /*4e80*/  @!P5 IMAD.IADD R88, R88, 0x1, -R5 ;  /* 0x000000015858d824 */ /* 0x000fc400078e0a05 */
[----:B------:R-:W-:Y:S01]  /*4e90*/  IMAD.HI.U32 R3, R7, R90, RZ ;  /* 0x0000005a07037227 */ /* 0x000fe200078e00ff */
[----:B------:R-:W-:-:S03]  /*4ea0*/  ISETP.GT.U32.AND P5, PT, R5, R87, PT ;  /* 0x000000570500720c */ /* 0x000fc60003fa4070 */
[----:B------:R-:W-:Y:S02]  /*4eb0*/  IMAD.MOV R3, RZ, RZ, -R3 ;  /* 0x000000ffff037224 */ /* 0x000fe400078e0a03 */
[--C-:B------:R-:W-:Y:S01]  /*4ec0*/  @!P2 IMAD.IADD R86, R86, 0x1, -R5.reuse ;  /* 0x000000015656a824 */ /* 0x100fe200078e0a05 */
[C---:B------:R-:W-:Y:S01]  /*4ed0*/  ISETP.GT.U32.AND P2, PT, R5.reuse, R85, PT ;  /* 0x000000550500720c */ /* 0x040fe20003f44070 */
[C---:B------:R-:W-:Y:S02]  /*4ee0*/  IMAD R90, R5.reuse, R3, R90 ;  /* 0x00000003055a7224 */ /* 0x040fe400078e025a */
[C---:B------:R-:W-:Y:S01]  /*4ef0*/  VIADD R96, R0.reuse, 0x5d ;  /* 0x0000005d00607836 */ /* 0x040fe20000000000 */
[----:B------:R-:W-:Y:S01]  /*4f00*/  ISETP.GT.U32.AND P6, PT, R5, R86, PT ;  /* 0x000000560500720c */ /* 0x000fe20003fc4070 */
[C---:B------:R-:W-:Y:S02]  /*4f10*/  VIADD R97, R0.reuse, 0x5e ;  /* 0x0000005e00617836 */ /* 0x040fe40000000000 */
[--C-:B------:R-:W-:Y:S01]  /*4f20*/  @!P5 IMAD.IADD R87, R87, 0x1, -R5.reuse ;  /* 0x000000015757d824 */ /* 0x100fe200078e0a05 */
[----:B------:R-:W-:Y:S01]  /*4f30*/  ISETP.GT.U32.AND P5, PT, R5, R90, PT ;  /* 0x0000005a0500720c */ /* 0x000fe20003fa4070 */
[----:B------:R-:W-:Y:S01]  /*4f40*/  @!P3 IMAD.MOV R84, RZ, RZ, -R84 ;  /* 0x000000ffff54b224 */ /* 0x000fe200078e0a54 */
[----:B------:R-:W-:Y:S01]  /*4f50*/  IABS R8, R96 ;  /* 0x0000006000087213 */ /* 0x000fe20000000000 */
[----:B------:R-:W-:Y:S01]  /*4f60*/  VIADD R98, R0, 0x5f ;  /* 0x0000005f00627836 */ /* 0x000fe20000000000 */
[----:B------:R-:W-:Y:S01]  /*4f70*/  IABS R92, R97 ;  /* 0x00000061005c7213 */ /* 0x000fe20000000000 */
[----:B------:R-:W-:Y:S01]  /*4f80*/  @!P2 IMAD.IADD R85, R85, 0x1, -R5 ;  /* 0x000000015555a824 */ /* 0x000fe200078e0a05 */
[----:B------:R-:W-:Y:S01]  /*4f90*/  ISETP.GT.U32.AND P3, PT, R5, R88, PT ;  /* 0x000000580500720c */ /* 0x000fe20003f64070 */
[----:B------:R-:W-:Y:S01]  /*4fa0*/  IMAD.HI.U32 R3, R7, R8, RZ ;  /* 0x0000000807037227 */ /* 0x000fe200078e00ff */
[----:B------:R-:W-:-:S02]  /*4fb0*/  ISETP.GT.U32.AND P2, PT, R5, R89, PT ;  /* 0x000000590500720c */ /* 0x000fc40003f44070 */
[----:B------:R-:W-:Y:S01]  /*4fc0*/  IABS R94, R98 ;  /* 0x00000062005e7213 */ /* 0x000fe20000000000 */
[----:B------:R-:W-:Y:S01]  /*4fd0*/  @!P6 IMAD.IADD R86, R86, 0x1, -R5 ;  /* 0x000000015656e824 */ /* 0x000fe200078e0a05 */
[----:B------:R-:W-:Y:S01]  /*4fe0*/  ISETP.GE.AND P6, PT, R91, RZ, PT ;  /* 0x000000ff5b00720c */ /* 0x000fe20003fc6270 */
[----:B------:R-:W-:-:S04]  /*4ff0*/  IMAD.HI.U32 R6, R7, R92, RZ ;  /* 0x0000005c07067227 */ /* 0x000fc800078e00ff */
[----:B------:R-:W-:Y:S02]  /*5000*/  @!P5 IMAD.IADD R90, R90, 0x1, -R5 ;  /* 0x000000015a5ad824 */ /* 0x000fe400078e0a05 */
[----:B------:R-:W-:Y:S02]  /*5010*/  IMAD.MOV R3, RZ, RZ, -R3 ;  /* 0x000000ffff037224 */ /* 0x000fe400078e0a03 */
[----:B------:R-:W-:Y:S01]  /*5020*/  IMAD.MOV R6, RZ, RZ, -R6 ;  /* 0x000000ffff067224 */ /* 0x000fe200078e0a06 */
[C---:B------:R-:W-:Y:S01]  /*5030*/  ISETP.GT.U32.AND P5, PT, R5.reuse, R90, PT ;  /* 0x0000005a0500720c */ /* 0x040fe20003fa4070 */
[----:B------:R-:W-:Y:S02]  /*5040*/  IMAD R91, R5, R3, R8 ;  /* 0x00000003055b7224 */ /* 0x000fe400078e0208 */
[----:B------:R-:W-:-:S04]  /*5050*/  IMAD.HI.U32 R3, R7, R94, RZ ;  /* 0x0000005e07037227 */ /* 0x000fc800078e00ff */
[--C-:B------:R-:W-:Y:S01]  /*5060*/  @!P3 IMAD.IADD R88, R88, 0x1, -R5.reuse ;  /* 0x000000015858b824 */ /* 0x100fe200078e0a05 */
[----:B------:R-:W-:Y:S01]  /*5070*/  ISETP.GE.AND P3, PT, R93, RZ, PT ;  /* 0x000000ff5d00720c */ /* 0x000fe20003f66270 */
[----:B------:R-:W-:Y:S01]  /*5080*/  @!P2 IMAD.IADD R89, R89, 0x1, -R5 ;  /* 0x000000015959a824 */ /* 0x000fe200078e0a05 */
[----:B------:R-:W-:Y:S01]  /*5090*/  ISETP.GE.AND P2, PT, R95, RZ, PT ;  /* 0x000000ff5f00720c */ /* 0x000fe20003f46270 */
[C---:B------:R-:W-:Y:S02]  /*50a0*/  IMAD R92, R5.reuse, R6, R92 ;  /* 0x00000006055c7224 */ /* 0x040fe400078e025c */
[----:B------:R-:W-:Y:S02]  /*50b0*/  IMAD.MOV R3, RZ, RZ, -R3 ;  /* 0x000000ffff037224 */ /* 0x000fe400078e0a03 */
[----:B------:R-:W-:Y:S01]  /*50c0*/  @!P0 IMAD.MOV R85, RZ, RZ, -R85 ;  /* 0x000000ffff558224 */ /* 0x000fe200078e0a55 */
[C---:B------:R-:W-:Y:S01]  /*50d0*/  ISETP.GT.U32.AND P0, PT, R5.reuse, R89, PT ;  /* 0x000000590500720c */ /* 0x040fe20003f04070 */
[----:B------:R-:W-:Y:S01]  /*50e0*/  @!P6 IMAD.MOV R88, RZ, RZ, -R88 ;  /* 0x000000ffff58e224 */ /* 0x000fe200078e0a58 */
[C---:B------:R-:W-:Y:S01]  /*50f0*/  ISETP.GT.U32.AND P6, PT, R5.reuse, R92, PT ;  /* 0x0000005c0500720c */ /* 0x040fe20003fc4070 */
[----:B------:R-:W-:-:S02]  /*5100*/  IMAD R93, R5, R3, R94 ;  /* 0x00000003055d7224 */ /* 0x000fc400078e025e */
[--C-:B------:R-:W-:Y:S02]  /*5110*/  @!P5 IMAD.IADD R90, R90, 0x1, -R5.reuse ;  /* 0x000000015a5ad824 */ /* 0x100fe400078e0a05 */
[C---:B------:R-:W-:Y:S01]  /*5120*/  VIADD R95, R0.reuse, 0x60 ;  /* 0x00000060005f7836 */ /* 0x040fe20000000000 */
[C---:B------:R-:W-:Y:S01]  /*5130*/  ISETP.GT.U32.AND P5, PT, R5.reuse, R93, PT ;  /* 0x0000005d0500720c */ /* 0x040fe20003fa4070 */
[----:B------:R-:W-:Y:S01]  /*5140*/  @!P4 IMAD.MOV R86, RZ, RZ, -R86 ;  /* 0x000000ffff56c224 */ /* 0x000fe200078e0a56 */
[----:B------:R-:W-:Y:S01]  /*5150*/  ISETP.GT.U32.AND P4, PT, R5, R91, PT ;  /* 0x0000005b0500720c */ /* 0x000fe20003f84070 */
[----:B------:R-:W-:Y:S01]  /*5160*/  VIADD R99, R0, 0x62 ;  /* 0x0000006200637836 */ /* 0x000fe20000000000 */
[----:B------:R-:W-:Y:S01]  /*5170*/  IABS R94, R95 ;  /* 0x0000005f005e7213 */ /* 0x000fe20000000000 */
[--C-:B------:R-:W-:Y:S01]  /*5180*/  @!P0 IMAD.IADD R89, R89, 0x1, -R5.reuse ;  /* 0x0000000159598824 */ /* 0x100fe200078e0a05 */
[----:B------:R-:W-:Y:S01]  /*5190*/  ISETP.GE.AND P0, PT, R97, RZ, PT ;  /* 0x000000ff6100720c */ /* 0x000fe20003f06270 */
[----:B------:R-:W-:-:S02]  /*51a0*/  @!P6 IMAD.IADD R92, R92, 0x1, -R5 ;  /* 0x000000015c5ce824 */ /* 0x000fc400078e0a05 */
[----:B------:R-:W-:Y:S02]  /*51b0*/  VIADD R97, R0, 0x61 ;  /* 0x0000006100617836 */ /* 0x000fe40000000000 */
[----:B------:R-:W-:Y:S01]  /*51c0*/  @!P3 IMAD.MOV R89, RZ, RZ, -R89 ;  /* 0x000000ffff59b224 */ /* 0x000fe200078e0a59 */
[----:B------:R-:W-:Y:S01]  /*51d0*/  ISETP.GT.U32.AND P3, PT, R5, R92, PT ;  /* 0x0000005c0500720c */ /* 0x000fe20003f64070 */
[----:B------:R-:W-:Y:S01]  /*51e0*/  @!P5 IMAD.IADD R93, R93, 0x1, -R5 ;  /* 0x000000015d5dd824 */ /* 0x000fe200078e0a05 */
[----:B------:R-:W-:Y:S01]  /*51f0*/  IABS R8, R97 ;  /* 0x0000006100087213 */ /* 0x000fe20000000000 */
[----:B------:R-:W-:-:S03]  /*5200*/  IMAD.HI.U32 R3, R7, R94, RZ ;  /* 0x0000005e07037227 */ /* 0x000fc600078e00ff */
[----:B------:R-:W-:Y:S01]  /*5210*/  ISETP.GT.U32.AND P5, PT, R5, R93, PT ;  /* 0x0000005d0500720c */ /* 0x000fe20003fa4070 */
[----:B------:R-:W-:Y:S02]  /*5220*/  IMAD.MOV R6, RZ, RZ, -R3 ;  /* 0x000000ffff067224 */ /* 0x000fe400078e0a03 */
[----:B------:R-:W-:-:S04]  /*5230*/  IMAD.HI.U32 R3, R7, R8, RZ ;  /* 0x0000000807037227 */ /* 0x000fc800078e00ff */
[----:B------:R-:W-:Y:S02]  /*5240*/  IMAD.MOV R3, RZ, RZ, -R3 ;  /* 0x000000ffff037224 */ /* 0x000fe400078e0a03 */
[--C-:B------:R-:W-:Y:S01]  /*5250*/  @!P4 IMAD.IADD R91, R91, 0x1, -R5.reuse ;  /* 0x000000015b5bc824 */ /* 0x100fe200078e0a05 */
[----:B------:R-:W-:Y:S01]  /*5260*/  ISETP.GE.AND P4, PT, R98, RZ, PT ;  /* 0x000000ff6200720c */ /* 0x000fe20003f86270 */
[--C-:B------:R-:W-:Y:S01]  /*5270*/  @!P3 IMAD.IADD R92, R92, 0x1, -R5.reuse ;  /* 0x000000015c5cb824 */ /* 0x100fe200078e0a05 */
[----:B------:R-:W-:Y:S01]  /*5280*/  ISETP.GE.AND P3, PT, R95, RZ, PT ;  /* 0x000000ff5f00720c */ /* 0x000fe20003f66270 */
[C---:B------:R-:W-:Y:S01]  /*5290*/  IMAD R95, R5.reuse, R3, R8 ;  /* 0x00000003055f7224 */ /* 0x040fe200078e0208 */
[----:B------:R-:W-:Y:S01]  /*52a0*/  ISETP.GT.U32.AND P6, PT, R5, R91, PT ;  /* 0x0000005b0500720c */ /* 0x000fe20003fc4070 */
[----:B------:R-:W-:Y:S02]  /*52b0*/  @!P5 IMAD.IADD R93, R93, 0x1, -R5 ;  /* 0x000000015d5dd824 */ /* 0x000fe400078e0a05 */
[----:B------:R-:W-:Y:S01]  /*52c0*/  @!P1 IMAD.MOV R87, RZ, RZ, -R87 ;  /* 0x000000ffff579224 */ /* 0x000fe200078e0a57 */
[C---:B------:R-:W-:Y:S01]  /*52d0*/  ISETP.GT.U32.AND P5, PT, R5.reuse, R95, PT ;  /* 0x0000005f0500720c */ /* 0x040fe20003fa4070 */
[----:B------:R-:W-:Y:S01]  /*52e0*/  IMAD R94, R5, R6, R94 ;  /* 0x00000006055e7224 */ /* 0x000fe200078e025e */
[----:B------:R-:W-:Y:S01]  /*52f0*/  ISETP.GE.AND P1, PT, R96, RZ, PT ;  /* 0x000000ff6000720c */ /* 0x000fe20003f26270 */
[C---:B------:R-:W-:Y:S01]  /*5300*/  VIADD R100, R0.reuse, 0x63 ;  /* 0x0000006300647836 */ /* 0x040fe20000000000 */
[----:B------:R-:W-:Y:S01]  /*5310*/  IABS R96, R99 ;  /* 0x0000006300607213 */ /* 0x000fe20000000000 */
[----:B------:R-:W-:-:S02]  /*5320*/  VIADD R101, R0, 0x64 ;  /* 0x0000006400657836 */ /* 0x000fc40000000000 */
[----:B------:R-:W-:Y:S01]  /*5330*/  @!P2 IMAD.MOV R90, RZ, RZ, -R90 ;  /* 0x000000ffff5aa224 */ /* 0x000fe200078e0a5a */
[----:B------:R-:W-:Y:S01]  /*5340*/  IABS R98, R100 ;  /* 0x0000006400627213 */ /* 0x000fe20000000000 */
[----:B------:R-:W-:Y:S01]  /*5350*/  @!P6 IMAD.IADD R91, R91, 0x1, -R5 ;  /* 0x000000015b5be824 */ /* 0x000fe200078e0a05 */
[----:B------:R-:W-:Y:S01]  /*5360*/  ISETP.GT.U32.AND P6, PT, R5, R94, PT ;  /* 0x0000005e0500720c */ /* 0x000fe20003fc4070 */
[----:B------:R-:W-:Y:S01]  /*5370*/  IMAD.HI.U32 R3, R7, R96, RZ ;  /* 0x0000006007037227 */ /* 0x000fe200078e00ff */
[----:B------:R-:W-:-:S03]  /*5380*/  IABS R8, R101 ;  /* 0x0000006500087213 */ /* 0x000fc60000000000 */
[----:B------:R-:W-:Y:S02]  /*5390*/  @!P5 IMAD.IADD R95, R95, 0x1, -R5 ;  /* 0x000000015f5fd824 */ /* 0x000fe400078e0a05 */
[----:B------:R-:W-:Y:S02]  /*53a0*/  IMAD.MOV R3, RZ, RZ, -R3 ;  /* 0x000000ffff037224 */ /* 0x000fe400078e0a03 */
[----:B------:R-:W-:Y:S01]  /*53b0*/  IMAD.HI.U32 R6, R7, R98, RZ ;  /* 0x0000006207067227 */ /* 0x000fe200078e00ff */
[----:B------:R-:W-:-:S03]  /*53c0*/  ISETP.GT.U32.AND P2, PT, R5, R95, PT ;  /* 0x0000005f0500720c */ /* 0x000fc60003f44070 */
[----:B------:R-:W-:Y:S02]  /*53d0*/  IMAD R96, R5, R3, R96 ;  /* 0x0000000305607224 */ /* 0x000fe400078e0260 */
[----:B------:R-:W-:-:S04]  /*53e0*/  IMAD.HI.U32 R3, R7, R8, RZ ;  /* 0x0000000807037227 */ /* 0x000fc800078e00ff */
[----:B------:R-:W-:Y:S02]  /*53f0*/  IMAD.MOV R6, RZ, RZ, -R6 ;  /* 0x000000ffff067224 */ /* 0x000fe400078e0a06 */
[----:B------:R-:W-:Y:S02]  /*5400*/  IMAD.MOV R3, RZ, RZ, -R3 ;  /* 0x000000ffff037224 */ /* 0x000fe400078e0a03 */
[----:B------:R-:W-:Y:S01]  /*5410*/  @!P6 IMAD.IADD R94, R94, 0x1, -R5 ;  /* 0x000000015e5ee824 */ /* 0x000fe200078e0a05 */
[----:B------:R-:W-:Y:S01]  /*5420*/  ISETP.GE.AND P6, PT, R97, RZ, PT ;  /* 0x000000ff6100720c */ /* 0x000fe20003fc6270 */
[C---:B------:R-:W-:Y:S02]  /*5430*/  IMAD R97, R5.reuse, R6, R98 ;  /* 0x0000000605617224 */ /* 0x040fe400078e0262 */
[----:B------:R-:W-:Y:S01]  /*5440*/  @!P1 IMAD.MOV R91, RZ, RZ, -R91 ;  /* 0x000000ffff5b9224 */ /* 0x000fe200078e0a5b */
[C---:B------:R-:W-:Y:S01]  /*5450*/  ISETP.GT.U32.AND P1, PT, R5.reuse, R96, PT ;  /* 0x000000600500720c */ /* 0x040fe20003f24070 */
[C---:B------:R-:W-:Y:S01]  /*5460*/  IMAD R98, R5.reuse, R3, R8 ;  /* 0x0000000305627224 */ /* 0x040fe200078e0208 */
[C---:B------:R-:W-:Y:S01]  /*5470*/  ISETP.GT.U32.AND P5, PT, R5.reuse, R94, PT ;  /* 0x0000005e0500720c */ /* 0x040fe20003fa4070 */
[----:B------:R-:W-:Y:S01]  /*5480*/  @!P4 IMAD.MOV R93, RZ, RZ, -R93 ;  /* 0x000000ffff5dc224 */ /* 0x000fe200078e0a5d */
[----:B------:R-:W-:Y:S01]  /*5490*/  ISETP.GT.U32.AND P4, PT, R5, R97, PT ;  /* 0x000000610500720c */ /* 0x000fe20003f84070 */
[----:B------:R-:W-:Y:S01]  /*54a0*/  @!P2 IMAD.IADD R95, R95, 0x1, -R5 ;  /* 0x000000015f5fa824 */ /* 0x000fe200078e0a05 */
[----:B------:R-:W-:Y:S01]  /*54b0*/  ISETP.GT.U32.AND P2, PT, R5, R98, PT ;  /* 0x000000620500720c */ /* 0x000fe20003f44070 */
[----:B------:R-:W-:-:S02]  /*54c0*/  VIADD R102, R0, 0x65 ;  /* 0x0000006500667836 */ /* 0x000fc40000000000 */
[----:B------:R-:W-:Y:S02]  /*54d0*/  VIADD R8, R0, 0x66 ;  /* 0x0000006600087836 */ /* 0x000fe40000000000 */
[----:B------:R-:W-:Y:S01]  /*54e0*/  @!P0 IMAD.MOV R92, RZ, RZ, -R92 ;  /* 0x000000ffff5c8224 */ /* 0x000fe200078e0a5c */
[----:B------:R-:W-:Y:S01]  /*54f0*/  IABS R6, R102 ;  /* 0x0000006600067213 */ /* 0x000fe20000000000 */
[--C-:B------:R-:W-:Y:S01]  /*5500*/  @!P1 IMAD.IADD R96, R96, 0x1, -R5.reuse ;  /* 0x0000000160609824 */ /* 0x100fe200078e0a05 */
[----:B------:R-:W-:Y:S01]  /*5510*/  ISETP.GE.AND P0, PT, R99, RZ, PT ;  /* 0x000000ff6300720c */ /* 0x000fe20003f06270 */
[--C-:B------:R-:W-:Y:S01]  /*5520*/  @!P5 IMAD.IADD R94, R94, 0x1, -R5.reuse ;  /* 0x000000015e5ed824 */ /* 0x100fe200078e0a05 */
[----:B------:R-:W-:Y:S01]  /*5530*/  ISETP.GE.AND P5, PT, R100, RZ, PT ;  /* 0x000000ff6400720c */ /* 0x000fe20003fa6270 */
[----:B------:R-:W-:Y:S01]  /*5540*/  IMAD.HI.U32 R3, R7, R6, RZ ;  /* 0x0000000607037227 */ /* 0x000fe200078e00ff */
[----:B------:R-:W-:Y:S02]  /*5550*/  IABS R100, R8 ;  /* 0x0000000800647213 */ /* 0x000fe40000000000 */
[----:B------:R-:W-:Y:S01]  /*5560*/  ISETP.GE.AND P1, PT, R101, RZ, PT ;  /* 0x000000ff6500720c */ /* 0x000fe20003f26270 */
[--C-:B------:R-:W-:Y:S01]  /*5570*/  @!P4 IMAD.IADD R97, R97, 0x1, -R5.reuse ;  /* 0x000000016161c824 */ /* 0x100fe200078e0a05 */
[----:B------:R-:W-:Y:S01]  /*5580*/  ISETP.GT.U32.AND P4, PT, R5, R96, PT ;  /* 0x000000600500720c */ /* 0x000fe20003f84070 */
[----:B------:R-:W-:-:S02]  /*5590*/  @!P2 IMAD.IADD R98, R98, 0x1, -R5 ;  /* 0x000000016262a824 */ /* 0x000fc400078e0a05 */
[----:B------:R-:W-:Y:S02]  /*55a0*/  IMAD.MOV R3, RZ, RZ, -R3 ;  /* 0x000000ffff037224 */ /* 0x000fe400078e0a03 */
[----:B------:R-:W-:Y:S01]  /*55b0*/  @!P3 IMAD.MOV R94, RZ, RZ, -R94 ;  /* 0x000000ffff5eb224 */ /* 0x000fe200078e0a5e */
[C---:B------:R-:W-:Y:S01]  /*55c0*/  ISETP.GT.U32.AND P2, PT, R5.reuse, R98, PT ;  /* 0x000000620500720c */ /* 0x040fe20003f44070 */
[C---:B------:R-:W-:Y:S01]  /*55d0*/  IMAD R99, R5.reuse, R3, R6 ;  /* 0x0000000305637224 */ /* 0x040fe200078e0206 */
[----:B------:R-:W-:Y:S01]  /*55e0*/  ISETP.GT.U32.AND P3, PT, R5, R97, PT ;  /* 0x000000610500720c */ /* 0x000fe20003f64070 */
[----:B------:R-:W-:-:S04]  /*55f0*/  IMAD.HI.U32 R3, R7, R100, RZ ;  /* 0x0000006407037227 */ /* 0x000fc800078e00ff */
[----:B------:R-:W-:Y:S02]  /*5600*/  IMAD.MOV R3, RZ, RZ, -R3 ;  /* 0x000000ffff037224 */ /* 0x000fe400078e0a03 */
[--C-:B------:R-:W-:Y:S01]  /*5610*/  @!P4 IMAD.IADD R96, R96, 0x1, -R5.reuse ;  /* 0x000000016060c824 */ /* 0x100fe200078e0a05 */
[C---:B------:R-:W-:Y:S01]  /*5620*/  ISETP.GT.U32.AND P4, PT, R5.reuse, R99, PT ;  /* 0x000000630500720c */ /* 0x040fe20003f84070 */
[C---:B------:R-:W-:Y:S02]  /*5630*/  IMAD R100, R5.reuse, R3, R100 ;  /* 0x0000000305647224 */ /* 0x040fe400078e0264 */
[----:B------:R-:W-:Y:S02]  /*5640*/  VIADD R101, R0, 0x67 ;  /* 0x0000006700657836 */ /* 0x000fe40000000000 */
[----:B------:R-:W-:Y:S01]  /*5650*/  @!P2 IMAD.IADD R98, R98, 0x1, -R5 ;  /* 0x000000016262a824 */ /* 0x000fe200078e0a05 */
[----:B------:R-:W-:Y:S01]  /*5660*/  ISETP.GT.U32.AND P2, PT, R5, R100, PT ;  /* 0x000000640500720c */ /* 0x000fe20003f44070 */
[C---:B------:R-:W-:Y:S01]  /*5670*/  VIADD R104, R0.reuse, 0x69 ;  /* 0x0000006900687836 */ /* 0x040fe20000000000 */
[----:B------:R-:W-:Y:S01]  /*5680*/  IABS R6, R101 ;  /* 0x0000006500067213 */ /* 0x000fe20000000000 */
[----:B------:R-:W-:-:S02]  /*5690*/  VIADD R103, R0, 0x68 ;  /* 0x0000006800677836 */ /* 0x000fc40000000000 */
[----:B------:R-:W-:Y:S01]  /*56a0*/  @!P3 IMAD.IADD R97, R97, 0x1, -R5 ;  /* 0x000000016161b824 */ /* 0x000fe200078e0a05 */
[----:B------:R-:W-:Y:S01]  /*56b0*/  ISETP.GE.AND P3, PT, R8, RZ, PT ;  /* 0x000000ff0800720c */ /* 0x000fe20003f66270 */
[----:B------:R-:W-:Y:S01]  /*56c0*/  IMAD.HI.U32 R3, R7, R6, RZ ;  /* 0x0000000607037227 */ /* 0x000fe200078e00ff */
[----:B------:R-:W-:-:S03]  /*56d0*/  IABS R8, R104 ;  /* 0x0000006800087213 */ /* 0x000fc60000000000 */
[----:B------:R-:W-:Y:S01]  /*56e0*/  @!P4 IMAD.IADD R99, R99, 0x1, -R5 ;  /* 0x000000016363c824 */ /* 0x000fe200078e0a05 */
[----:B------:R-:W-:Y:S01]  /*56f0*/  ISETP.GE.AND P4, PT, R101, RZ, PT ;  /* 0x000000ff6500720c */ /* 0x000fe20003f86270 */
[----:B------:R-:W-:Y:S01]  /*5700*/  @!P6 IMAD.MOV R95, RZ, RZ, -R95 ;  /* 0x000000ffff5fe224 */ /* 0x000fe200078e0a5f */
[----:B------:R-:W-:Y:S01]  /*5710*/  ISETP.GE.AND P6, PT, R102, RZ, PT ;  /* 0x000000ff6600720c */ /* 0x000fe20003fc6270 */
[----:B------:R-:W-:Y:S01]  /*5720*/  IMAD.MOV R3, RZ, RZ, -R3 ;  /* 0x000000ffff037224 */ /* 0x000fe200078e0a03 */
[----:B------:R-:W-:Y:S01]  /*5730*/  IABS R102, R103 ;  /* 0x0000006700667213 */ /* 0x000fe20000000000 */
[----:B------:R-:W-:Y:S01]  /*5740*/  @!P0 IMAD.MOV R96, RZ, RZ, -R96 ;  /* 0x000000ffff608224 */ /* 0x000fe200078e0a60 */
[C---:B------:R-:W-:Y:S01]  /*5750*/  ISETP.GT.U32.AND P0, PT, R5.reuse, R99, PT ;  /* 0x000000630500720c */ /* 0x040fe20003f04070 */
[----:B------:R-:W-:Y:S02]  /*5760*/  @!P2 IMAD.IADD R100, R100, 0x1, -R5 ;  /* 0x000000016464a824 */ /* 0x000fe400078e0a05 */
[----:B------:R-:W-:-:S02]  /*5770*/  IMAD R101, R5, R3, R6 ;  /* 0x0000000305657224 */ /* 0x000fc400078e0206 */
[----:B------:R-:W-:Y:S01]  /*5780*/  IMAD.HI.U32 R6, R7, R8, RZ ;  /* 0x0000000807067227 */ /* 0x000fe200078e00ff */
[----:B------:R-:W-:-:S03]  /*5790*/  ISETP.GT.U32.AND P2, PT, R5, R100, PT ;  /* 0x000000640500720c */ /* 0x000fc60003f44070 */
[----:B------:R-:W-:-:S04]  /*57a0*/  IMAD.HI.U32 R3, R7, R102, RZ ;  /* 0x0000006607037227 */ /* 0x000fc800078e00ff */
[----:B------:R-:W-:Y:S01]  /*57b0*/  @!P5 IMAD.MOV R97, RZ, RZ, -R97 ;  /* 0x000000ffff61d224 */ /* 0x000fe200078e0a61 */
[----:B------:R-:W-:Y:S01]  /*57c0*/  ISETP.GT.U32.AND P5, PT, R5, R101, PT ;  /* 0x000000650500720c */ /* 0x000fe20003fa4070 */
[----:B------:R-:W-:Y:S02]  /*57d0*/  IMAD.MOV R6, RZ, RZ, -R6 ;  /* 0x000000ffff067224 */ /* 0x000fe400078e0a06 */
[----:B------:R-:W-:Y:S02]  /*57e0*/  IMAD.MOV R3, RZ, RZ, -R3 ;  /* 0x000000ffff037224 */ /* 0x000fe400078e0a03 */
[----:B------:R-:W-:Y:S01]  /*57f0*/  @!P1 IMAD.MOV R98, RZ, RZ, -R98 ;  /* 0x000000ffff629224 */ /* 0x000fe200078e0a62 */
[----:B------:R-:W-:Y:S01]  /*5800*/  ISETP.GE.AND P1, PT, R103, RZ, PT ;  /* 0x000000ff6700720c */ /* 0x000fe20003f26270 */
[----:B------:R-:W-:Y:S01]  /*5810*/  @!P0 IMAD.IADD R99, R99, 0x1, -R5 ;  /* 0x0000000163638824 */ /* 0x000fe200078e0a05 */
[----:B------:R-:W-:Y:S01]  /*5820*/  ISETP.GE.AND P0, PT, R104, RZ, PT ;  /* 0x000000ff6800720c */ /* 0x000fe20003f06270 */
[----:B------:R-:W-:-:S02]  /*5830*/  IMAD R103, R5, R6, R8 ;  /* 0x0000000605677224 */ /* 0x000fc400078e0208 */
[C---:B------:R-:W-:Y:S02]  /*5840*/  IMAD R102, R5.reuse, R3, R102 ;  /* 0x0000000305667224 */ /* 0x040fe400078e0266 */
[----:B------:R-:W-:Y:S01]  /*5850*/  @!P6 IMAD.MOV R99, RZ, RZ, -R99 ;  /* 0x000000ffff63e224 */ /* 0x000fe200078e0a63 */
[C---:B------:R-:W-:Y:S01]  /*5860*/  ISETP.GT.U32.AND P6, PT, R5.reuse, R103, PT ;  /* 0x000000670500720c */ /* 0x040fe20003fc4070 */
[--C-:B------:R-:W-:Y:S01]  /*5870*/  @!P2 IMAD.IADD R100, R100, 0x1, -R5.reuse ;  /* 0x000000016464a824 */ /* 0x100fe200078e0a05 */
[----:B------:R-:W-:Y:S01]  /*5880*/  ISETP.GT.U32.AND P2, PT, R5, R102, PT ;  /* 0x000000660500720c */ /* 0x000fe20003f44070 */
[--C-:B------:R-:W-:Y:S02]  /*5890*/  @!P5 IMAD.IADD R101, R101, 0x1, -R5.reuse ;  /* 0x000000016565d824 */ /* 0x100fe400078e0a05 */
[C---:B------:R-:W-:Y:S02]  /*58a0*/  VIADD R105, R0.reuse, 0x6a ;  /* 0x0000006a00697836 */ /* 0x040fe40000000000 */
[C---:B------:R-:W-:Y:S01]  /*58b0*/  VIADD R6, R0.reuse, 0x6b ;  /* 0x0000006b00067836 */ /* 0x040fe20000000000 */
[----:B------:R-:W-:Y:S01]  /*58c0*/  ISETP.GT.U32.AND P5, PT, R5, R101, PT ;  /* 0x000000650500720c */ /* 0x000fe20003fa4070 */
[----:B------:R-:W-:Y:S01]  /*58d0*/  VIADD R107, R0, 0x6c ;  /* 0x0000006c006b7836 */ /* 0x000fe20000000000 */
[----:B------:R-:W-:Y:S01]  /*58e0*/  IABS R104, R105 ;  /* 0x0000006900687213 */ /* 0x000fe20000000000 */
[----:B------:R-:W-:Y:S01]  /*58f0*/  @!P3 IMAD.MOV R100, RZ, RZ, -R100 ;  /* 0x000000ffff64b224 */ /* 0x000fe200078e0a64 */
[----:B------:R-:W-:Y:S01]  /*5900*/  IABS R106, R6 ;  /* 0x00000006006a7213 */ /* 0x000fe20000000000 */
[--C-:B------:R-:W-:Y:S01]  /*5910*/  @!P6 IMAD.IADD R103, R103, 0x1, -R5.reuse ;  /* 0x000000016767e824 */ /* 0x100fe200078e0a05 */
[----:B------:R-:W-:Y:S01]  /*5920*/  IABS R108, R107 ;  /* 0x0000006b006c7213 */ /* 0x000fe20000000000 */
[----:B------:R-:W-:Y:S01]  /*5930*/  @!P2 IMAD.IADD R102, R102, 0x1, -R5 ;  /* 0x000000016666a824 */ /* 0x000fe200078e0a05 */
[----:B------:R-:W-:Y:S01]  /*5940*/  ISETP.GE.AND P3, PT, R105, RZ, PT ;  /* 0x000000ff6900720c */ /* 0x000fe20003f66270 */
[----:B------:R-:W-:Y:S01]  /*5950*/  IMAD.HI.U32 R3, R7, R104, RZ ;  /* 0x0000006807037227 */ /* 0x000fe200078e00ff */
[----:B------:R-:W-:-:S02]  /*5960*/  ISETP.GT.U32.AND P6, PT, R5, R103, PT ;  /* 0x000000670500720c */ /* 0x000fc40003fc4070 */
[----:B------:R-:W-:Y:S01]  /*5970*/  ISETP.GT.U32.AND P2, PT, R5, R102, PT ;  /* 0x000000660500720c */ /* 0x000fe20003f44070 */
[----:B------:R-:W-:Y:S02]  /*5980*/  IMAD.MOV R8, RZ, RZ, -R3 ;  /* 0x000000ffff087224 */ /* 0x000fe400078e0a03 */
[----:B------:R-:W-:Y:S01]  /*5990*/  @!P5 IMAD.IADD R101, R101, 0x1, -R5 ;  /* 0x000000016565d824 */ /* 0x000fe200078e0a05 */
[----:B------:R-:W-:Y:S01]  /*59a0*/  ISETP.GE.AND P5, PT, R6, RZ, PT ;  /* 0x000000ff0600720c */ /* 0x000fe20003fa6270 */
[----:B------:R-:W-:-:S04]  /*59b0*/  IMAD.HI.U32 R3, R7, R106, RZ ;  /* 0x0000006a07037227 */ /* 0x000fc800078e00ff */
[----:B------:R-:W-:-:S04]  /*59c0*/  IMAD.HI.U32 R6, R7, R108, RZ ;  /* 0x0000006c07067227 */ /* 0x000fc800078e00ff */
[----:B------:R-:W-:Y:S02]  /*59d0*/  IMAD.MOV R3, RZ, RZ, -R3 ;  /* 0x000000ffff037224 */ /* 0x000fe400078e0a03 */
[----:B------:R-:W-:Y:S02]  /*59e0*/  IMAD.MOV R6, RZ, RZ, -R6 ;  /* 0x000000ffff067224 */ /* 0x000fe400078e0a06 */
[C---:B------:R-:W-:Y:S02]  /*59f0*/  IMAD R104, R5.reuse, R8, R104 ;  /* 0x0000000805687224 */ /* 0x040fe400078e0268 */
[C---:B------:R-:W-:Y:S02]  /*5a00*/  IMAD R105, R5.reuse, R3, R106 ;  /* 0x0000000305697224 */ /* 0x040fe400078e026a */
[----:B------:R-:W-:Y:S02]  /*5a10*/  IMAD R106, R5, R6, R108 ;  /* 0x00000006056a7224 */ /* 0x000fe400078e026c */
[----:B------:R-:W-:-:S02]  /*5a20*/  @!P6 IMAD.IADD R103, R103, 0x1, -R5 ;  /* 0x000000016767e824 */ /* 0x000fc400078e0a05 */
[----:B------:R-:W-:Y:S01]  /*5a30*/  @!P2 IMAD.IADD R102, R102, 0x1, -R5 ;  /* 0x000000016666a824 */ /* 0x000fe200078e0a05 */
[C---:B------:R-:W-:Y:S01]  /*5a40*/  ISETP.GT.U32.AND P2, PT, R5.reuse, R104, PT ;  /* 0x000000680500720c */ /* 0x040fe20003f44070 */
[----:B------:R-:W-:Y:S01]  /*5a50*/  @!P0 IMAD.MOV R103, RZ, RZ, -R103 ;  /* 0x000000ffff678224 */ /* 0x000fe200078e0a67 */
[C---:B------:R-:W-:Y:S01]  /*5a60*/  ISETP.GT.U32.AND P0, PT, R5.reuse, R106, PT ;  /* 0x0000006a0500720c */ /* 0x040fe20003f04070 */
[C---:B------:R-:W-:Y:S02]  /*5a70*/  VIADD R109, R0.reuse, 0x6e ;  /* 0x0000006e006d7836 */ /* 0x040fe40000000000 */
[C---:B------:R-:W-:Y:S02]  /*5a80*/  VIADD R3, R0.reuse, 0x6d ;  /* 0x0000006d00037836 */ /* 0x040fe40000000000 */
[C---:B------:R-:W-:Y:S01]  /*5a90*/  VIADD R111, R0.reuse, 0x6f ;  /* 0x0000006f006f7836 */ /* 0x040fe20000000000 */
[----:B------:R-:W-:Y:S01]  /*5aa0*/  IABS R108, R109 ;  /* 0x0000006d006c7213 */ /* 0x000fe20000000000 */
[----:B------:R-:W-:Y:S01]  /*5ab0*/  @!P1 IMAD.MOV R102, RZ, RZ, -R102 ;  /* 0x000000ffff669224 */ /* 0x000fe200078e0a66 */
[----:B------:R-:W-:Y:S01]  /*5ac0*/  IABS R8, R3 ;  /* 0x0000000300087213 */ /* 0x000fe20000000000 */
[----:B------:R-:W-:Y:S01]  /*5ad0*/  VIADD R113, R0, 0x70 ;  /* 0x0000007000717836 */ /* 0x000fe20000000000 */
[----:B------:R-:W-:Y:S01]  /*5ae0*/  ISETP.GT.U32.AND P1, PT, R5, R105, PT ;  /* 0x000000690500720c */ /* 0x000fe20003f24070 */
[--C-:B------:R-:W-:Y:S01]  /*5af0*/  @!P2 IMAD.IADD R104, R104, 0x1, -R5.reuse ;  /* 0x000000016868a824 */ /* 0x100fe200078e0a05 */
[----:B------:R-:W-:Y:S01]  /*5b00*/  ISETP.GE.AND P6, PT, R3, RZ, PT ;  /* 0x000000ff0300720c */ /* 0x000fe20003fc6270 */
[----:B------:R-:W-:Y:S01]  /*5b10*/  @!P0 IMAD.IADD R106, R106, 0x1, -R5 ;  /* 0x000000016a6a8824 */ /* 0x000fe200078e0a05 */
[----:B------:R-:W-:Y:S01]  /*5b20*/  IABS R110, R111 ;  /* 0x0000006f006e7213 */ /* 0x000fe20000000000 */
[----:B------:R-:W-:Y:S01]  /*5b30*/  IMAD.HI.U32 R6, R7, R108, RZ ;  /* 0x0000006c07067227 */ /* 0x000fe200078e00ff */
[----:B------:R-:W-:-:S02]  /*5b40*/  ISETP.GT.U32.AND P2, PT, R5, R104, PT ;  /* 0x000000680500720c */ /* 0x000fc40003f44070 */
[----:B------:R-:W-:Y:S01]  /*5b50*/  IABS R112, R113 ;  /* 0x0000007100707213 */ /* 0x000fe20000000000 */
[----:B------:R-:W-:Y:S01]  /*5b60*/  IMAD.HI.U32 R3, R7, R8, RZ ;  /* 0x0000000807037227 */ /* 0x000fe200078e00ff */
[----:B------:R-:W-:-:S03]  /*5b70*/  ISETP.GT.U32.AND P0, PT, R5, R106, PT ;  /* 0x0000006a0500720c */ /* 0x000fc60003f04070 */
[----:B------:R-:W-:Y:S02]  /*5b80*/  IMAD.MOV R6, RZ, RZ, -R6 ;  /* 0x000000ffff067224 */ /* 0x000fe400078e0a06 */
[----:B------:R-:W-:Y:S01]  /*5b90*/  @!P4 IMAD.MOV R101, RZ, RZ, -R101 ;  /* 0x000000ffff65c224 */ /* 0x000fe200078e0a65 */
[----:B------:R-:W-:Y:S01]  /*5ba0*/  ISETP.GE.AND P4, PT, R107, RZ, PT ;  /* 0x000000ff6b00720c */ /* 0x000fe20003f86270 */
[----:B------:R-:W-:Y:S02]  /*5bb0*/  IMAD.MOV R107, RZ, RZ, -R3 ;  /* 0x000000ffff6b7224 */ /* 0x000fe400078e0a03 */
[----:B------:R-:W-:-:S04]  /*5bc0*/  IMAD.HI.U32 R3, R7, R110, RZ ;  /* 0x0000006e07037227 */ /* 0x000fc800078e00ff */
[----:B------:R-:W-:Y:S02]  /*5bd0*/  IMAD R108, R5, R6, R108 ;  /* 0x00000006056c7224 */ /* 0x000fe400078e026c */
[----:B------:R-:W-:-:S04]  /*5be0*/  IMAD.HI.U32 R6, R7, R112, RZ ;  /* 0x0000007007067227 */ /* 0x000fc800078e00ff */
[----:B------:R-:W-:Y:S02]  /*5bf0*/  @!P1 IMAD.IADD R105, R105, 0x1, -R5 ;  /* 0x0000000169699824 */ /* 0x000fe400078e0a05 */
[----:B------:R-:W-:Y:S02]  /*5c00*/  IMAD.MOV R3, RZ, RZ, -R3 ;  /* 0x000000ffff037224 */ /* 0x000fe400078e0a03 */
[----:B------:R-:W-:Y:S01]  /*5c10*/  IMAD.MOV R6, RZ, RZ, -R6 ;  /* 0x000000ffff067224 */ /* 0x000fe200078e0a06 */
[----:B------:R-:W-:Y:S01]  /*5c20*/  ISETP.GT.U32.AND P1, PT, R5, R105, PT ;  /* 0x000000690500720c */ /* 0x000fe20003f24070 */
[----:B------:R-:W-:Y:S01]  /*5c30*/  @!P2 IMAD.IADD R104, R104, 0x1, -R5 ;  /* 0x000000016868a824 */ /* 0x000fe200078e0a05 */
[----:B------:R-:W-:Y:S01]  /*5c40*/  ISETP.GE.AND P2, PT, R109, RZ, PT ;  /* 0x000000ff6d00720c */ /* 0x000fe20003f46270 */
[C---:B------:R-:W-:Y:S02]  /*5c50*/  IMAD R109, R5.reuse, R3, R110 ;  /* 0x00000003056d7224 */ /* 0x040fe400078e026e */
[----:B------:R-:W-:-:S02]  /*5c60*/  IMAD R110, R5, R6, R112 ;  /* 0x00000006056e7224 */ /* 0x000fc400078e0270 */
[--C-:B------:R-:W-:Y:S01]  /*5c70*/  @!P0 IMAD.IADD R106, R106, 0x1, -R5.reuse ;  /* 0x000000016a6a8824 */ /* 0x100fe200078e0a05 */
[C---:B------:R-:W-:Y:S01]  /*5c80*/  ISETP.GT.U32.AND P0, PT, R5.reuse, R109, PT ;  /* 0x0000006d0500720c */ /* 0x040fe20003f04070 */
[C---:B------:R-:W-:Y:S02]  /*5c90*/  VIADD R114, R0.reuse, 0x71 ;  /* 0x0000007100727836 */ /* 0x040fe40000000000 */
[----:B------:R-:W-:Y:S01]  /*5ca0*/  @!P4 IMAD.MOV R106, RZ, RZ, -R106 ;  /* 0x000000ffff6ac224 */ /* 0x000fe200078e0a6a */
[C---:B------:R-:W-:Y:S01]  /*5cb0*/  ISETP.GT.U32.AND P4, PT, R5.reuse, R110, PT ;  /* 0x0000006e0500720c */ /* 0x040fe20003f84070 */
[C---:B------:R-:W-:Y:S01]  /*5cc0*/  IMAD R107, R5.reuse, R107, R8 ;  /* 0x0000006b056b7224 */ /* 0x040fe200078e0208 */
[----:B------:R-:W-:Y:S01]  /*5cd0*/  IABS R6, R114 ;  /* 0x0000007200067213 */ /* 0x000fe20000000000 */
[----:B------:R-:W-:Y:S01]  /*5ce0*/  @!P3 IMAD.MOV R104, RZ, RZ, -R104 ;  /* 0x000000ffff68b224 */ /* 0x000fe200078e0a68 */
[----:B------:R-:W-:Y:S01]  /*5cf0*/  ISETP.GT.U32.AND P3, PT, R5, R108, PT ;  /* 0x0000006c0500720c */ /* 0x000fe20003f64070 */
[----:B------:R-:W-:Y:S01]  /*5d00*/  @!P1 IMAD.IADD R105, R105, 0x1, -R5 ;  /* 0x0000000169699824 */ /* 0x000fe200078e0a05 */
[----:B------:R-:W-:Y:S01]  /*5d10*/  ISETP.GT.U32.AND P1, PT, R5, R107, PT ;  /* 0x0000006b0500720c */ /* 0x000fe20003f24070 */
[----:B------:R-:W-:-:S02]  /*5d20*/  VIADD R115, R0, 0x72 ;  /* 0x0000007200737836 */ /* 0x000fc40000000000 */
[----:B------:R-:W-:-:S03]  /*5d30*/  IMAD.HI.U32 R3, R7, R6, RZ ;  /* 0x0000000607037227 */ /* 0x000fc600078e00ff */
[----:B------:R-:W-:Y:S01]  /*5d40*/  IABS R112, R115 ;  /* 0x0000007300707213 */ /* 0x000fe20000000000 */
[----:B------:R-:W-:Y:S02]  /*5d50*/  @!P4 IMAD.IADD R110, R110, 0x1, -R5 ;  /* 0x000000016e6ec824 */ /* 0x000fe400078e0a05 */
[----:B------:R-:W-:Y:S02]  /*5d60*/  IMAD.MOV R3, RZ, RZ, -R3 ;  /* 0x000000ffff037224 */ /* 0x000fe400078e0a03 */
[----:B------:R-:W-:Y:S01]  /*5d70*/  @!P5 IMAD.MOV R105, RZ, RZ, -R105 ;  /* 0x000000ffff69d224 */ /* 0x000fe200078e0a69 */
[----:B------:R-:W-:Y:S01]  /*5d80*/  ISETP.GE.AND P5, PT, R111, RZ, PT ;  /* 0x000000ff6f00720c */ /* 0x000fe20003fa6270 */
[C---:B------:R-:W-:Y:S01]  /*5d90*/  IMAD R111, R5.reuse, R3, R6 ;  /* 0x00000003056f7224 */ /* 0x040fe200078e0206 */
[----:B------:R-:W-:Y:S01]  /*5da0*/  ISETP.GT.U32.AND P4, PT, R5, R110, PT ;  /* 0x0000006e0500720c */ /* 0x000fe20003f84070 */
[----:B------:R-:W-:Y:S02]  /*5db0*/  @!P3 IMAD.IADD R108, R108, 0x1, -R5 ;  /* 0x000000016c6cb824 */ /* 0x000fe400078e0a05 */
[----:B------:R-:W-:-:S03]  /*5dc0*/  IMAD.HI.U32 R3, R7, R112, RZ ;  /* 0x0000007007037227 */ /* 0x000fc600078e00ff */
[----:B------:R-:W-:Y:S01]  /*5dd0*/  ISETP.GT.U32.AND P3, PT, R5, R108, PT ;  /* 0x0000006c0500720c */ /* 0x000fe20003f64070 */
[----:B------:R-:W-:Y:S02]  /*5de0*/  @!P1 IMAD.IADD R107, R107, 0x1, -R5 ;  /* 0x000000016b6b9824 */ /* 0x000fe400078e0a05 */
[----:B------:R-:W-:Y:S02]  /*5df0*/  IMAD.MOV R3, RZ, RZ, -R3 ;  /* 0x000000ffff037224 */ /* 0x000fe400078e0a03 */
[--C-:B------:R-:W-:Y:S01]  /*5e00*/  @!P0 IMAD.IADD R109, R109, 0x1, -R5.reuse ;  /* 0x000000016d6d8824 */ /* 0x100fe200078e0a05 */
[C---:B------:R-:W-:Y:S01]  /*5e10*/  ISETP.GT.U32.AND P1, PT, R5.reuse, R107, PT ;  /* 0x0000006b0500720c */ /* 0x040fe20003f24070 */
[C---:B------:R-:W-:Y:S02]  /*5e20*/  IMAD R112, R5.reuse, R3, R112 ;  /* 0x0000000305707224 */ /* 0x040fe400078e0270 */
[--C-:B------:R-:W-:Y:S01]  /*5e30*/  @!P4 IMAD.IADD R110, R110, 0x1, -R5.reuse ;  /* 0x000000016e6ec824 */ /* 0x100fe200078e0a05 */
[C---:B------:R-:W-:Y:S01]  /*5e40*/  ISETP.GT.U32.AND P0, PT, R5.reuse, R109, PT ;  /* 0x0000006d0500720c */ /* 0x040fe20003f04070 */
[----:B------:R-:W-:Y:S01]  /*5e50*/  VIADD R116, R0, 0x73 ;  /* 0x0000007300747836 */ /* 0x000fe20000000000 */
[C---:B------:R-:W-:Y:S01]  /*5e60*/  ISETP.GT.U32.AND P4, PT, R5.reuse, R112, PT ;  /* 0x000000700500720c */ /* 0x040fe20003f84070 */
[--C-:B------:R-:W-:Y:S01]  /*5e70*/  @!P3 IMAD.IADD R108, R108, 0x1, -R5.reuse ;  /* 0x000000016c6cb824 */ /* 0x100fe200078e0a05 */
[----:B------:R-:W-:Y:S01]  /*5e80*/  ISETP.GT.U32.AND P3, PT, R5, R111, PT ;  /* 0x0000006f0500720c */ /* 0x000fe20003f64070 */
[----:B------:R-:W-:Y:S01]  /*5e90*/  VIADD R3, R0, 0x74 ;  /* 0x0000007400037836 */ /* 0x000fe20000000000 */
[----:B------:R-:W-:Y:S01]  /*5ea0*/  IABS R8, R116 ;  /* 0x0000007400087213 */ /* 0x000fe20000000000 */
[----:B------:R-:W-:Y:S01]  /*5eb0*/  @!P2 IMAD.MOV R108, RZ, RZ, -R108 ;  /* 0x000000ffff6ca224 */ /* 0x000fe200078e0a6c */
[----:B------:R-:W-:Y:S01]  /*5ec0*/  ISETP.GE.AND P2, PT, R115, RZ, PT ;  /* 0x000000ff7300720c */ /* 0x000fe20003f46270 */
[----:B------:R-:W-:Y:S01]  /*5ed0*/  @!P1 IMAD.IADD R107, R107, 0x1, -R5 ;  /* 0x000000016b6b9824 */ /* 0x000fe200078e0a05 */
[----:B------:R-:W-:Y:S01]  /*5ee0*/  ISETP.GE.AND P1, PT, R113, RZ, PT ;  /* 0x000000ff7100720c */ /* 0x000fe20003f26270 */
[----:B------:R-:W-:-:S04]  /*5ef0*/  IMAD.HI.U32 R6, R7, R8, RZ ;  /* 0x0000000807067227 */ /* 0x000fc800078e00ff */
[----:B------:R-:W-:Y:S01]  /*5f00*/  @!P6 IMAD.MOV R107, RZ, RZ, -R107 ;  /* 0x000000ffff6be224 */ /* 0x000fe200078e0a6b */
[----:B------:R-:W-:Y:S01]  /*5f10*/  ISETP.GE.AND P6, PT, R114, RZ, PT ;  /* 0x000000ff7200720c */ /* 0x000fe20003fc6270 */
[--C-:B------:R-:W-:Y:S01]  /*5f20*/  @!P0 IMAD.IADD R109, R109, 0x1, -R5.reuse ;  /* 0x000000016d6d8824 */ /* 0x100fe200078e0a05 */
[----:B------:R-:W-:Y:S01]  /*5f30*/  IABS R114, R3 ;  /* 0x0000000300727213 */ /* 0x000fe20000000000 */
[----:B------:R-:W-:Y:S01]  /*5f40*/  @!P4 IMAD.IADD R112, R112, 0x1, -R5 ;  /* 0x000000017070c824 */ /* 0x000fe200078e0a05 */
[----:B------:R-:W-:Y:S01]  /*5f50*/  ISETP.GE.AND P0, PT, R116, RZ, PT ;  /* 0x000000ff7400720c */ /* 0x000fe20003f06270 */
[----:B------:R-:W-:Y:S02]  /*5f60*/  IMAD.MOV R6, RZ, RZ, -R6 ;  /* 0x000000ffff067224 */ /* 0x000fe400078e0a06 */
[----:B------:R-:W-:Y:S01]  /*5f70*/  @!P5 IMAD.MOV R109, RZ, RZ, -R109 ;  /* 0x000000ffff6dd224 */ /* 0x000fe200078e0a6d */
[----:B------:R-:W-:Y:S01]  /*5f80*/  ISETP.GE.AND P5, PT, R3, RZ, PT ;  /* 0x000000ff0300720c */ /* 0x000fe20003fa6270 */
[C---:B------:R-:W-:Y:S01]  /*5f90*/  IMAD R113, R5.reuse, R6, R8 ;  /* 0x0000000605717224 */ /* 0x040fe200078e0208 */
[----:B------:R-:W-:Y:S01]  /*5fa0*/  ISETP.GT.U32.AND P4, PT, R5, R112, PT ;  /* 0x000000700500720c */ /* 0x000fe20003f84070 */
[----:B------:R-:W-:-:S02]  /*5fb0*/  @!P3 IMAD.IADD R111, R111, 0x1, -R5 ;  /* 0x000000016f6fb824 */ /* 0x000fc400078e0a05 */
[----:B------:R-:W-:Y:S02]  /*5fc0*/  VIADD R6, R0, 0x75 ;  /* 0x0000007500067836 */ /* 0x000fe40000000000 */
[----:B------:R-:W-:Y:S01]  /*5fd0*/  IMAD.HI.U32 R3, R7, R114, RZ ;  /* 0x0000007207037227 */ /* 0x000fe200078e00ff */
[C---:B------:R-:W-:Y:S02]  /*5fe0*/  ISETP.GT.U32.AND P3, PT, R5.reuse, R111, PT ;  /* 0x0000006f0500720c */ /* 0x040fe40003f64070 */
[----:B------:R-:W-:Y:S01]  /*5ff0*/  IABS R8, R6 ;  /* 0x0000000600087213 */ /* 0x000fe20000000000 */
[----:B------:R-:W-:Y:S02]  /*6000*/  IMAD.MOV R3, RZ, RZ, -R3 ;  /* 0x000000ffff037224 */ /* 0x000fe400078e0a03 */
[----:B------:R-:W-:Y:S01]  /*6010*/  @!P1 IMAD.MOV R110, RZ, RZ, -R110 ;  /* 0x000000ffff6e9224 */ /* 0x000fe200078e0a6e */
[----:B------:R-:W-:Y:S01]  /*6020*/  ISETP.GE.AND P1, PT, R6, RZ, PT ;  /* 0x000000ff0600720c */ /* 0x000fe20003f26270 */
[----:B------:R-:W-:-:S02]  /*6030*/  IMAD R114, R5, R3, R114 ;  /* 0x0000000305727224 */ /* 0x000fc400078e0272 */
[----:B------:R-:W-:-:S04]  /*6040*/  IMAD.HI.U32 R6, R7, R8, RZ ;  /* 0x0000000807067227 */ /* 0x000fc800078e00ff */
[--C-:B------:R-:W-:Y:S01]  /*6050*/  @!P4 IMAD.IADD R112, R112, 0x1, -R5.reuse ;  /* 0x000000017070c824 */ /* 0x100fe200078e0a05 */
[----:B------:R-:W-:Y:S01]  /*6060*/  ISETP.GT.U32.AND P4, PT, R5, R114, PT ;  /* 0x000000720500720c */ /* 0x000fe20003f84070 */
[----:B------:R-:W-:Y:S02]  /*6070*/  IMAD.MOV R6, RZ, RZ, -R6 ;  /* 0x000000ffff067224 */ /* 0x000fe400078e0a06 */
[----:B------:R-:W-:Y:S01]  /*6080*/  @!P3 IMAD.IADD R111, R111, 0x1, -R5 ;  /* 0x000000016f6fb824 */ /* 0x000fe200078e0a05 */
[C---:B------:R-:W-:Y:S01]  /*6090*/  ISETP.GT.U32.AND P3, PT, R5.reuse, R113, PT ;  /* 0x000000710500720c */ /* 0x040fe20003f64070 */
[----:B------:R-:W-:Y:S02]  /*60a0*/  IMAD R115, R5, R6, R8 ;  /* 0x0000000605737224 */ /* 0x000fe400078e0208 */
[C---:B------:R-:W-:Y:S02]  /*60b0*/  VIADD R117, R0.reuse, 0x76 ;  /* 0x0000007600757836 */ /* 0x040fe40000000000 */
[----:B------:R-:W-:-:S02]  /*60c0*/  VIADD R119, R0, 0x77 ;  /* 0x0000007700777836 */ /* 0x000fc40000000000 */
[----:B------:R-:W-:Y:S01]  /*60d0*/  @!P6 IMAD.MOV R111, RZ, RZ, -R111 ;  /* 0x000000ffff6fe224 */ /* 0x000fe200078e0a6f */
[C---:B------:R-:W-:Y:S01]  /*60e0*/  ISETP.GT.U32.AND P6, PT, R5.reuse, R115, PT ;  /* 0x000000730500720c */ /* 0x040fe20003fc4070 */
[----:B------:R-:W-:Y:S01]  /*60f0*/  @!P4 IMAD.IADD R114, R114, 0x1, -R5 ;  /* 0x000000017272c824 */ /* 0x000fe200078e0a05 */
[----:B------:R-:W-:Y:S01]  /*6100*/  IABS R116, R117 ;  /* 0x0000007500747213 */ /* 0x000fe20000000000 */
[----:B------:R-:W-:Y:S01]  /*6110*/  VIADD R123, R0, 0x78 ;  /* 0x00000078007b7836 */ /* 0x000fe20000000000 */
[----:B------:R-:W-:Y:S01]  /*6120*/  IABS R118, R119 ;  /* 0x0000007700767213 */ /* 0x000fe20000000000 */
[----:B------:R-:W-:Y:S01]  /*6130*/  @!P2 IMAD.MOV R112, RZ, RZ, -R112 ;  /* 0x000000ffff70a224 */ /* 0x000fe200078e0a70 */
[----:B------:R-:W-:Y:S01]  /*6140*/  ISETP.GT.U32.AND P4, PT, R5, R114, PT ;  /* 0x000000720500720c */ /* 0x000fe20003f84070 */
[----:B------:R-:W-:Y:S01]  /*6150*/  IMAD.HI.U32 R3, R7, R116, RZ ;  /* 0x0000007407037227 */ /* 0x000fe200078e00ff */
[----:B------:R-:W-:-:S03]  /*6160*/  ISETP.GE.AND P2, PT, R117, RZ, PT ;  /* 0x000000ff7500720c */ /* 0x000fc60003f46270 */
[----:B------:R-:W-:-:S04]  /*6170*/  IMAD.HI.U32 R6, R7, R118, RZ ;  /* 0x0000007607067227 */ /* 0x000fc800078e00ff */
[----:B------:R-:W-:Y:S02]  /*6180*/  IMAD.MOV R3, RZ, RZ, -R3 ;  /* 0x000000ffff037224 */ /* 0x000fe400078e0a03 */
[----:B------:R-:W-:Y:S02]  /*6190*/  IMAD.MOV R6, RZ, RZ, -R6 ;  /* 0x000000ffff067224 */ /* 0x000fe400078e0a06 */
[--C-:B------:R-:W-:Y:S02]  /*61a0*/  @!P6 IMAD.IADD R115, R115, 0x1, -R5.reuse ;  /* 0x000000017373e824 */ /* 0x100fe400078e0a05 */
[--C-:B------:R-:W-:Y:S02]  /*61b0*/  @!P3 IMAD.IADD R113, R113, 0x1, -R5.reuse ;  /* 0x000000017171b824 */ /* 0x100fe400078e0a05 */
[C---:B------:R-:W-:Y:S01]  /*61c0*/  IMAD R116, R5.reuse, R3, R116 ;  /* 0x0000000305747224 */ /* 0x040fe200078e0274 */
[C---:B------:R-:W-:Y:S01]  /*61d0*/  ISETP.GT.U32.AND P6, PT, R5.reuse, R115, PT ;  /* 0x000000730500720c */ /* 0x040fe20003fc4070 */
[C---:B------:R-:W-:Y:S01]  /*61e0*/  IMAD R117, R5.reuse, R6, R118 ;  /* 0x0000000605757224 */ /* 0x040fe200078e0276 */
[----:B------:R-:W-:Y:S01]  /*61f0*/  IABS R118, R123 ;  /* 0x0000007b00767213 */ /* 0x000fe20000000000 */
[----:B------:R-:W-:Y:S01]  /*6200*/  @!P4 IMAD.IADD R114, R114, 0x1, -R5 ;  /* 0x000000017272c824 */ /* 0x000fe200078e0a05 */
[C---:B------:R-:W-:Y:S01]  /*6210*/  ISETP.GT.U32.AND P3, PT, R5.reuse, R113, PT ;  /* 0x000000710500720c */ /* 0x040fe20003f64070 */
[----:B------:R-:W-:Y:S01]  /*6220*/  VIADD R125, R0, 0x79 ;  /* 0x00000079007d7836 */ /* 0x000fe20000000000 */
[----:B------:R-:W-:Y:S01]  /*6230*/  ISETP.GT.U32.AND P4, PT, R5, R116, PT ;  /* 0x000000740500720c */ /* 0x000fe20003f84070 */
[----:B------:R-:W-:-:S03]  /*6240*/  IMAD.HI.U32 R3, R7, R118, RZ ;  /* 0x0000007607037227 */ /* 0x000fc600078e00ff */
[----:B------:R-:W-:Y:S01]  /*6250*/  IABS R120, R125 ;  /* 0x0000007d00787213 */ /* 0x000fe20000000000 */
[----:B------:R-:W-:Y:S02]  /*6260*/  VIADD R127, R0, 0x7a ;  /* 0x0000007a007f7836 */ /* 0x000fe40000000000 */
[----:B------:R-:W-:Y:S02]  /*6270*/  IMAD.MOV R8, RZ, RZ, -R3 ;  /* 0x000000ffff087224 */ /* 0x000fe400078e0a03 */
[----:B------:R-:W-:Y:S01]  /*6280*/  @!P6 IMAD.IADD R115, R115, 0x1, -R5 ;  /* 0x000000017373e824 */ /* 0x000fe200078e0a05 */
[----:B------:R-:W-:Y:S01]  /*6290*/  IABS R122, R127 ;  /* 0x0000007f007a7213 */ /* 0x000fe20000000000 */
[C---:B------:R-:W-:Y:S01]  /*62a0*/  IMAD R118, R5.reuse, R8, R118 ;  /* 0x0000000805767224 */ /* 0x040fe200078e0276 */
[----:B------:R-:W-:Y:S01]  /*62b0*/  ISETP.GT.U32.AND P6, PT, R5, R117, PT ;  /* 0x000000750500720c */ /* 0x000fe20003fc4070 */
[----:B------:R-:W-:-:S04]  /*62c0*/  IMAD.HI.U32 R3, R7, R120, RZ ;  /* 0x0000007807037227 */ /* 0x000fc800078e00ff */
[--C-:B------:R-:W-:Y:S01]  /*62d0*/  @!P3 IMAD.IADD R113, R113, 0x1, -R5.reuse ;  /* 0x000000017171b824 */ /* 0x100fe200078e0a05 */
[----:B------:R-:W-:Y:S01]  /*62e0*/  ISETP.GE.AND P3, PT, R119, RZ, PT ;  /* 0x000000ff7700720c */ /* 0x000fe20003f66270 */
[----:B------:R-:W-:Y:S01]  /*62f0*/  @!P4 IMAD.IADD R116, R116, 0x1, -R5 ;  /* 0x000000017474c824 */ /* 0x000fe200078e0a05 */
[----:B------:R-:W-:Y:S01]  /*6300*/  ISETP.GT.U32.AND P4, PT, R5, R118, PT ;  /* 0x000000760500720c */ /* 0x000fe20003f84070 */
[----:B------:R-:W-:-:S04]  /*6310*/  IMAD.HI.U32 R6, R7, R122, RZ ;  /* 0x0000007a07067227 */ /* 0x000fc800078e00ff */
[----:B------:R-:W-:Y:S02]  /*6320*/  IMAD.MOV R119, RZ, RZ, -R3 ;  /* 0x000000ffff777224 */ /* 0x000fe400078e0a03 */
[----:B------:R-:W-:Y:S02]  /*6330*/  IMAD.MOV R6, RZ, RZ, -R6 ;  /* 0x000000ffff067224 */ /* 0x000fe400078e0a06 */
[C---:B------:R-:W-:Y:S02]  /*6340*/  VIADD R128, R0.reuse, 0x7b ;  /* 0x0000007b00807836 */ /* 0x040fe40000000000 */
[C---:B------:R-:W-:Y:S02]  /*6350*/  IMAD R119, R5.reuse, R119, R120 ;  /* 0x0000007705777224 */ /* 0x040fe400078e0278 */
[----:B------:R-:W-:Y:S01]  /*6360*/  IMAD R120, R5, R6, R122 ;  /* 0x0000000605787224 */ /* 0x000fe200078e027a */
[----:B------:R-:W-:Y:S01]  /*6370*/  IABS R124, R128 ;  /* 0x00000080007c7213 */ /* 0x000fe20000000000 */
[----:B------:R-:W-:-:S02]  /*6380*/  VIADD R129, R0, 0x7c ;  /* 0x0000007c00817836 */ /* 0x000fc40000000000 */
[----:B------:R-:W-:Y:S01]  /*6390*/  @!P6 IMAD.IADD R117, R117, 0x1, -R5 ;  /* 0x000000017575e824 */ /* 0x000fe200078e0a05 */
[C---:B------:R-:W-:Y:S01]  /*63a0*/  ISETP.GT.U32.AND P6, PT, R5.reuse, R119, PT ;  /* 0x000000770500720c */ /* 0x040fe20003fc4070 */
[----:B------:R-:W-:Y:S01]  /*63b0*/  @!P0 IMAD.MOV R113, RZ, RZ, -R113 ;  /* 0x000000ffff718224 */ /* 0x000fe200078e0a71 */
[C---:B------:R-:W-:Y:S01]  /*63c0*/  ISETP.GT.U32.AND P0, PT, R5.reuse, R116, PT ;  /* 0x000000740500720c */ /* 0x040fe20003f04070 */
[----:B------:R-:W-:Y:S01]  /*63d0*/  @!P1 IMAD.MOV R115, RZ, RZ, -R115 ;  /* 0x000000ffff739224 */ /* 0x000fe200078e0a73 */
[----:B------:R-:W-:Y:S01]  /*63e0*/  ISETP.GT.U32.AND P1, PT, R5, R120, PT ;  /* 0x000000780500720c */ /* 0x000fe20003f24070 */
[----:B------:R-:W-:Y:S01]  /*63f0*/  @!P4 IMAD.IADD R118, R118, 0x1, -R5 ;  /* 0x000000017676c824 */ /* 0x000fe200078e0a05 */
[----:B------:R-:W-:Y:S01]  /*6400*/  IABS R126, R129 ;  /* 0x00000081007e7213 */ /* 0x000fe20000000000 */
[----:B------:R-:W-:Y:S01]  /*6410*/  IMAD.HI.U32 R8, R7, R124, RZ ;  /* 0x0000007c07087227 */ /* 0x000fe200078e00ff */
[----:B------:R-:W-:-:S03]  /*6420*/  ISETP.GT.U32.AND P4, PT, R5, R117, PT ;  /* 0x000000750500720c */ /* 0x000fc60003f84070 */
[----:B------:R-:W-:Y:S01]  /*6430*/  @!P5 IMAD.MOV R114, RZ, RZ, -R114 ;  /* 0x000000ffff72d224 */ /* 0x000fe200078e0a72 */
[----:B------:R-:W-:Y:S01]  /*6440*/  ISETP.GT.U32.AND P5, PT, R5, R118, PT ;  /* 0x000000760500720c */ /* 0x000fe20003fa4070 */
[----:B------:R-:W-:-:S04]  /*6450*/  IMAD.HI.U32 R3, R7, R126, RZ ;  /* 0x0000007e07037227 */ /* 0x000fc800078e00ff */
[----:B------:R-:W-:Y:S02]  /*6460*/  IMAD.MOV R8, RZ, RZ, -R8 ;  /* 0x000000ffff087224 */ /* 0x000fe400078e0a08 */
[C---:B------:R-:W-:Y:S02]  /*6470*/  VIADD R131, R0.reuse, 0x7e ;  /* 0x0000007e00837836 */ /* 0x040fe40000000000 */
[----:B------:R-:W-:Y:S02]  /*6480*/  IMAD.MOV R3, RZ, RZ, -R3 ;  /* 0x000000ffff037224 */ /* 0x000fe400078e0a03 */
[----:B------:R-:W-:Y:S01]  /*6490*/  IMAD R121, R5, R8, R124 ;  /* 0x0000000805797224 */ /* 0x000fe200078e027c */
[----:B------:R-:W-:Y:S01]  /*64a0*/  IABS R124, R131 ;  /* 0x00000083007c7213 */ /* 0x000fe20000000000 */
[----:B------:R-:W-:Y:S02]  /*64b0*/  @!P6 IMAD.IADD R119, R119, 0x1, -R5 ;  /* 0x000000017777e824 */ /* 0x000fe400078e0a05 */
[----:B------:R-:W-:-:S02]  /*64c0*/  VIADD R130, R0, 0x7d ;  /* 0x0000007d00827836 */ /* 0x000fc40000000000 */
[--C-:B------:R-:W-:Y:S01]  /*64d0*/  @!P0 IMAD.IADD R116, R116, 0x1, -R5.reuse ;  /* 0x0000000174748824 */ /* 0x100fe200078e0a05 */
[C---:B------:R-:W-:Y:S01]  /*64e0*/  ISETP.GT.U32.AND P6, PT, R5.reuse, R119, PT ;  /* 0x000000770500720c */ /* 0x040fe20003fc4070 */
[--C-:B------:R-:W-:Y:S01]  /*64f0*/  @!P1 IMAD.IADD R120, R120, 0x1, -R5.reuse ;  /* 0x0000000178789824 */ /* 0x100fe200078e0a05 */
[C---:B------:R-:W-:Y:S01]  /*6500*/  ISETP.GT.U32.AND P0, PT, R5.reuse, R121, PT ;  /* 0x000000790500720c */ /* 0x040fe20003f04070 */
[C---:B------:R-:W-:Y:S01]  /*6510*/  IMAD R122, R5.reuse, R3, R126 ;  /* 0x00000003057a7224 */ /* 0x040fe200078e027e */
[----:B------:R-:W-:Y:S01]  /*6520*/  IABS R8, R130 ;  /* 0x0000008200087213 */ /* 0x000fe20000000000 */
[----:B------:R-:W-:Y:S01]  /*6530*/  @!P2 IMAD.MOV R116, RZ, RZ, -R116 ;  /* 0x000000ffff74a224 */ /* 0x000fe200078e0a74 */
[C---:B------:R-:W-:Y:S01]  /*6540*/  ISETP.GT.U32.AND P2, PT, R5.reuse, R120, PT ;  /* 0x000000780500720c */ /* 0x040fe20003f44070 */
[----:B------:R-:W-:Y:S01]  /*6550*/  @!P5 IMAD.IADD R118, R118, 0x1, -R5 ;  /* 0x000000017676d824 */ /* 0x000fe200078e0a05 */
[----:B------:R-:W-:Y:S01]  /*6560*/  ISETP.GT.U32.AND P5, PT, R5, R122, PT ;  /* 0x0000007a0500720c */ /* 0x000fe20003fa4070 */
[----:B------:R-:W-:Y:S01]  /*6570*/  IMAD.HI.U32 R6, R7, R124, RZ ;  /* 0x0000007c07067227 */ /* 0x000fe200078e00ff */
[----:B------:R-:W-:-:S03]  /*6580*/  ISETP.GE.AND P1, PT, R127, RZ, PT ;  /* 0x000000ff7f00720c */ /* 0x000fc60003f26270 */
[----:B------:R-:W-:Y:S01]  /*6590*/  @!P4 IMAD.IADD R117, R117, 0x1, -R5 ;  /* 0x000000017575c824 */ /* 0x000fe200078e0a05 */
[----:B------:R-:W-:Y:S01]  /*65a0*/  ISETP.GE.AND P4, PT, R123, RZ, PT ;  /* 0x000000ff7b00720c */ /* 0x000fe20003f86270 */
[----:B------:R-:W-:-:S04]  /*65b0*/  IMAD.HI.U32 R3, R7, R8, RZ ;  /* 0x0000000807037227 */ /* 0x000fc800078e00ff */
[----:B------:R-:W-:Y:S02]  /*65c0*/  IMAD.MOV R6, RZ, RZ, -R6 ;  /* 0x000000ffff067224 */ /* 0x000fe400078e0a06 */
[----:B------:R-:W-:Y:S02]  /*65d0*/  IMAD.MOV R3, RZ, RZ, -R3 ;  /* 0x000000ffff037224 */ /* 0x000fe400078e0a03 */
[----:B------:R-:W-:Y:S02]  /*65e0*/  IMAD R124, R5, R6, R124 ;  /* 0x00000006057c7224 */ /* 0x000fe400078e027c */
[--C-:B------:R-:W-:Y:S01]  /*65f0*/  @!P6 IMAD.IADD R119, R119, 0x1, -R5.reuse ;  /* 0x000000017777e824 */ /* 0x100fe200078e0a05 */
[----:B------:R-:W-:Y:S01]  /*6600*/  ISETP.GE.AND P6, PT, R125, RZ, PT ;  /* 0x000000ff7d00720c */ /* 0x000fe20003fc6270 */
[----:B------:R-:W-:Y:S01]  /*6610*/  @!P0 IMAD.IADD R121, R121, 0x1, -R5 ;  /* 0x0000000179798824 */ /* 0x000fe200078e0a05 */
[----:B------:R-:W-:Y:S01]  /*6620*/  ISETP.GE.AND P0, PT, R128, RZ, PT ;  /* 0x000000ff8000720c */ /* 0x000fe20003f06270 */
[----:B------:R-:W-:-:S02]  /*6630*/  IMAD R123, R5, R3, R8 ;  /* 0x00000003057b7224 */ /* 0x000fc400078e0208 */
[--C-:B------:R-:W-:Y:S01]  /*6640*/  @!P2 IMAD.IADD R120, R120, 0x1, -R5.reuse ;  /* 0x000000017878a824 */ /* 0x100fe200078e0a05 */
[C---:B------:R-:W-:Y:S01]  /*6650*/  ISETP.GT.U32.AND P2, PT, R5.reuse, R124, PT ;  /* 0x0000007c0500720c */ /* 0x040fe20003f44070 */
[----:B------:R-:W-:Y:S01]  /*6660*/  @!P5 IMAD.IADD R122, R122, 0x1, -R5 ;  /* 0x000000017a7ad824 */ /* 0x000fe200078e0a05 */
        /* <DEDUP_REMOVED lines=8> */
[----:B------:R-:W-:Y:S01]  /*66f0*/  @!P6 IMAD.MOV R119, RZ, RZ, -R119 ;  /* 0x000000ffff77e224 */ /* 0x000fe200078e0a77 */
[----:B------:R-:W-:Y:S01]  /*6700*/  ISETP.GE.AND P6, PT, R129, RZ, PT ;  /* 0x000000ff8100720c */ /* 0x000fe20003fc6270 */
[----:B------:R-:W-:Y:S01]  /*6710*/  @!P2 IMAD.IADD R124, R124, 0x1, -R5 ;  /* 0x000000017c7ca824 */ /* 0x000fe200078e0a05 */
[----:B------:R-:W-:Y:S01]  /*6720*/  IABS R126, R125 ;  /* 0x0000007d007e7213 */ /* 0x000fe20000000000 */
[----:B------:R-:W-:-:S04]  /*6730*/  IMAD.HI.U32 R3, R7, R8, RZ ;  /* 0x0000000807037227 */ /* 0x000fc800078e00ff */
[----:B------:R-:W-:Y:S01]  /*6740*/  @!P5 IMAD.IADD R121, R121, 0x1, -R5 ;  /* 0x000000017979d824 */ /* 0x000fe200078e0a05 */
[----:B------:R-:W-:Y:S01]  /*6750*/  ISETP.GE.AND P5, PT, R130, RZ, PT ;  /* 0x000000ff8200720c */ /* 0x000fe20003fa6270 */
[----:B------:R-:W-:Y:S02]  /*6760*/  IMAD.MOV R3, RZ, RZ, -R3 ;  /* 0x000000ffff037224 */ /* 0x000fe400078e0a03 */
[----:B------:R-:W-:Y:S01]  /*6770*/  @!P4 IMAD.IADD R123, R123, 0x1, -R5 ;  /* 0x000000017b7bc824 */ /* 0x000fe200078e0a05 */
[----:B------:R-:W-:Y:S01]  /*6780*/  ISETP.GE.AND P4, PT, R6, RZ, PT ;  /* 0x000000ff0600720c */ /* 0x000fe20003f86270 */
[----:B------:R-:W-:Y:S01]  /*6790*/  @!P1 IMAD.MOV R120, RZ, RZ, -R120 ;  /* 0x000000ffff789224 */ /* 0x000fe200078e0a78 */
[----:B------:R-:W-:Y:S01]  /*67a0*/  ISETP.GT.U32.AND P1, PT, R5, R124, PT ;  /* 0x0000007c0500720c */ /* 0x000fe20003f24070 */
[----:B------:R-:W-:Y:S01]  /*67b0*/  @!P0 IMAD.MOV R121, RZ, RZ, -R121 ;  /* 0x000000ffff798224 */ /* 0x000fe200078e0a79 */
[----:B------:R-:W-:Y:S01]  /*67c0*/  ISETP.GE.AND P0, PT, R125, RZ, PT ;  /* 0x000000ff7d00720c */ /* 0x000fe20003f06270 */
[----:B------:R-:W-:Y:S01]  /*67d0*/  IMAD.HI.U32 R6, R7, R126, RZ ;  /* 0x0000007e07067227 */ /* 0x000fe200078e00ff */
[----:B------:R-:W-:-:S03]  /*67e0*/  ISETP.GT.U32.AND P2, PT, R5, R123, PT ;  /* 0x0000007b0500720c */ /* 0x000fc60003f44070 */
[--C-:B------:R-:W-:Y:S01]  /*67f0*/  @!P3 IMAD.IADD R122, R122, 0x1, -R5.reuse ;  /* 0x000000017a7ab824 */ /* 0x100fe200078e0a05 */
[----:B------:R-:W-:Y:S01]  /*6800*/  ISETP.GE.AND P3, PT, R131, RZ, PT ;  /* 0x000000ff8300720c */ /* 0x000fe20003f66270 */
[C---:B------:R-:W-:Y:S02]  /*6810*/  IMAD R125, R5.reuse, R3, R8 ;  /* 0x00000003057d7224 */ /* 0x040fe400078e0208 */
[----:B------:R-:W-:Y:S02]  /*6820*/  IMAD.MOV R6, RZ, RZ, -R6 ;  /* 0x000000ffff067224 */ /* 0x000fe400078e0a06 */
[----:B------:R-:W-:Y:S01]  /*6830*/  @!P6 IMAD.MOV R122, RZ, RZ, -R122 ;  /* 0x000000ffff7ae224 */ /* 0x000fe200078e0a7a */
[C---:B------:R-:W-:Y:S01]  /*6840*/  ISETP.GT.U32.AND P6, PT, R5.reuse, R125, PT ;  /* 0x0000007d0500720c */ /* 0x040fe20003fc4070 */
[----:B------:R-:W-:Y:S02]  /*6850*/  IMAD R126, R5, R6, R126 ;  /* 0x00000006057e7224 */ /* 0x000fe400078e027e */
[----:B------:R-:W-:-:S02]  /*6860*/  @!P1 IMAD.IADD R124, R124, 0x1, -R5 ;  /* 0x000000017c7c9824 */ /* 0x000fc400078e0a05 */
[C---:B------:R-:W-:Y:S01]  /*6870*/  VIADD R3, R0.reuse, 0x81 ;  /* 0x0000008100037836 */ /* 0x040fe20000000000 */
[----:B------:R-:W-:Y:S01]  /*6880*/  ISETP.GT.U32.AND P1, PT, R5, R126, PT ;  /* 0x0000007e0500720c */ /* 0x000fe20003f24070 */
[C---:B------:R-:W-:Y:S02]  /*6890*/  VIADD R6, R0.reuse, 0x82 ;  /* 0x0000008200067836 */ /* 0x040fe40000000000 */
[--C-:B------:R-:W-:Y:S01]  /*68a0*/  @!P2 IMAD.IADD R123, R123, 0x1, -R5.reuse ;  /* 0x000000017b7ba824 */ /* 0x100fe200078e0a05 */
[----:B------:R-:W-:Y:S01]  /*68b0*/  IABS R128, R3 ;  /* 0x0000000300807213 */ /* 0x000fe20000000000 */
[----:B------:R-:W-:Y:S01]  /*68c0*/  VIADD R127, R0, 0x83 ;  /* 0x00000083007f7836 */ /* 0x000fe20000000000 */
[----:B------:R-:W-:Y:S01]  /*68d0*/  ISETP.GE.AND P2, PT, R3, RZ, PT ;  /* 0x000000ff0300720c */ /* 0x000fe20003f46270 */
[----:B------:R-:W-:Y:S01]  /*68e0*/  @!P6 IMAD.IADD R125, R125, 0x1, -R5 ;  /* 0x000000017d7de824 */ /* 0x000fe200078e0a05 */
[----:B------:R-:W-:Y:S01]  /*68f0*/  IABS R130, R6 ;  /* 0x0000000600827213 */ /* 0x000fe20000000000 */
[----:B------:R-:W-:Y:S01]  /*6900*/  IMAD.HI.U32 R3, R7, R128, RZ ;  /* 0x0000008007037227 */ /* 0x000fe200078e00ff */
[----:B------:R-:W-:-:S02]  /*6910*/  IABS R132, R127 ;  /* 0x0000007f00847213 */ /* 0x000fc40000000000 */
[C---:B------:R-:W-:Y:S01]  /*6920*/  ISETP.GT.U32.AND P6, PT, R5.reuse, R125, PT ;  /* 0x0000007d0500720c */ /* 0x040fe20003fc4070 */
[----:B------:R-:W-:Y:S02]  /*6930*/  @!P1 IMAD.IADD R126, R126, 0x1, -R5 ;  /* 0x000000017e7e9824 */ /* 0x000fe400078e0a05 */
[----:B------:R-:W-:Y:S02]  /*6940*/  IMAD.MOV R3, RZ, RZ, -R3 ;  /* 0x000000ffff037224 */ /* 0x000fe400078e0a03 */
[----:B------:R-:W-:Y:S01]  /*6950*/  @!P5 IMAD.MOV R123, RZ, RZ, -R123 ;  /* 0x000000ffff7bd224 */ /* 0x000fe200078e0a7b */
[----:B------:R-:W-:Y:S01]  /*6960*/  ISETP.GE.AND P5, PT, R6, RZ, PT ;  /* 0x000000ff0600720c */ /* 0x000fe20003fa6270 */
[----:B------:R-:W-:Y:S01]  /*6970*/  @!P3 IMAD.MOV R124, RZ, RZ, -R124 ;  /* 0x000000ffff7cb224 */ /* 0x000fe200078e0a7c */
[----:B------:R-:W-:Y:S01]  /*6980*/  ISETP.GT.U32.AND P1, PT, R5, R126, PT ;  /* 0x0000007e0500720c */ /* 0x000fe20003f24070 */
[----:B------:R-:W-:Y:S01]  /*6990*/  IMAD.HI.U32 R6, R7, R130, RZ ;  /* 0x0000008207067227 */ /* 0x000fe200078e00ff */
[----:B------:R-:W-:-:S03]  /*69a0*/  ISETP.GE.AND P3, PT, R127, RZ, PT ;  /* 0x000000ff7f00720c */ /* 0x000fc60003f66270 */
[----:B------:R-:W-:Y:S02]  /*69b0*/  IMAD R127, R5, R3, R128 ;  /* 0x00000003057f7224 */ /* 0x000fe400078e0280 */
[----:B------:R-:W-:Y:S02]  /*69c0*/  IMAD.MOV R6, RZ, RZ, -R6 ;  /* 0x000000ffff067224 */ /* 0x000fe400078e0a06 */
[----:B------:R-:W-:Y:S01]  /*69d0*/  @!P6 IMAD.IADD R125, R125, 0x1, -R5 ;  /* 0x000000017d7de824 */ /* 0x000fe200078e0a05 */
[----:B------:R-:W-:Y:S01]  /*69e0*/  ISETP.GT.U32.AND P6, PT, R5, R127, PT ;  /* 0x0000007f0500720c */ /* 0x000fe20003fc4070 */
[----:B------:R-:W-:-:S04]  /*69f0*/  IMAD.HI.U32 R8, R7, R132, RZ ;  /* 0x0000008407087227 */ /* 0x000fc800078e00ff */
[C---:B------:R-:W-:Y:S02]  /*6a00*/  IMAD R128, R5.reuse, R6, R130 ;  /* 0x0000000605807224 */ /* 0x040fe400078e0282 */
[----:B------:R-:W-:Y:S02]  /*6a10*/  IMAD.MOV R8, RZ, RZ, -R8 ;  /* 0x000000ffff087224 */ /* 0x000fe400078e0a08 */
[--C-:B------:R-:W-:Y:S01]  /*6a20*/  @!P1 IMAD.IADD R126, R126, 0x1, -R5.reuse ;  /* 0x000000017e7e9824 */ /* 0x100fe200078e0a05 */
[C---:B------:R-:W-:Y:S01]  /*6a30*/  ISETP.GT.U32.AND P1, PT, R5.reuse, R128, PT ;  /* 0x000000800500720c */ /* 0x040fe20003f24070 */
[----:B------:R-:W-:Y:S02]  /*6a40*/  IMAD R129, R5, R8, R132 ;  /* 0x0000000805817224 */ /* 0x000fe400078e0284 */
[C---:B------:R-:W-:Y:S02]  /*6a50*/  VIADD R6, R0.reuse, 0x84 ;  /* 0x0000008400067836 */ /* 0x040fe40000000000 */
[----:B------:R-:W-:Y:S01]  /*6a60*/  @!P6 IMAD.IADD R127, R127, 0x1, -R5 ;  /* 0x000000017f7fe824 */ /* 0x000fe200078e0a05 */
[----:B------:R-:W-:Y:S01]  /*6a70*/  ISETP.GT.U32.AND P6, PT, R5, R129, PT ;  /* 0x000000810500720c */ /* 0x000fe20003fc4070 */
[C---:B------:R-:W-:Y:S01]  /*6a80*/  VIADD R131, R0.reuse, 0x85 ;  /* 0x0000008500837836 */ /* 0x040fe20000000000 */
[----:B------:R-:W-:Y:S01]  /*6a90*/  IABS R130, R6 ;  /* 0x0000000600827213 */ /* 0x000fe20000000000 */
[----:B------:R-:W-:-:S02]  /*6aa0*/  VIADD R135, R0, 0x86 ;  /* 0x0000008600877836 */ /* 0x000fc40000000000 */
[----:B------:R-:W-:Y:S01]  /*6ab0*/  VIADD R137, R0, 0x87 ;  /* 0x0000008700897836 */ /* 0x000fe20000000000 */
[----:B------:R-:W-:Y:S01]  /*6ac0*/  IABS R132, R131 ;  /* 0x0000008300847213 */ /* 0x000fe20000000000 */
[----:B------:R-:W-:Y:S01]  /*6ad0*/  @!P1 IMAD.IADD R128, R128, 0x1, -R5 ;  /* 0x0000000180809824 */ /* 0x000fe200078e0a05 */
[----:B------:R-:W-:Y:S01]  /*6ae0*/  IABS R134, R135 ;  /* 0x0000008700867213 */ /* 0x000fe20000000000 */
[----:B------:R-:W-:Y:S01]  /*6af0*/  IMAD.HI.U32 R3, R7, R130, RZ ;  /* 0x0000008207037227 */ /* 0x000fe200078e00ff */
[----:B------:R-:W-:Y:S02]  /*6b00*/  IABS R136, R137 ;  /* 0x0000008900887213 */ /* 0x000fe40000000000 */
[----:B------:R-:W-:Y:S01]  /*6b10*/  ISETP.GT.U32.AND P1, PT, R5, R128, PT ;  /* 0x000000800500720c */ /* 0x000fe20003f24070 */
[----:B------:R-:W-:Y:S02]  /*6b20*/  IMAD.MOV R3, RZ, RZ, -R3 ;  /* 0x000000ffff037224 */ /* 0x000fe400078e0a03 */
[----:B------:R-:W-:-:S02]  /*6b30*/  @!P6 IMAD.IADD R129, R129, 0x1, -R5 ;  /* 0x000000018181e824 */ /* 0x000fc400078e0a05 */
[----:B------:R-:W-:Y:S01]  /*6b40*/  @!P4 IMAD.MOV R125, RZ, RZ, -R125 ;  /* 0x000000ffff7dc224 */ /* 0x000fe200078e0a7d */
[C---:B------:R-:W-:Y:S01]  /*6b50*/  ISETP.GT.U32.AND P4, PT, R5.reuse, R127, PT ;  /* 0x0000007f0500720c */ /* 0x040fe20003f84070 */
[----:B------:R-:W-:Y:S01]  /*6b60*/  @!P0 IMAD.MOV R126, RZ, RZ, -R126 ;  /* 0x000000ffff7e8224 */ /* 0x000fe200078e0a7e */
[----:B------:R-:W-:Y:S01]  /*6b70*/  ISETP.GE.AND P0, PT, R6, RZ, PT ;  /* 0x000000ff0600720c */ /* 0x000fe20003f06270 */
[C---:B------:R-:W-:Y:S01]  /*6b80*/  IMAD R130, R5.reuse, R3, R130 ;  /* 0x0000000305827224 */ /* 0x040fe200078e0282 */
[----:B------:R-:W-:Y:S01]  /*6b90*/  ISETP.GT.U32.AND P6, PT, R5, R129, PT ;  /* 0x000000810500720c */ /* 0x000fe20003fc4070 */
[----:B------:R-:W-:-:S04]  /*6ba0*/  IMAD.HI.U32 R3, R7, R132, RZ ;  /* 0x0000008407037227 */ /* 0x000fc800078e00ff */
[----:B------:R-:W-:-:S04]  /*6bb0*/  IMAD.HI.U32 R6, R7, R134, RZ ;  /* 0x0000008607067227 */ /* 0x000fc800078e00ff */
[----:B------:R-:W-:Y:S02]  /*6bc0*/  IMAD.MOV R3, RZ, RZ, -R3 ;  /* 0x000000ffff037224 */ /* 0x000fe400078e0a03 */
[----:B------:R-:W-:-:S04]  /*6bd0*/  IMAD.HI.U32 R8, R7, R136, RZ ;  /* 0x0000008807087227 */ /* 0x000fc800078e00ff */
[----:B------:R-:W-:Y:S02]  /*6be0*/  IMAD.MOV R6, RZ, RZ, -R6 ;  /* 0x000000ffff067224 */ /* 0x000fe400078e0a06 */
[--C-:B------:R-:W-:Y:S01]  /*6bf0*/  @!P1 IMAD.IADD R128, R128, 0x1, -R5.reuse ;  /* 0x0000000180809824 */ /* 0x100fe200078e0a05 */
[----:B------:R-:W-:Y:S01]  /*6c00*/  ISETP.GE.AND P1, PT, R131, RZ, PT ;  /* 0x000000ff8300720c */ /* 0x000fe20003f26270 */
[C---:B------:R-:W-:Y:S02]  /*6c10*/  IMAD R131, R5.reuse, R3, R132 ;  /* 0x0000000305837224 */ /* 0x040fe400078e0284 */
[----:B------:R-:W-:Y:S02]  /*6c20*/  IMAD.MOV R8, RZ, RZ, -R8 ;  /* 0x000000ffff087224 */ /* 0x000fe400078e0a08 */
        /* <DEDUP_REMOVED lines=10> */
[----:B------:R-:W-:Y:S01]  /*6cd0*/  IABS R134, R138 ;  /* 0x0000008a00867213 */ /* 0x000fe20000000000 */
[----:B------:R-:W-:Y:S01]  /*6ce0*/  VIADD R8, R0, 0x89 ;  /* 0x0000008900087836 */ /* 0x000fe20000000000 */
[----:B------:R-:W-:Y:S01]  /*6cf0*/  ISETP.GT.U32.AND P2, PT, R5, R131, PT ;  /* 0x000000830500720c */ /* 0x000fe20003f44070 */
[----:B------:R-:W-:-:S02]  /*6d00*/  @!P4 IMAD.IADD R130, R130, 0x1, -R5 ;  /* 0x000000018282c824 */ /* 0x000fc400078e0a05 */
[----:B------:R-:W-:Y:S01]  /*6d10*/  IMAD.HI.U32 R3, R7, R134, RZ ;  /* 0x0000008607037227 */ /* 0x000fe200078e00ff */
[----:B------:R-:W-:Y:S02]  /*6d20*/  IABS R6, R8 ;  /* 0x0000000800067213 */ /* 0x000fe40000000000 */
[----:B------:R-:W-:Y:S01]  /*6d30*/  ISETP.GT.U32.AND P4, PT, R5, R130, PT ;  /* 0x000000820500720c */ /* 0x000fe20003f84070 */
[----:B------:R-:W-:Y:S02]  /*6d40*/  @!P6 IMAD.IADD R132, R132, 0x1, -R5 ;  /* 0x000000018484e824 */ /* 0x000fe400078e0a05 */
[----:B------:R-:W-:Y:S02]  /*6d50*/  IMAD.MOV R3, RZ, RZ, -R3 ;  /* 0x000000ffff037224 */ /* 0x000fe400078e0a03 */
[----:B------:R-:W-:Y:S01]  /*6d60*/  @!P3 IMAD.IADD R133, R133, 0x1, -R5 ;  /* 0x000000018585b824 */ /* 0x000fe200078e0a05 */
[C---:B------:R-:W-:Y:S01]  /*6d70*/  ISETP.GT.U32.AND P3, PT, R5.reuse, R132, PT ;  /* 0x000000840500720c */ /* 0x040fe20003f64070 */
[----:B------:R-:W-:-:S02]  /*6d80*/  IMAD R134, R5, R3, R134 ;  /* 0x0000000305867224 */ /* 0x000fc400078e0286 */
[----:B------:R-:W-:-:S04]  /*6d90*/  IMAD.HI.U32 R3, R7, R6, RZ ;  /* 0x0000000607037227 */ /* 0x000fc800078e00ff */
[----:B------:R-:W-:Y:S01]  /*6da0*/  @!P2 IMAD.IADD R131, R131, 0x1, -R5 ;  /* 0x000000018383a824 */ /* 0x000fe200078e0a05 */
[----:B------:R-:W-:Y:S01]  /*6db0*/  ISETP.GE.AND P2, PT, R138, RZ, PT ;  /* 0x000000ff8a00720c */ /* 0x000fe20003f46270 */
[----:B------:R-:W-:Y:S02]  /*6dc0*/  IMAD.MOV R3, RZ, RZ, -R3 ;  /* 0x000000ffff037224 */ /* 0x000fe400078e0a03 */
[----:B------:R-:W-:Y:S01]  /*6dd0*/  @!P5 IMAD.MOV R128, RZ, RZ, -R128 ;  /* 0x000000ffff80d224 */ /* 0x000fe200078e0a80 */
[----:B------:R-:W-:Y:S01]  /*6de0*/  ISETP.GE.AND P5, PT, R135, RZ, PT ;  /* 0x000000ff8700720c */ /* 0x000fe20003fa6270 */
[C---:B------:R-:W-:Y:S01]  /*6df0*/  IMAD R135, R5.reuse, R3, R6 ;  /* 0x0000000305877224 */ /* 0x040fe200078e0206 */
[----:B------:R-:W-:Y:S01]  /*6e00*/  ISETP.GT.U32.AND P6, PT, R5, R131, PT ;  /* 0x000000830500720c */ /* 0x000fe20003fc4070 */
[--C-:B------:R-:W-:Y:S01]  /*6e10*/  @!P4 IMAD.IADD R130, R130, 0x1, -R5.reuse ;  /* 0x000000018282c824 */ /* 0x100fe200078e0a05 */
[----:B------:R-:W-:Y:S01]  /*6e20*/  ISETP.GE.AND P4, PT, R137, RZ, PT ;  /* 0x000000ff8900720c */ /* 0x000fe20003f86270 */
[----:B------:R-:W-:Y:S01]  /*6e30*/  @!P3 IMAD.IADD R132, R132, 0x1, -R5 ;  /* 0x000000018484b824 */ /* 0x000fe200078e0a05 */
[C---:B------:R-:W-:Y:S01]  /*6e40*/  ISETP.GT.U32.AND P3, PT, R5.reuse, R135, PT ;  /* 0x000000870500720c */ /* 0x040fe20003f64070 */
[----:B------:R-:W-:Y:S01]  /*6e50*/  @!P0 IMAD.MOV R130, RZ, RZ, -R130 ;  /* 0x000000ffff828224 */ /* 0x000fe200078e0a82 */
[----:B------:R-:W-:Y:S01]  /*6e60*/  ISETP.GT.U32.AND P0, PT, R5, R133, PT ;  /* 0x000000850500720c */ /* 0x000fe20003f04070 */
[----:B------:R-:W-:-:S02]  /*6e70*/  VIADD R139, R0, 0x8b ;  /* 0x0000008b008b7836 */ /* 0x000fc40000000000 */
[C---:B------:R-:W-:Y:S02]  /*6e80*/  VIADD R141, R0.reuse, 0x8c ;  /* 0x0000008c008d7836 */ /* 0x040fe40000000000 */
[C---:B------:R-:W-:Y:S01]  /*6e90*/  VIADD R137, R0.reuse, 0x8a ;  /* 0x0000008a00897836 */ /* 0x040fe20000000000 */
[----:B------:R-:W-:Y:S01]  /*6ea0*/  IABS R138, R139 ;  /* 0x0000008b008a7213 */ /* 0x000fe20000000000 */
[--C-:B------:R-:W-:Y:S01]  /*6eb0*/  @!P6 IMAD.IADD R131, R131, 0x1, -R5.reuse ;  /* 0x000000018383e824 */ /* 0x100fe200078e0a05 */
[----:B------:R-:W-:Y:S01]  /*6ec0*/  ISETP.GT.U32.AND P6, PT, R5, R134, PT ;  /* 0x000000860500720c */ /* 0x000fe20003fc4070 */
[----:B------:R-:W-:Y:S01]  /*6ed0*/  VIADD R143, R0, 0x8e ;  /* 0x0000008e008f7836 */ /* 0x000fe20000000000 */
[----:B------:R-:W-:Y:S01]  /*6ee0*/  IABS R140, R141 ;  /* 0x0000008d008c7213 */ /* 0x000fe20000000000 */
[----:B------:R-:W-:Y:S01]  /*6ef0*/  @!P3 IMAD.IADD R135, R135, 0x1, -R5 ;  /* 0x000000018787b824 */ /* 0x000fe200078e0a05 */
[----:B------:R-:W-:Y:S01]  /*6f00*/  IABS R136, R137 ;  /* 0x0000008900887213 */ /* 0x000fe20000000000 */
        /* <DEDUP_REMOVED lines=8> */
[----:B------:R-:W-:Y:S02]  /*6f90*/  IMAD.MOV R8, RZ, RZ, -R8 ;  /* 0x000000ffff087224 */ /* 0x000fe400078e0a08 */
[C---:B------:R-:W-:Y:S02]  /*6fa0*/  IMAD R137, R5.reuse, R6, R138 ;  /* 0x0000000605897224 */ /* 0x040fe400078e028a */
[C---:B------:R-:W-:Y:S01]  /*6fb0*/  IMAD R138, R5.reuse, R8, R140 ;  /* 0x00000008058a7224 */ /* 0x040fe200078e028c */
[----:B------:R-:W-:Y:S01]  /*6fc0*/  IABS R140, R143 ;  /* 0x0000008f008c7213 */ /* 0x000fe20000000000 */
[----:B------:R-:W-:Y:S01]  /*6fd0*/  @!P4 IMAD.MOV R133, RZ, RZ, -R133 ;  /* 0x000000ffff85c224 */ /* 0x000fe200078e0a85 */
[C---:B------:R-:W-:Y:S01]  /*6fe0*/  ISETP.GT.U32.AND P4, PT, R5.reuse, R137, PT ;  /* 0x000000890500720c */ /* 0x040fe20003f84070 */
[----:B------:R-:W-:Y:S01]  /*6ff0*/  @!P1 IMAD.MOV R131, RZ, RZ, -R131 ;  /* 0x000000ffff839224 */ /* 0x000fe200078e0a83 */
[----:B------:R-:W-:Y:S01]  /*7000*/  ISETP.GT.U32.AND P1, PT, R5, R134, PT ;  /* 0x000000860500720c */ /* 0x000fe20003f24070 */
[----:B------:R-:W-:-:S04]  /*7010*/  IMAD.HI.U32 R3, R7, R136, RZ ;  /* 0x0000008807037227 */ /* 0x000fc800078e00ff */
[----:B------:R-:W-:Y:S01]  /*7020*/  @!P3 IMAD.IADD R135, R135, 0x1, -R5 ;  /* 0x000000018787b824 */ /* 0x000fe200078e0a05 */
[----:B------:R-:W-:Y:S01]  /*7030*/  ISETP.GT.U32.AND P3, PT, R5, R138, PT ;  /* 0x0000008a0500720c */ /* 0x000fe20003f64070 */
[----:B------:R-:W-:Y:S02]  /*7040*/  VIADD R8, R0, 0x8d ;  /* 0x0000008d00087836 */ /* 0x000fe40000000000 */
[----:B------:R-:W-:Y:S02]  /*7050*/  IMAD.MOV R3, RZ, RZ, -R3 ;  /* 0x000000ffff037224 */ /* 0x000fe400078e0a03 */
[----:B------:R-:W-:Y:S01]  /*7060*/  @!P4 IMAD.IADD R137, R137, 0x1, -R5 ;  /* 0x000000018989c824 */ /* 0x000fe200078e0a05 */
[----:B------:R-:W-:Y:S01]  /*7070*/  IABS R6, R8 ;  /* 0x0000000800067213 */ /* 0x000fe20000000000 */
[----:B------:R-:W-:Y:S02]  /*7080*/  IMAD R136, R5, R3, R136 ;  /* 0x0000000305887224 */ /* 0x000fe400078e0288 */
[----:B------:R-:W-:-:S02]  /*7090*/  @!P5 IMAD.MOV R132, RZ, RZ, -R132 ;  /* 0x000000ffff84d224 */ /* 0x000fc400078e0a84 */
[----:B------:R-:W-:Y:S01]  /*70a0*/  IMAD.HI.U32 R3, R7, R6, RZ ;  /* 0x0000000607037227 */ /* 0x000fe200078e00ff */
[----:B------:R-:W-:-:S03]  /*70b0*/  ISETP.GT.U32.AND P5, PT, R5, R136, PT ;  /* 0x000000880500720c */ /* 0x000fc60003fa4070 */
[--C-:B------:R-:W-:Y:S01]  /*70c0*/  @!P1 IMAD.IADD R134, R134, 0x1, -R5.reuse ;  /* 0x0000000186869824 */ /* 0x100fe200078e0a05 */
[----:B------:R-:W-:Y:S01]  /*70d0*/  ISETP.GE.AND P1, PT, R139, RZ, PT ;  /* 0x000000ff8b00720c */ /* 0x000fe20003f26270 */
[----:B------:R-:W-:Y:S01]  /*70e0*/  @!P3 IMAD.IADD R138, R138, 0x1, -R5 ;  /* 0x000000018a8ab824 */ /* 0x000fe200078e0a05 */
[----:B------:R-:W-:Y:S01]  /*70f0*/  ISETP.GT.U32.AND P3, PT, R5, R137, PT ;  /* 0x000000890500720c */ /* 0x000fe20003f64070 */
[----:B------:R-:W-:Y:S02]  /*7100*/  IMAD.MOV R139, RZ, RZ, -R3 ;  /* 0x000000ffff8b7224 */ /* 0x000fe400078e0a03 */
[----:B------:R-:W-:-:S04]  /*7110*/  IMAD.HI.U32 R3, R7, R140, RZ ;  /* 0x0000008c07037227 */ /* 0x000fc800078e00ff */
[----:B------:R-:W-:Y:S02]  /*7120*/  IMAD.MOV R3, RZ, RZ, -R3 ;  /* 0x000000ffff037224 */ /* 0x000fe400078e0a03 */
[--C-:B------:R-:W-:Y:S01]  /*7130*/  @!P5 IMAD.IADD R136, R136, 0x1, -R5.reuse ;  /* 0x000000018888d824 */ /* 0x100fe200078e0a05 */
[----:B------:R-:W-:Y:S01]  /*7140*/  ISETP.GE.AND P5, PT, R141, RZ, PT ;  /* 0x000000ff8d00720c */ /* 0x000fe20003fa6270 */
[----:B------:R-:W-:Y:S02]  /*7150*/  IMAD R140, R5, R3, R140 ;  /* 0x00000003058c7224 */ /* 0x000fe400078e028c */
[----:B------:R-:W-:Y:S01]  /*7160*/  @!P3 IMAD.IADD R137, R137, 0x1, -R5 ;  /* 0x000000018989b824 */ /* 0x000fe200078e0a05 */
[C---:B------:R-:W-:Y:S01]  /*7170*/  ISETP.GT.U32.AND P4, PT, R5.reuse, R136, PT ;  /* 0x000000880500720c */ /* 0x040fe20003f84070 */
[----:B------:R-:W-:Y:S01]  /*7180*/  VIADD R144, R0, 0x8f ;  /* 0x0000008f00907836 */ /* 0x000fe20000000000 */
[C---:B------:R-:W-:Y:S01]  /*7190*/  ISETP.GT.U32.AND P3, PT, R5.reuse, R140, PT ;  /* 0x0000008c0500720c */ /* 0x040fe20003f64070 */
[----:B------:R-:W-:-:S02]  /*71a0*/  IMAD R139, R5, R139, R6 ;  /* 0x0000008b058b7224 */ /* 0x000fc400078e0206 */
[C---:B------:R-:W-:Y:S01]  /*71b0*/  VIADD R145, R0.reuse, 0x90 ;  /* 0x0000009000917836 */ /* 0x040fe20000000000 */
[----:B------:R-:W-:Y:S01]  /*71c0*/  IABS R6, R144 ;  /* 0x0000009000067213 */ /* 0x000fe20000000000 */
[----:B------:R-:W-:Y:S01]  /*71d0*/  @!P2 IMAD.MOV R134, RZ, RZ, -R134 ;  /* 0x000000ffff86a224 */ /* 0x000fe200078e0a86 */
[----:B------:R-:W-:Y:S01]  /*71e0*/  ISETP.GT.U32.AND P2, PT, R5, R138, PT ;  /* 0x0000008a0500720c */ /* 0x000fe20003f44070 */
[----:B------:R-:W-:Y:S01]  /*71f0*/  VIADD R146, R0, 0x91 ;  /* 0x0000009100927836 */ /* 0x000fe20000000000 */
[----:B------:R-:W-:Y:S01]  /*7200*/  IABS R142, R145 ;  /* 0x00000091008e7213 */ /* 0x000fe20000000000 */
[----:B------:R-:W-:-:S04]  /*7210*/  IMAD.HI.U32 R3, R7, R6, RZ ;  /* 0x0000000607037227 */ /* 0x000fc800078e00ff */
[--C-:B------:R-:W-:Y:S02]  /*7220*/  @!P3 IMAD.IADD R140, R140, 0x1, -R5.reuse ;  /* 0x000000018c8cb824 */ /* 0x100fe400078e0a05 */
[----:B------:R-:W-:Y:S01]  /*7230*/  @!P4 IMAD.IADD R136, R136, 0x1, -R5 ;  /* 0x000000018888c824 */ /* 0x000fe200078e0a05 */
[C---:B------:R-:W-:Y:S01]  /*7240*/  ISETP.GT.U32.AND P4, PT, R5.reuse, R139, PT ;  /* 0x0000008b0500720c */ /* 0x040fe20003f84070 */
[----:B------:R-:W-:Y:S01]  /*7250*/  IMAD.MOV R141, RZ, RZ, -R3 ;  /* 0x000000ffff8d7224 */ /* 0x000fe200078e0a03 */
[----:B------:R-:W-:Y:S01]  /*7260*/  ISETP.GT.U32.AND P3, PT, R5, R140, PT ;  /* 0x0000008c0500720c */ /* 0x000fe20003f64070 */
[----:B------:R-:W-:-:S04]  /*7270*/  IMAD.HI.U32 R3, R7, R142, RZ ;  /* 0x0000008e07037227 */ /* 0x000fc800078e00ff */
[C---:B------:R-:W-:Y:S02]  /*7280*/  IMAD R141, R5.reuse, R141, R6 ;  /* 0x0000008d058d7224 */ /* 0x040fe400078e0206 */
[----:B------:R-:W-:Y:S02]  /*7290*/  IMAD.MOV R6, RZ, RZ, -R3 ;  /* 0x000000ffff067224 */ /* 0x000fe400078e0a03 */
[--C-:B------:R-:W-:Y:S01]  /*72a0*/  @!P2 IMAD.IADD R138, R138, 0x1, -R5.reuse ;  /* 0x000000018a8aa824 */ /* 0x100fe200078e0a05 */
[----:B------:R-:W-:Y:S01]  /*72b0*/  ISETP.GE.AND P2, PT, R8, RZ, PT ;  /* 0x000000ff0800720c */ /* 0x000fe20003f46270 */
[----:B------:R-:W-:Y:S01]  /*72c0*/  IMAD R142, R5, R6, R142 ;  /* 0x00000006058e7224 */ /* 0x000fe200078e028e */
[----:B------:R-:W-:Y:S01]  /*72d0*/  IABS R8, R146 ;  /* 0x0000009200087213 */ /* 0x000fe20000000000 */
[--C-:B------:R-:W-:Y:S01]  /*72e0*/  @!P4 IMAD.IADD R139, R139, 0x1, -R5.reuse ;  /* 0x000000018b8bc824 */ /* 0x100fe200078e0a05 */
[----:B------:R-:W-:Y:S01]  /*72f0*/  ISETP.GE.AND P4, PT, R143, RZ, PT ;  /* 0x000000ff8f00720c */ /* 0x000fe20003f86270 */
[----:B------:R-:W-:Y:S01]  /*7300*/  @!P3 IMAD.IADD R140, R140, 0x1, -R5 ;  /* 0x000000018c8cb824 */ /* 0x000fe200078e0a05 */
[----:B------:R-:W-:Y:S01]  /*7310*/  ISETP.GT.U32.AND P3, PT, R5, R142, PT ;  /* 0x0000008e0500720c */ /* 0x000fe20003f64070 */
[----:B------:R-:W-:-:S04]  /*7320*/  IMAD.HI.U32 R3, R7, R8, RZ ;  /* 0x0000000807037227 */ /* 0x000fc800078e00ff */
[----:B------:R-:W-:Y:S01]  /*7330*/  @!P0 IMAD.MOV R135, RZ, RZ, -R135 ;  /* 0x000000ffff878224 */ /* 0x000fe200078e0a87 */
[C---:B------:R-:W-:Y:S01]  /*7340*/  ISETP.GT.U32.AND P0, PT, R5.reuse, R139, PT ;  /* 0x0000008b0500720c */ /* 0x040fe20003f04070 */
[----:B------:R-:W-:Y:S01]  /*7350*/  @!P6 IMAD.MOV R136, RZ, RZ, -R136 ;  /* 0x000000ffff88e224 */ /* 0x000fe200078e0a88 */
[C---:B------:R-:W-:Y:S01]  /*7360*/  ISETP.GT.U32.AND P6, PT, R5.reuse, R141, PT ;  /* 0x0000008d0500720c */ /* 0x040fe20003fc4070 */
[----:B------:R-:W-:Y:S02]  /*7370*/  IMAD.MOV R3, RZ, RZ, -R3 ;  /* 0x000000ffff037224 */ /* 0x000fe400078e0a03 */
[----:B------:R-:W-:Y:S02]  /*7380*/  VIADD R6, R0, 0x92 ;  /* 0x0000009200067836 */ /* 0x000fe40000000000 */
[----:B------:R-:W-:Y:S02]  /*7390*/  IMAD R143, R5, R3, R8 ;  /* 0x00000003058f7224 */ /* 0x000fe400078e0208 */
[----:B------:R-:W-:-:S02]  /*73a0*/  @!P4 IMAD.MOV R140, RZ, RZ, -R140 ;  /* 0x000000ffff8cc224 */ /* 0x000fc400078e0a8c */
[----:B------:R-:W-:Y:S01]  /*73b0*/  @!P1 IMAD.MOV R137, RZ, RZ, -R137 ;  /* 0x000000ffff899224 */ /* 0x000fe200078e0a89 */
[----:B------:R-:W-:Y:S01]  /*73c0*/  ISETP.GT.U32.AND P4, PT, R5, R143, PT ;  /* 0x0000008f0500720c */ /* 0x000fe20003f84070 */
[--C-:B------:R-:W-:Y:S01]  /*73d0*/  @!P3 IMAD.IADD R142, R142, 0x1, -R5.reuse ;  /* 0x000000018e8eb824 */ /* 0x100fe200078e0a05 */
[----:B------:R-:W-:Y:S01]  /*73e0*/  ISETP.GE.AND P1, PT, R144, RZ, PT ;  /* 0x000000ff9000720c */ /* 0x000fe20003f26270 */
[--C-:B------:R-:W-:Y:S01]  /*73f0*/  @!P0 IMAD.IADD R139, R139, 0x1, -R5.reuse ;  /* 0x000000018b8b8824 */ /* 0x100fe200078e0a05 */
[----:B------:R-:W-:Y:S01]  /*7400*/  IABS R144, R6 ;  /* 0x0000000600907213 */ /* 0x000fe20000000000 */
[----:B------:R-:W-:Y:S01]  /*7410*/  @!P6 IMAD.IADD R141, R141, 0x1, -R5 ;  /* 0x000000018d8de824 */ /* 0x000fe200078e0a05 */
[----:B------:R-:W-:Y:S01]  /*7420*/  ISETP.GT.U32.AND P3, PT, R5, R142, PT ;  /* 0x0000008e0500720c */ /* 0x000fe20003f64070 */
[----:B------:R-:W-:Y:S01]  /*7430*/  @!P2 IMAD.MOV R139, RZ, RZ, -R139 ;  /* 0x000000ffff8ba224 */ /* 0x000fe200078e0a8b */
[----:B------:R-:W-:Y:S01]  /*7440*/  ISETP.GE.AND P2, PT, R6, RZ, PT ;  /* 0x000000ff0600720c */ /* 0x000fe20003f46270 */
[----:B------:R-:W-:Y:S01]  /*7450*/  IMAD.HI.U32 R3, R7, R144, RZ ;  /* 0x0000009007037227 */ /* 0x000fe200078e00ff */
[----:B------:R-:W-:-:S02]  /*7460*/  ISETP.GT.U32.AND P6, PT, R5, R141, PT ;  /* 0x0000008d0500720c */ /* 0x000fc40003fc4070 */
[----:B------:R-:W-:Y:S01]  /*7470*/  ISETP.GE.AND P0, PT, R146, RZ, PT ;  /* 0x000000ff9200720c */ /* 0x000fe20003f06270 */
[----:B------:R-:W-:Y:S02]  /*7480*/  VIADD R6, R0, 0x93 ;  /* 0x0000009300067836 */ /* 0x000fe40000000000 */
[----:B------:R-:W-:Y:S02]  /*7490*/  IMAD.MOV R3, RZ, RZ, -R3 ;  /* 0x000000ffff037224 */ /* 0x000fe400078e0a03 */
[----:B------:R-:W-:Y:S01]  /*74a0*/  @!P4 IMAD.IADD R143, R143, 0x1, -R5 ;  /* 0x000000018f8fc824 */ /* 0x000fe200078e0a05 */
[----:B------:R-:W-:Y:S01]  /*74b0*/  IABS R8, R6 ;  /* 0x0000000600087213 */ /* 0x000fe20000000000 */
[C---:B------:R-:W-:Y:S02]  /*74c0*/  IMAD R144, R5.reuse, R3, R144 ;  /* 0x0000000305907224 */ /* 0x040fe400078e0290 */
[----:B------:R-:W-:Y:S01]  /*74d0*/  @!P5 IMAD.MOV R138, RZ, RZ, -R138 ;  /* 0x000000ffff8ad224 */ /* 0x000fe200078e0a8a */
[----:B------:R-:W-:Y:S01]  /*74e0*/  ISETP.GT.U32.AND P4, PT, R5, R143, PT ;  /* 0x0000008f0500720c */ /* 0x000fe20003f84070 */
[----:B------:R-:W-:Y:S01]  /*74f0*/  IMAD.HI.U32 R3, R7, R8, RZ ;  /* 0x0000000807037227 */ /* 0x000fe200078e00ff */
[----:B------:R-:W-:-:S03]  /*7500*/  ISETP.GE.AND P5, PT, R145, RZ, PT ;  /* 0x000000ff9100720c */ /* 0x000fc60003fa6270 */
[--C-:B------:R-:W-:Y:S01]  /*7510*/  @!P3 IMAD.IADD R142, R142, 0x1, -R5.reuse ;  /* 0x000000018e8eb824 */ /* 0x100fe200078e0a05 */
[----:B------:R-:W-:Y:S01]  /*7520*/  ISETP.GT.U32.AND P3, PT, R5, R144, PT ;  /* 0x000000900500720c */ /* 0x000fe20003f64070 */
[----:B------:R-:W-:Y:S02]  /*7530*/  VIADD R145, R0, 0x94 ;  /* 0x0000009400917836 */ /* 0x000fe40000000000 */
[----:B------:R-:W-:Y:S01]  /*7540*/  @!P6 IMAD.IADD R141, R141, 0x1, -R5 ;  /* 0x000000018d8de824 */ /* 0x000fe200078e0a05 */
[----:B------:R-:W-:Y:S01]  /*7550*/  ISETP.GE.AND P6, PT, R6, RZ, PT ;  /* 0x000000ff0600720c */ /* 0x000fe20003fc6270 */
[----:B------:R-:W-:Y:S01]  /*7560*/  IMAD.MOV R3, RZ, RZ, -R3 ;  /* 0x000000ffff037224 */ /* 0x000fe200078e0a03 */
[----:B------:R-:W-:Y:S01]  /*7570*/  IABS R146, R145 ;  /* 0x0000009100927213 */ /* 0x000fe20000000000 */
[----:B------:R-:W-:Y:S01]  /*7580*/  @!P1 IMAD.MOV R141, RZ, RZ, -R141 ;  /* 0x000000ffff8d9224 */ /* 0x000fe200078e0a8d */
[----:B------:R-:W-:Y:S01]  /*7590*/  ISETP.GE.AND P1, PT, R145, RZ, PT ;  /* 0x000000ff9100720c */ /* 0x000fe20003f26270 */
[----:B------:R-:W-:-:S02]  /*75a0*/  IMAD R145, R5, R3, R8 ;  /* 0x0000000305917224 */ /* 0x000fc400078e0208 */
[----:B------:R-:W-:Y:S02]  /*75b0*/  VIADD R147, R0, 0x95 ;  /* 0x0000009500937836 */ /* 0x000fe40000000000 */
[--C-:B------:R-:W-:Y:S01]  /*75c0*/  @!P4 IMAD.IADD R143, R143, 0x1, -R5.reuse ;  /* 0x000000018f8fc824 */ /* 0x100fe200078e0a05 */
[----:B------:R-:W-:Y:S01]  /*75d0*/  ISETP.GT.U32.AND P4, PT, R5, R145, PT ;  /* 0x000000910500720c */ /* 0x000fe20003f84070 */
[----:B------:R-:W-:Y:S01]  /*75e0*/  @!P3 IMAD.IADD R144, R144, 0x1, -R5 ;  /* 0x000000019090b824 */ /* 0x000fe200078e0a05 */
[----:B------:R-:W-:Y:S01]  /*75f0*/  IABS R148, R147 ;  /* 0x0000009300947213 */ /* 0x000fe20000000000 */
[----:B------:R-:W-:-:S03]  /*7600*/  IMAD.HI.U32 R6, R7, R146, RZ ;  /* 0x0000009207067227 */ /* 0x000fc600078e00ff */
[----:B------:R-:W-:Y:S01]  /*7610*/  ISETP.GT.U32.AND P3, PT, R5, R144, PT ;  /* 0x000000900500720c */ /* 0x000fe20003f64070 */
[----:B------:R-:W-:-:S04]  /*7620*/  IMAD.HI.U32 R3, R7, R148, RZ ;  /* 0x0000009407037227 */ /* 0x000fc800078e00ff */
[----:B------:R-:W-:Y:S02]  /*7630*/  IMAD.MOV R3, RZ, RZ, -R3 ;  /* 0x000000ffff037224 */ /* 0x000fe400078e0a03 */
[----:B------:R-:W-:Y:S01]  /*7640*/  @!P5 IMAD.MOV R142, RZ, RZ, -R142 ;  /* 0x000000ffff8ed224 */ /* 0x000fe200078e0a8e */
[----:B------:R-:W-:Y:S01]  /*7650*/  ISETP.GE.AND P5, PT, R147, RZ, PT ;  /* 0x000000ff9300720c */ /* 0x000fe20003fa6270 */
[----:B------:R-:W-:Y:S02]  /*7660*/  @!P4 IMAD.IADD R145, R145, 0x1, -R5 ;  /* 0x000000019191c824 */ /* 0x000fe400078e0a05 */
[----:B------:R-:W-:Y:S02]  /*7670*/  IMAD.MOV R6, RZ, RZ, -R6 ;  /* 0x000000ffff067224 */ /* 0x000fe400078e0a06 */
[----:B------:R-:W-:Y:S01]  /*7680*/  VIADD R149, R0, 0x97 ;  /* 0x0000009700957836 */ /* 0x000fe20000000000 */
[C---:B------:R-:W-:Y:S01]  /*7690*/  ISETP.GT.U32.AND P4, PT, R5.reuse, R145, PT ;  /* 0x000000910500720c */ /* 0x040fe20003f84070 */
[----:B------:R-:W-:-:S02]  /*76a0*/  IMAD R147, R5, R3, R148 ;  /* 0x0000000305937224 */ /* 0x000fc400078e0294 */
[C---:B------:R-:W-:Y:S01]  /*76b0*/  IMAD R146, R5.reuse, R6, R146 ;  /* 0x0000000605927224 */ /* 0x040fe200078e0292 */
[----:B------:R-:W-:Y:S01]  /*76c0*/  IABS R150, R149 ;  /* 0x0000009500967213 */ /* 0x000fe20000000000 */
[----:B------:R-:W-:Y:S01]  /*76d0*/  @!P3 IMAD.IADD R144, R144, 0x1, -R5 ;  /* 0x000000019090b824 */ /* 0x000fe200078e0a05 */
[C---:B------:R-:W-:Y:S01]  /*76e0*/  ISETP.GT.U32.AND P3, PT, R5.reuse, R147, PT ;  /* 0x000000930500720c */ /* 0x040fe20003f64070 */
[----:B------:R-:W-:Y:S01]  /*76f0*/  @!P0 IMAD.MOV R143, RZ, RZ, -R143 ;  /* 0x000000ffff8f8224 */ /* 0x000fe200078e0a8f */
[----:B------:R-:W-:Y:S01]  /*7700*/  ISETP.GT.U32.AND P0, PT, R5, R146, PT ;  /* 0x000000920500720c */ /* 0x000fe20003f04070 */
[----:B------:R-:W-:-:S04]  /*7710*/  IMAD.HI.U32 R6, R7, R150, RZ ;  /* 0x0000009607067227 */ /* 0x000fc800078e00ff */
[----:B------:R-:W-:Y:S02]  /*7720*/  IMAD.MOV R6, RZ, RZ, -R6 ;  /* 0x000000ffff067224 */ /* 0x000fe400078e0a06 */
[--C-:B------:R-:W-:Y:S01]  /*7730*/  @!P4 IMAD.IADD R145, R145, 0x1, -R5.reuse ;  /* 0x000000019191c824 */ /* 0x100fe200078e0a05 */
[----:B------:R-:W-:Y:S01]  /*7740*/  ISETP.GE.AND P4, PT, R149, RZ, PT ;  /* 0x000000ff9500720c */ /* 0x000fe20003f86270 */
[C---:B------:R-:W-:Y:S02]  /*7750*/  VIADD R8, R0.reuse, 0x96 ;  /* 0x0000009600087836 */ /* 0x040fe40000000000 */
[----:B------:R-:W-:Y:S02]  /*7760*/  VIADD R151, R0, 0x98 ;  /* 0x0000009800977836 */ /* 0x000fe40000000000 */
[--C-:B------:R-:W-:Y:S01]  /*7770*/  @!P3 IMAD.IADD R147, R147, 0x1, -R5.reuse ;  /* 0x000000019393b824 */ /* 0x100fe200078e0a05 */
[----:B------:R-:W-:Y:S01]  /*7780*/  IABS R148, R8 ;  /* 0x0000000800947213 */ /* 0x000fe20000000000 */
[C---:B------:R-:W-:Y:S01]  /*7790*/  IMAD R149, R5.reuse, R6, R150 ;  /* 0x0000000605957224 */ /* 0x040fe200078e0296 */
[----:B------:R-:W-:Y:S01]  /*77a0*/  IABS R152, R151 ;  /* 0x0000009700987213 */ /* 0x000fe20000000000 */
[----:B------:R-:W-:Y:S01]  /*77b0*/  @!P0 IMAD.IADD R146, R146, 0x1, -R5 ;  /* 0x0000000192928824 */ /* 0x000fe200078e0a05 */
[C---:B------:R-:W-:Y:S01]  /*77c0*/  ISETP.GT.U32.AND P3, PT, R5.reuse, R147, PT ;  /* 0x000000930500720c */ /* 0x040fe20003f64070 */
[----:B------:R-:W-:Y:S01]  /*77d0*/  @!P6 IMAD.MOV R145, RZ, RZ, -R145 ;  /* 0x000000ffff91e224 */ /* 0x000fe200078e0a91 */
[C---:B------:R-:W-:Y:S01]  /*77e0*/  ISETP.GT.U32.AND P6, PT, R5.reuse, R149, PT ;  /* 0x000000950500720c */ /* 0x040fe20003fc4070 */
[----:B------:R-:W-:Y:S01]  /*77f0*/  @!P2 IMAD.MOV R144, RZ, RZ, -R144 ;  /* 0x000000ffff90a224 */ /* 0x000fe200078e0a90 */
[----:B------:R-:W-:Y:S01]  /*7800*/  ISETP.GT.U32.AND P0, PT, R5, R146, PT ;  /* 0x000000920500720c */ /* 0x000fe20003f04070 */
[----:B------:R-:W-:Y:S01]  /*7810*/  IMAD.HI.U32 R3, R7, R148, RZ ;  /* 0x0000009407037227 */ /* 0x000fe200078e00ff */
[----:B------:R-:W-:-:S03]  /*7820*/  ISETP.GE.AND P2, PT, R8, RZ, PT ;  /* 0x000000ff0800720c */ /* 0x000fc60003f46270 */
[----:B------:R-:W-:-:S04]  /*7830*/  IMAD.HI.U32 R8, R7, R152, RZ ;  /* 0x0000009807087227 */ /* 0x000fc800078e00ff */
[----:B------:R-:W-:Y:S02]  /*7840*/  IMAD.MOV R3, RZ, RZ, -R3 ;  /* 0x000000ffff037224 */ /* 0x000fe400078e0a03 */
[----:B------:R-:W-:Y:S02]  /*7850*/  IMAD.MOV R8, RZ, RZ, -R8 ;  /* 0x000000ffff087224 */ /* 0x000fe400078e0a08 */
[----:B------:R-:W-:Y:S02]  /*7860*/  VIADD R155, R0, 0x9a ;  /* 0x0000009a009b7836 */ /* 0x000fe40000000000 */
[C---:B------:R-:W-:Y:S02]  /*7870*/  IMAD R148, R5.reuse, R3, R148 ;  /* 0x0000000305947224 */ /* 0x040fe400078e0294 */
[----:B------:R-:W-:Y:S01]  /*7880*/  IMAD R150, R5, R8, R152 ;  /* 0x0000000805967224 */ /* 0x000fe200078e0298 */
[----:B------:R-:W-:Y:S01]  /*7890*/  IABS R152, R155 ;  /* 0x0000009b00987213 */ /* 0x000fe20000000000 */
[----:B------:R-:W-:-:S02]  /*78a0*/  @!P3 IMAD.IADD R147, R147, 0x1, -R5 ;  /* 0x000000019393b824 */ /* 0x000fc400078e0a05 */
[--C-:B------:R-:W-:Y:S01]  /*78b0*/  @!P6 IMAD.IADD R149, R149, 0x1, -R5.reuse ;  /* 0x000000019595e824 */ /* 0x100fe200078e0a05 */
[C---:B------:R-:W-:Y:S01]  /*78c0*/  ISETP.GT.U32.AND P3, PT, R5.reuse, R150, PT ;  /* 0x000000960500720c */ /* 0x040fe20003f64070 */
[----:B------:R-:W-:Y:S01]  /*78d0*/  @!P0 IMAD.IADD R146, R146, 0x1, -R5 ;  /* 0x0000000192928824 */ /* 0x000fe200078e0a05 */
[C---:B------:R-:W-:Y:S01]  /*78e0*/  ISETP.GT.U32.AND P0, PT, R5.reuse, R148, PT ;  /* 0x000000940500720c */ /* 0x040fe20003f04070 */
[----:B------:R-:W-:Y:S01]  /*78f0*/  @!P5 IMAD.MOV R147, RZ, RZ, -R147 ;  /* 0x000000ffff93d224 */ /* 0x000fe200078e0a93 */
[----:B------:R-:W-:Y:S01]  /*7900*/  ISETP.GT.U32.AND P5, PT, R5, R149, PT ;  /* 0x000000950500720c */ /* 0x000fe20003fa4070 */
[----:B------:R-:W-:-:S04]  /*7910*/  IMAD.HI.U32 R6, R7, R152, RZ ;  /* 0x0000009807067227 */ /* 0x000fc800078e00ff */
[C---:B------:R-:W-:Y:S02]  /*7920*/  VIADD R3, R0.reuse, 0x99 ;  /* 0x0000009900037836 */ /* 0x040fe40000000000 */
[----:B------:R-:W-:Y:S02]  /*7930*/  IMAD.MOV R6, RZ, RZ, -R6 ;  /* 0x000000ffff067224 */ /* 0x000fe400078e0a06 */
[----:B------:R-:W-:Y:S01]  /*7940*/  VIADD R157, R0, 0x9b ;  /* 0x0000009b009d7836 */ /* 0x000fe20000000000 */
[----:B------:R-:W-:Y:S01]  /*7950*/  IABS R8, R3 ;  /* 0x0000000300087213 */ /* 0x000fe20000000000 */
[----:B------:R-:W-:Y:S02]  /*7960*/  IMAD R152, R5, R6, R152 ;  /* 0x0000000605987224 */ /* 0x000fe400078e0298 */
[--C-:B------:R-:W-:Y:S01]  /*7970*/  @!P0 IMAD.IADD R148, R148, 0x1, -R5.reuse ;  /* 0x0000000194948824 */ /* 0x100fe200078e0a05 */
[----:B------:R-:W-:Y:S01]  /*7980*/  ISETP.GE.AND P0, PT, R3, RZ, PT ;  /* 0x000000ff0300720c */ /* 0x000fe20003f06270 */
[----:B------:R-:W-:Y:S01]  /*7990*/  @!P5 IMAD.IADD R149, R149, 0x1, -R5 ;  /* 0x000000019595d824 */ /* 0x000fe200078e0a05 */
[----:B------:R-:W-:Y:S01]  /*79a0*/  ISETP.GT.U32.AND P5, PT, R5, R152, PT ;  /* 0x000000980500720c */ /* 0x000fe20003fa4070 */
[----:B------:R-:W-:Y:S01]  /*79b0*/  IMAD.HI.U32 R3, R7, R8, RZ ;  /* 0x0000000807037227 */ /* 0x000fe200078e00ff */
[----:B------:R-:W-:-:S02]  /*79c0*/  IABS R153, R157 ;  /* 0x0000009d00997213 */ /* 0x000fc40000000000 */
[----:B------:R-:W-:Y:S01]  /*79d0*/  ISETP.GT.U32.AND P6, PT, R5, R148, PT ;  /* 0x000000940500720c */ /* 0x000fe20003fc4070 */
[----:B------:R-:W-:Y:S02]  /*79e0*/  IMAD.MOV R3, RZ, RZ, -R3 ;  /* 0x000000ffff037224 */ /* 0x000fe400078e0a03 */
[----:B------:R-:W-:Y:S01]  /*79f0*/  @!P1 IMAD.MOV R146, RZ, RZ, -R146 ;  /* 0x000000ffff929224 */ /* 0x000fe200078e0a92 */
[----:B------:R-:W-:Y:S01]  /*7a00*/  ISETP.GE.AND P1, PT, R151, RZ, PT ;  /* 0x000000ff9700720c */ /* 0x000fe20003f26270 */
[----:B------:R-:W-:Y:S02]  /*7a10*/  IMAD R151, R5, R3, R8 ;  /* 0x0000000305977224 */ /* 0x000fe400078e0208 */
[----:B------:R-:W-:Y:S02]  /*7a20*/  VIADD R158, R0, 0x9c ;  /* 0x0000009c009e7836 */ /* 0x000fe40000000000 */
[----:B------:R-:W-:Y:S02]  /*7a30*/  IMAD.MOV.U32 R8, RZ, RZ, R153 ;  /* 0x000000ffff087224 */ /* 0x000fe400078e0099 */
[----:B------:R-:W-:Y:S01]  /*7a40*/  @!P5 IMAD.IADD R152, R152, 0x1, -R5 ;  /* 0x000000019898d824 */ /* 0x000fe200078e0a05 */
[----:B------:R-:W-:Y:S01]  /*7a50*/  IABS R154, R158 ;  /* 0x0000009e009a7213 */ /* 0x000fe20000000000 */
[----:B------:R-:W-:-:S03]  /*7a60*/  IMAD.HI.U32 R3, R7, R8, RZ ;  /* 0x0000000807037227 */ /* 0x000fc600078e00ff */
[----:B------:R-:W-:Y:S01]  /*7a70*/  ISETP.GT.U32.AND P5, PT, R5, R152, PT ;  /* 0x000000980500720c */ /* 0x000fe20003fa4070 */
[----:B------:R-:W-:Y:S02]  /*7a80*/  @!P3 IMAD.IADD R150, R150, 0x1, -R5 ;  /* 0x000000019696b824 */ /* 0x000fe400078e0a05 */
[----:B------:R-:W-:Y:S02]  /*7a90*/  IMAD.MOV R153, RZ, RZ, -R3 ;  /* 0x000000ffff997224 */ /* 0x000fe400078e0a03 */
[----:B------:R-:W-:Y:S01]  /*7aa0*/  IMAD.HI.U32 R3, R7, R154, RZ ;  /* 0x0000009a07037227 */ /* 0x000fe200078e00ff */
[----:B------:R-:W-:-:S03]  /*7ab0*/  ISETP.GT.U32.AND P3, PT, R5, R150, PT ;  /* 0x000000960500720c */ /* 0x000fc60003f64070 */
[----:B------:R-:W-:Y:S01]  /*7ac0*/  @!P6 IMAD.IADD R148, R148, 0x1, -R5 ;  /* 0x000000019494e824 */ /* 0x000fe200078e0a05 */
[C---:B------:R-:W-:Y:S01]  /*7ad0*/  ISETP.GT.U32.AND P6, PT, R5.reuse, R151, PT ;  /* 0x000000970500720c */ /* 0x040fe20003fc4070 */
[----:B------:R-:W-:Y:S02]  /*7ae0*/  IMAD.MOV R3, RZ, RZ, -R3 ;  /* 0x000000ffff037224 */ /* 0x000fe400078e0a03 */
[----:B------:R-:W-:Y:S02]  /*7af0*/  VIADD R159, R0, 0x9d ;  /* 0x0000009d009f7836 */ /* 0x000fe40000000000 */
[C---:B------:R-:W-:Y:S02]  /*7b00*/  IMAD R154, R5.reuse, R3, R154 ;  /* 0x00000003059a7224 */ /* 0x040fe400078e029a */
[--C-:B------:R-:W-:Y:S01]  /*7b10*/  @!P5 IMAD.IADD R152, R152, 0x1, -R5.reuse ;  /* 0x000000019898d824 */ /* 0x100fe200078e0a05 */
[----:B------:R-:W-:Y:S01]  /*7b20*/  IABS R156, R159 ;  /* 0x0000009f009c7213 */ /* 0x000fe20000000000 */
[--C-:B------:R-:W-:Y:S01]  /*7b30*/  @!P3 IMAD.IADD R150, R150, 0x1, -R5.reuse ;  /* 0x000000019696b824 */ /* 0x100fe200078e0a05 */
[C---:B------:R-:W-:Y:S01]  /*7b40*/  ISETP.GT.U32.AND P5, PT, R5.reuse, R154, PT ;  /* 0x0000009a0500720c */ /* 0x040fe20003fa4070 */
[----:B------:R-:W-:Y:S01]  /*7b50*/  IMAD R153, R5, R153, R8 ;  /* 0x0000009905997224 */ /* 0x000fe200078e0208 */
[----:B------:R-:W-:Y:S01]  /*7b60*/  ISETP.GE.AND P3, PT, R155, RZ, PT ;  /* 0x000000ff9b00720c */ /* 0x000fe20003f66270 */
[----:B------:R-:W-:-:S02]  /*7b70*/  @!P6 IMAD.IADD R151, R151, 0x1, -R5 ;  /* 0x000000019797e824 */ /* 0x000fc400078e0a05 */
[----:B------:R-:W-:-:S03]  /*7b80*/  IMAD.HI.U32 R6, R7, R156, RZ ;  /* 0x0000009c07067227 */ /* 0x000fc600078e00ff */
[----:B------:R-:W-:Y:S01]  /*7b90*/  ISETP.GT.U32.AND P6, PT, R5, R151, PT ;  /* 0x000000970500720c */ /* 0x000fe20003fc4070 */
[----:B------:R-:W-:Y:S01]  /*7ba0*/  @!P2 IMAD.MOV R148, RZ, RZ, -R148 ;  /* 0x000000ffff94a224 */ /* 0x000fe200078e0a94 */
[----:B------:R-:W-:Y:S01]  /*7bb0*/  ISETP.GE.AND P2, PT, R157, RZ, PT ;  /* 0x000000ff9d00720c */ /* 0x000fe20003f46270 */
[----:B------:R-:W-:Y:S01]  /*7bc0*/  @!P4 IMAD.MOV R149, RZ, RZ, -R149 ;  /* 0x000000ffff95c224 */ /* 0x000fe200078e0a95 */
[C---:B------:R-:W-:Y:S01]  /*7bd0*/  ISETP.GT.U32.AND P4, PT, R5.reuse, R153, PT ;  /* 0x000000990500720c */ /* 0x040fe20003f84070 */
[----:B------:R-:W-:Y:S02]  /*7be0*/  IMAD.MOV R6, RZ, RZ, -R6 ;  /* 0x000000ffff067224 */ /* 0x000fe400078e0a06 */
[----:B------:R-:W-:Y:S02]  /*7bf0*/  VIADD R157, R0, 0x9e ;  /* 0x0000009e009d7836 */ /* 0x000fe40000000000 */
[----:B------:R-:W-:Y:S02]  /*7c00*/  IMAD R155, R5, R6, R156 ;  /* 0x00000006059b7224 */ /* 0x000fe400078e029c */
[--C-:B------:R-:W-:Y:S01]  /*7c10*/  @!P5 IMAD.IADD R154, R154, 0x1, -R5.reuse ;  /* 0x000000019a9ad824 */ /* 0x100fe200078e0a05 */
[----:B------:R-:W-:Y:S01]  /*7c20*/  IABS R156, R157 ;  /* 0x0000009d009c7213 */ /* 0x000fe20000000000 */
[----:B------:R-:W-:Y:S01]  /*7c30*/  @!P3 IMAD.MOV R152, RZ, RZ, -R152 ;  /* 0x000000ffff98b224 */ /* 0x000fe200078e0a98 */
[----:B------:R-:W-:Y:S01]  /*7c40*/  ISETP.GE.AND P5, PT, R157, RZ, PT ;  /* 0x000000ff9d00720c */ /* 0x000fe20003fa6270 */
[----:B------:R-:W-:Y:S01]  /*7c50*/  @!P6 IMAD.IADD R151, R151, 0x1, -R5 ;  /* 0x000000019797e824 */ /* 0x000fe200078e0a05 */
[----:B------:R-:W-:Y:S01]  /*7c60*/  ISETP.GT.U32.AND P3, PT, R5, R154, PT ;  /* 0x0000009a0500720c */ /* 0x000fe20003f64070 */
[----:B------:R-:W-:Y:S01]  /*7c70*/  IMAD.HI.U32 R3, R7, R156, RZ ;  /* 0x0000009c07037227 */ /* 0x000fe200078e00ff */
[----:B------:R-:W-:-:S03]  /*7c80*/  ISETP.GE.AND P6, PT, R159, RZ, PT ;  /* 0x000000ff9f00720c */ /* 0x000fc60003fc6270 */
[C---:B------:R-:W-:Y:S02]  /*7c90*/  VIADD R159, R0.reuse, 0x9f ;  /* 0x0000009f009f7836 */ /* 0x040fe40000000000 */
[----:B------:R-:W-:Y:S02]  /*7ca0*/  @!P4 IMAD.IADD R153, R153, 0x1, -R5 ;  /* 0x000000019999c824 */ /* 0x000fe400078e0a05 */
[----:B------:R-:W-:Y:S01]  /*7cb0*/  IMAD.MOV R3, RZ, RZ, -R3 ;  /* 0x000000ffff037224 */ /* 0x000fe200078e0a03 */
[----:B------:R-:W-:Y:S01]  /*7cc0*/  IABS R8, R159 ;  /* 0x0000009f00087213 */ /* 0x000fe20000000000 */
[----:B------:R-:W-:Y:S01]  /*7cd0*/  VIADD R160, R0, 0xa0 ;  /* 0x000000a000a07836 */ /* 0x000fe20000000000 */
[C---:B------:R-:W-:Y:S01]  /*7ce0*/  ISETP.GT.U32.AND P4, PT, R5.reuse, R153, PT ;  /* 0x000000990500720c */ /* 0x040fe20003f84070 */
[----:B------:R-:W-:Y:S02]  /*7cf0*/  IMAD R156, R5, R3, R156 ;  /* 0x00000003059c7224 */ /* 0x000fe400078e029c */
[----:B------:R-:W-:-:S02]  /*7d00*/  @!P3 IMAD.IADD R154, R154, 0x1, -R5 ;  /* 0x000000019a9ab824 */ /* 0x000fc400078e0a05 */
[----:B------:R-:W-:Y:S01]  /*7d10*/  IMAD.HI.U32 R6, R7, R8, RZ ;  /* 0x0000000807067227 */ /* 0x000fe200078e00ff */
[----:B------:R-:W-:-:S03]  /*7d20*/  ISETP.GT.U32.AND P3, PT, R5, R156, PT ;  /* 0x0000009c0500720c */ /* 0x000fc60003f64070 */
[----:B------:R-:W-:Y:S02]  /*7d30*/  IMAD.MOV R6, RZ, RZ, -R6 ;  /* 0x000000ffff067224 */ /* 0x000fe400078e0a06 */
[----:B------:R-:W-:Y:S01]  /*7d40*/  @!P0 IMAD.MOV R151, RZ, RZ, -R151 ;  /* 0x000000ffff978224 */ /* 0x000fe200078e0a97 */
[----:B------:R-:W-:Y:S01]  /*7d50*/  ISETP.GT.U32.AND P0, PT, R5, R155, PT ;  /* 0x0000009b0500720c */ /* 0x000fe20003f04070 */
[----:B------:R-:W-:Y:S01]  /*7d60*/  @!P1 IMAD.MOV R150, RZ, RZ, -R150 ;  /* 0x000000ffff969224 */ /* 0x000fe200078e0a96 */
[----:B------:R-:W-:Y:S01]  /*7d70*/  ISETP.GE.AND P1, PT, R158, RZ, PT ;  /* 0x000000ff9e00720c */ /* 0x000fe20003f26270 */
[----:B------:R-:W-:Y:S01]  /*7d80*/  @!P4 IMAD.IADD R153, R153, 0x1, -R5 ;  /* 0x000000019999c824 */ /* 0x000fe200078e0a05 */
[----:B------:R-:W-:Y:S01]  /*7d90*/  IABS R158, R160 ;  /* 0x000000a0009e7213 */ /* 0x000fe20000000000 */
[----:B------:R-:W-:Y:S01]  /*7da0*/  IMAD R157, R5, R6, R8 ;  /* 0x00000006059d7224 */ /* 0x000fe200078e0208 */
[----:B------:R-:W-:Y:S01]  /*7db0*/  ISETP.GE.AND P4, PT, R159, RZ, PT ;  /* 0x000000ff9f00720c */ /* 0x000fe20003f86270 */
[----:B------:R-:W-:-:S02]  /*7dc0*/  @!P2 IMAD.MOV R153, RZ, RZ, -R153 ;  /* 0x000000ffff99a224 */ /* 0x000fc400078e0a99 */
[----:B------:R-:W-:Y:S01]  /*7dd0*/  @!P3 IMAD.IADD R156, R156, 0x1, -R5 ;  /* 0x000000019c9cb824 */ /* 0x000fe200078e0a05 */
[----:B------:R-:W-:Y:S01]  /*7de0*/  ISETP.GT.U32.AND P2, PT, R5, R157, PT ;  /* 0x0000009d0500720c */ /* 0x000fe20003f44070 */
[----:B------:R-:W-:Y:S02]  /*7df0*/  VIADD R8, R0, 0xa1 ;  /* 0x000000a100087836 */ /* 0x000fe40000000000 */
[----:B------:R-:W-:Y:S01]  /*7e00*/  IMAD.HI.U32 R3, R7, R158, RZ ;  /* 0x0000009e07037227 */ /* 0x000fe200078e00ff */
[----:B------:R-:W-:Y:S02]  /*7e10*/  ISETP.GT.U32.AND P3, PT, R5, R156, PT ;  /* 0x0000009c0500720c */ /* 0x000fe40003f64070 */
[----:B------:R-:W-:Y:S01]  /*7e20*/  IABS R6, R8 ;  /* 0x0000000800067213 */ /* 0x000fe20000000000 */
[----:B------:R-:W-:Y:S02]  /*7e30*/  IMAD.MOV R3, RZ, RZ, -R3 ;  /* 0x000000ffff037224 */ /* 0x000fe400078e0a03 */
[----:B------:R-:W-:-:S02]  /*7e40*/  @!P0 IMAD.IADD R155, R155, 0x1, -R5 ;  /* 0x000000019b9b8824 */ /* 0x000fc400078e0a05 */
[C---:B------:R-:W-:Y:S02]  /*7e50*/  IMAD R158, R5.reuse, R3, R158 ;  /* 0x00000003059e7224 */ /* 0x040fe400078e029e */
[----:B------:R-:W-:Y:S01]  /*7e60*/  VIADD R165, R0, 0xa2 ;  /* 0x000000a200a57836 */ /* 0x000fe20000000000 */
[----:B------:R-:W-:Y:S01]  /*7e70*/  ISETP.GT.U32.AND P0, PT, R5, R155, PT ;  /* 0x0000009b0500720c */ /* 0x000fe20003f04070 */
[----:B------:R-:W-:-:S04]  /*7e80*/  IMAD.HI.U32 R3, R7, R6, RZ ;  /* 0x0000000607037227 */ /* 0x000fc800078e00ff */
[----:B------:R-:W-:Y:S01]  /*7e90*/  @!P1 IMAD.MOV R154, RZ, RZ, -R154 ;  /* 0x000000ffff9a9224 */ /* 0x000fe200078e0a9a */
[----:B------:R-:W-:Y:S01]  /*7ea0*/  ISETP.GE.AND P1, PT, R160, RZ, PT ;  /* 0x000000ffa000720c */ /* 0x000fe20003f26270 */
[----:B------:R-:W-:Y:S01]  /*7eb0*/  @!P2 IMAD.IADD R157, R157, 0x1, -R5 ;  /* 0x000000019d9da824 */ /* 0x000fe200078e0a05 */
[----:B------:R-:W-:Y:S01]  /*7ec0*/  IABS R160, R165 ;  /* 0x000000a500a07213 */ /* 0x000fe20000000000 */
[----:B------:R-:W-:Y:S02]  /*7ed0*/  IMAD.MOV R3, RZ, RZ, -R3 ;  /* 0x000000ffff037224 */ /* 0x000fe400078e0a03 */
[----:B------:R-:W-:Y:S01]  /*7ee0*/  @!P3 IMAD.IADD R156, R156, 0x1, -R5 ;  /* 0x000000019c9cb824 */ /* 0x000fe200078e0a05 */
[C---:B------:R-:W-:Y:S01]  /*7ef0*/  ISETP.GT.U32.AND P2, PT, R5.reuse, R157, PT ;  /* 0x0000009d0500720c */ /* 0x040fe20003f44070 */
[C---:B------:R-:W-:Y:S01]  /*7f00*/  IMAD R159, R5.reuse, R3, R6 ;  /* 0x00000003059f7224 */ /* 0x040fe200078e0206 */
[----:B------:R-:W-:Y:S01]  /*7f10*/  ISETP.GT.U32.AND P3, PT, R5, R158, PT ;  /* 0x0000009e0500720c */ /* 0x000fe20003f64070 */
[----:B------:R-:W-:-:S04]  /*7f20*/  IMAD.HI.U32 R3, R7, R160, RZ ;  /* 0x000000a007037227 */ /* 0x000fc800078e00ff */
[----:B------:R-:W-:Y:S02]  /*7f30*/  VIADD R166, R0, 0xa3 ;  /* 0x000000a300a67836 */ /* 0x000fe40000000000 */
[----:B------:R-:W-:Y:S02]  /*7f40*/  IMAD.MOV R3, RZ, RZ, -R3 ;  /* 0x000000ffff037224 */ /* 0x000fe400078e0a03 */
[--C-:B------:R-:W-:Y:S01]  /*7f50*/  @!P0 IMAD.IADD R155, R155, 0x1, -R5.reuse ;  /* 0x000000019b9b8824 */ /* 0x100fe200078e0a05 */
[----:B------:R-:W-:Y:S01]  /*7f60*/  ISETP.GE.AND P0, PT, R8, RZ, PT ;  /* 0x000000ff0800720c */ /* 0x000fe20003f06270 */
[----:B------:R-:W-:Y:S01]  /*7f70*/  IMAD R160, R5, R3, R160 ;  /* 0x0000000305a07224 */ /* 0x000fe200078e02a0 */
[----:B------:R-:W-:Y:S01]  /*7f80*/  IABS R8, R166 ;  /* 0x000000a600087213 */ /* 0x000fe20000000000 */
[--C-:B------:R-:W-:Y:S01]  /*7f90*/  @!P2 IMAD.IADD R157, R157, 0x1, -R5.reuse ;  /* 0x000000019d9da824 */ /* 0x100fe200078e0a05 */
[C---:B------:R-:W-:Y:S01]  /*7fa0*/  ISETP.GT.U32.AND P2, PT, R5.reuse, R159, PT ;  /* 0x0000009f0500720c */ /* 0x040fe20003f44070 */
[----:B------:R-:W-:Y:S01]  /*7fb0*/  @!P3 IMAD.IADD R158, R158, 0x1, -R5 ;  /* 0x000000019e9eb824 */ /* 0x000fe200078e0a05 */
[----:B------:R-:W-:Y:S01]  /*7fc0*/  ISETP.GT.U32.AND P3, PT, R5, R160, PT ;  /* 0x000000a00500720c */ /* 0x000fe20003f64070 */
[----:B------:R-:W-:-:S02]  /*7fd0*/  VIADD R167, R0, 0xa4 ;  /* 0x000000a400a77836 */ /* 0x000fc40000000000 */
[----:B------:R-:W-:-:S03]  /*7fe0*/  IMAD.HI.U32 R6, R7, R8, RZ ;  /* 0x0000000807067227 */ /* 0x000fc600078e00ff */
[----:B------:R-:W-:Y:S01]  /*7ff0*/  IABS R162, R167 ;  /* 0x000000a700a27213 */ /* 0x000fe20000000000 */
[----:B------:R-:W-:Y:S02]  /*8000*/  IMAD.MOV R6, RZ, RZ, -R6 ;  /* 0x000000ffff067224 */ /* 0x000fe400078e0a06 */
[C---:B------:R-:W-:Y:S02]  /*8010*/  VIADD R168, R0.reuse, 0xa5 ;  /* 0x000000a500a87836 */ /* 0x040fe40000000000 */
[----:B------:R-:W-:Y:S02]  /*8020*/  IMAD R161, R5, R6, R8 ;  /* 0x0000000605a17224 */ /* 0x000fe400078e0208 */
[----:B------:R-:W-:Y:S01]  /*8030*/  VIADD R169, R0, 0xa6 ;  /* 0x000000a600a97836 */ /* 0x000fe20000000000 */
[----:B------:R-:W-:Y:S01]  /*8040*/  IABS R164, R168 ;  /* 0x000000a800a47213 */ /* 0x000fe20000000000 */
[----:B------:R-:W-:-:S03]  /*8050*/  IMAD.HI.U32 R3, R7, R162, RZ ;  /* 0x000000a207037227 */ /* 0x000fc600078e00ff */
[----:B------:R-:W-:Y:S01]  /*8060*/  IABS R8, R169 ;  /* 0x000000a900087213 */ /* 0x000fe20000000000 */
[--C-:B------:R-:W-:Y:S01]  /*8070*/  @!P2 IMAD.IADD R159, R159, 0x1, -R5.reuse ;  /* 0x000000019f9fa824 */ /* 0x100fe200078e0a05 */
[C---:B------:R-:W-:Y:S01]  /*8080*/  ISETP.GT.U32.AND P2, PT, R5.reuse, R161, PT ;  /* 0x000000a10500720c */ /* 0x040fe20003f44070 */
[----:B------:R-:W-:Y:S02]  /*8090*/  @!P3 IMAD.IADD R160, R160, 0x1, -R5 ;  /* 0x00000001a0a0b824 */ /* 0x000fe400078e0a05 */
[----:B------:R-:W-:Y:S01]  /*80a0*/  IMAD.MOV R3, RZ, RZ, -R3 ;  /* 0x000000ffff037224 */ /* 0x000fe200078e0a03 */
[C---:B------:R-:W-:Y:S01]  /*80b0*/  ISETP.GT.U32.AND P3, PT, R5.reuse, R159, PT ;  /* 0x0000009f0500720c */ /* 0x040fe20003f64070 */
[----:B------:R-:W-:Y:S01]  /*80c0*/  @!P5 IMAD.MOV R156, RZ, RZ, -R156 ;  /* 0x000000ffff9cd224 */ /* 0x000fe200078e0a9c */
[----:B------:R-:W-:Y:S01]  /*80d0*/  ISETP.GT.U32.AND P5, PT, R5, R160, PT ;  /* 0x000000a00500720c */ /* 0x000fe20003fa4070 */
[----:B------:R-:W-:-:S04]  /*80e0*/  IMAD.HI.U32 R6, R7, R164, RZ ;  /* 0x000000a407067227 */ /* 0x000fc800078e00ff */
[----:B------:R-:W-:Y:S02]  /*80f0*/  IMAD R162, R5, R3, R162 ;  /* 0x0000000305a27224 */ /* 0x000fe400078e02a2 */
[----:B------:R-:W-:-:S04]  /*8100*/  IMAD.HI.U32 R3, R7, R8, RZ ;  /* 0x0000000807037227 */ /* 0x000fc800078e00ff */
[----:B------:R-:W-:Y:S02]  /*8110*/  IMAD.MOV R6, RZ, RZ, -R6 ;  /* 0x000000ffff067224 */ /* 0x000fe400078e0a06 */
[----:B------:R-:W-:Y:S02]  /*8120*/  IMAD.MOV R3, RZ, RZ, -R3 ;  /* 0x000000ffff037224 */ /* 0x000fe400078e0a03 */
[----:B------:R-:W-:Y:S02]  /*8130*/  IMAD R163, R5, R6, R164 ;  /* 0x0000000605a37224 */ /* 0x000fe400078e02a4 */
[--C-:B------:R-:W-:Y:S02]  /*8140*/  @!P2 IMAD.IADD R161, R161, 0x1, -R5.reuse ;  /* 0x00000001a1a1a824 */ /* 0x100fe400078e0a05 */
[C---:B------:R-:W-:Y:S02]  /*8150*/  IMAD R164, R5.reuse, R3, R8 ;  /* 0x0000000305a47224 */ /* 0x040fe400078e0208 */
[----:B------:R-:W-:Y:S01]  /*8160*/  @!P5 IMAD.IADD R160, R160, 0x1, -R5 ;  /* 0x00000001a0a0d824 */ /* 0x000fe200078e0a05 */
[C---:B------:R-:W-:Y:S01]  /*8170*/  ISETP.GT.U32.AND P2, PT, R5.reuse, R161, PT ;  /* 0x000000a10500720c */ /* 0x040fe20003f44070 */
[C---:B------:R-:W-:Y:S01]  /*8180*/  VIADD R170, R0.reuse, 0xa7 ;  /* 0x000000a700aa7836 */ /* 0x040fe20000000000 */
[C---:B------:R-:W-:Y:S01]  /*8190*/  ISETP.GT.U32.AND P5, PT, R5.reuse, R164, PT ;  /* 0x000000a40500720c */ /* 0x040fe20003fa4070 */
[----:B------:R-:W-:Y:S01]  /*81a0*/  @!P6 IMAD.MOV R155, RZ, RZ, -R155 ;  /* 0x000000ffff9be224 */ /* 0x000fe200078e0a9b */
[C---:B------:R-:W-:Y:S01]  /*81b0*/  ISETP.GT.U32.AND P6, PT, R5.reuse, R158, PT ;  /* 0x0000009e0500720c */ /* 0x040fe20003fc4070 */
[----:B------:R-:W-:Y:S01]  /*81c0*/  @!P4 IMAD.MOV R157, RZ, RZ, -R157 ;  /* 0x000000ffff9dc224 */ /* 0x000fe200078e0a9d */
[----:B------:R-:W-:Y:S01]  /*81d0*/  IABS R6, R170 ;  /* 0x000000aa00067213 */ /* 0x000fe20000000000 */
[----:B------:R-:W-:Y:S01]  /*81e0*/  VIADD R8, R0, 0xa8 ;  /* 0x000000a800087836 */ /* 0x000fe20000000000 */
[----:B------:R-:W-:Y:S01]  /*81f0*/  ISETP.GT.U32.AND P4, PT, R5, R162, PT ;  /* 0x000000a20500720c */ /* 0x000fe20003f84070 */
[----:B------:R-:W-:Y:S01]  /*8200*/  @!P3 IMAD.IADD R159, R159, 0x1, -R5 ;  /* 0x000000019f9fb824 */ /* 0x000fe200078e0a05 */
[----:B------:R-:W-:Y:S01]  /*8210*/  ISETP.GE.AND P3, PT, R165, RZ, PT ;  /* 0x000000ffa500720c */ /* 0x000fe20003f66270 */
[----:B------:R-:W-:-:S04]  /*8220*/  IMAD.HI.U32 R3, R7, R6, RZ ;  /* 0x0000000607037227 */ /* 0x000fc800078e00ff */
[--C-:B------:R-:W-:Y:S01]  /*8230*/  @!P2 IMAD.IADD R161, R161, 0x1, -R5.reuse ;  /* 0x00000001a1a1a824 */ /* 0x100fe200078e0a05 */
        /* <DEDUP_REMOVED lines=9> */
[----:B------:R-:W-:Y:S01]  /*82d0*/  @!P4 IMAD.IADD R162, R162, 0x1, -R5 ;  /* 0x00000001a2a2c824 */ /* 0x000fe200078e0a05 */
[----:B------:R-:W-:Y:S01]  /*82e0*/  ISETP.GE.AND P4, PT, R167, RZ, PT ;  /* 0x000000ffa700720c */ /* 0x000fe20003f86270 */
[----:B------:R-:W-:Y:S02]  /*82f0*/  IMAD.MOV R3, RZ, RZ, -R3 ;  /* 0x000000ffff037224 */ /* 0x000fe400078e0a03 */
[----:B------:R-:W-:Y:S01]  /*8300*/  @!P1 IMAD.MOV R158, RZ, RZ, -R158 ;  /* 0x000000ffff9e9224 */ /* 0x000fe200078e0a9e */
[C---:B------:R-:W-:Y:S01]  /*8310*/  ISETP.GT.U32.AND P1, PT, R5.reuse, R162, PT ;  /* 0x000000a20500720c */ /* 0x040fe20003f24070 */
[----:B------:R-:W-:Y:S01]  /*8320*/  @!P2 IMAD.MOV R161, RZ, RZ, -R161 ;  /* 0x000000ffffa1a224 */ /* 0x000fe200078e0aa1 */
[C---:B------:R-:W-:Y:S01]  /*8330*/  ISETP.GT.U32.AND P2, PT, R5.reuse, R165, PT ;  /* 0x000000a50500720c */ /* 0x040fe20003f44070 */
[----:B------:R-:W-:Y:S02]  /*8340*/  IMAD R166, R5, R3, R166 ;  /* 0x0000000305a67224 */ /* 0x000fe400078e02a6 */
[----:B------:R-:W-:-:S02]  /*8350*/  @!P5 IMAD.IADD R164, R164, 0x1, -R5 ;  /* 0x00000001a4a4d824 */ /* 0x000fc400078e0a05 */
[C---:B------:R-:W-:Y:S01]  /*8360*/  VIADD R167, R0.reuse, 0xa9 ;  /* 0x000000a900a77836 */ /* 0x040fe20000000000 */
[----:B------:R-:W-:Y:S01]  /*8370*/  ISETP.GT.U32.AND P5, PT, R5, R166, PT ;  /* 0x000000a60500720c */ /* 0x000fe20003fa4070 */
[----:B------:R-:W-:Y:S01]  /*8380*/  @!P3 IMAD.MOV R160, RZ, RZ, -R160 ;  /* 0x000000ffffa0b224 */ /* 0x000fe200078e0aa0 */
[----:B------:R-:W-:Y:S01]  /*8390*/  ISETP.GE.AND P3, PT, R169, RZ, PT ;  /* 0x000000ffa900720c */ /* 0x000fe20003f66270 */
[----:B------:R-:W-:Y:S01]  /*83a0*/  VIADD R169, R0, 0xaa ;  /* 0x000000aa00a97836 */ /* 0x000fe20000000000 */
[----:B------:R-:W-:Y:S01]  /*83b0*/  IABS R6, R167 ;  /* 0x000000a700067213 */ /* 0x000fe20000000000 */
[--C-:B------:R-:W-:Y:S01]  /*83c0*/  @!P1 IMAD.IADD R162, R162, 0x1, -R5.reuse ;  /* 0x00000001a2a29824 */ /* 0x100fe200078e0a05 */
[----:B------:R-:W-:Y:S01]  /*83d0*/  ISETP.GE.AND P1, PT, R170, RZ, PT ;  /* 0x000000ffaa00720c */ /* 0x000fe20003f26270 */
[----:B------:R-:W-:Y:S01]  /*83e0*/  @!P2 IMAD.IADD R165, R165, 0x1, -R5 ;  /* 0x00000001a5a5a824 */ /* 0x000fe200078e0a05 */
[----:B------:R-:W-:Y:S01]  /*83f0*/  ISETP.GE.AND P2, PT, R167, RZ, PT ;  /* 0x000000ffa700720c */ /* 0x000fe20003f46270 */
[----:B------:R-:W-:-:S04]  /*8400*/  IMAD.HI.U32 R3, R7, R6, RZ ;  /* 0x0000000607037227 */ /* 0x000fc800078e00ff */
[--C-:B------:R-:W-:Y:S01]  /*8410*/  @!P6 IMAD.IADD R163, R163, 0x1, -R5.reuse ;  /* 0x00000001a3a3e824 */ /* 0x100fe200078e0a05 */
[----:B------:R-:W-:Y:S01]  /*8420*/  ISETP.GE.AND P6, PT, R168, RZ, PT ;  /* 0x000000ffa800720c */ /* 0x000fe20003fc6270 */
[----:B------:R-:W-:Y:S01]  /*8430*/  @!P4 IMAD.MOV R162, RZ, RZ, -R162 ;  /* 0x000000ffffa2c224 */ /* 0x000fe200078e0aa2 */
[----:B------:R-:W-:Y:S01]  /*8440*/  IABS R168, R169 ;  /* 0x000000a900a87213 */ /* 0x000fe20000000000 */
[----:B------:R-:W-:Y:S01]  /*8450*/  @!P5 IMAD.IADD R166, R166, 0x1, -R5 ;  /* 0x00000001a6a6d824 */ /* 0x000fe200078e0a05 */
[C---:B------:R-:W-:Y:S01]  /*8460*/  ISETP.GT.U32.AND P4, PT, R5.reuse, R165, PT ;  /* 0x000000a50500720c */ /* 0x040fe20003f84070 */
        /* <DEDUP_REMOVED lines=10> */
[----:B------:R-:W-:Y:S02]  /*8510*/  @!P5 IMAD.IADD R166, R166, 0x1, -R5 ;  /* 0x00000001a6a6d824 */ /* 0x000fe400078e0a05 */
[C---:B------:R-:W-:Y:S01]  /*8520*/  VIADD R176, R0.reuse, 0xad ;  /* 0x000000ad00b07836 */ /* 0x040fe20000000000 */
[----:B------:R-:W-:Y:S01]  /*8530*/  ISETP.GT.U32.AND P5, PT, R5, R168, PT ;  /* 0x000000a80500720c */ /* 0x000fe20003fa4070 */
[----:B------:R-:W-:-:S02]  /*8540*/  VIADD R173, R0, 0xab ;  /* 0x000000ab00ad7836 */ /* 0x000fc40000000000 */
[--C-:B------:R-:W-:Y:S01]  /*8550*/  @!P0 IMAD.IADD R163, R163, 0x1, -R5.reuse ;  /* 0x00000001a3a38824 */ /* 0x100fe200078e0a05 */
[----:B------:R-:W-:Y:S01]  /*8560*/  IABS R174, R176 ;  /* 0x000000b000ae7213 */ /* 0x000fe20000000000 */
[----:B------:R-:W-:Y:S01]  /*8570*/  VIADD R175, R0, 0xac ;  /* 0x000000ac00af7836 */ /* 0x000fe20000000000 */
[----:B------:R-:W-:Y:S01]  /*8580*/  ISETP.GE.AND P0, PT, R8, RZ, PT ;  /* 0x000000ff0800720c */ /* 0x000fe20003f06270 */
[--C-:B------:R-:W-:Y:S01]  /*8590*/  @!P4 IMAD.IADD R167, R167, 0x1, -R5.reuse ;  /* 0x00000001a7a7c824 */ /* 0x100fe200078e0a05 */
[----:B------:R-:W-:Y:S01]  /*85a0*/  IABS R170, R173 ;  /* 0x000000ad00aa7213 */ /* 0x000fe20000000000 */
[----:B------:R-:W-:Y:S01]  /*85b0*/  IMAD.HI.U32 R8, R7, R174, RZ ;  /* 0x000000ae07087227 */ /* 0x000fe200078e00ff */
[----:B------:R-:W-:Y:S02]  /*85c0*/  IABS R172, R175 ;  /* 0x000000af00ac7213 */ /* 0x000fe40000000000 */
[----:B------:R-:W-:Y:S01]  /*85d0*/  ISETP.GE.AND P4, PT, R169, RZ, PT ;  /* 0x000000ffa900720c */ /* 0x000fe20003f86270 */
[----:B------:R-:W-:Y:S01]  /*85e0*/  @!P5 IMAD.IADD R168, R168, 0x1, -R5 ;  /* 0x00000001a8a8d824 */ /* 0x000fe200078e0a05 */
[----:B------:R-:W-:Y:S01]  /*85f0*/  ISETP.GT.U32.AND P5, PT, R5, R167, PT ;  /* 0x000000a70500720c */ /* 0x000fe20003fa4070 */
[----:B------:R-:W-:-:S02]  /*8600*/  IMAD.MOV R8, RZ, RZ, -R8 ;  /* 0x000000ffff087224 */ /* 0x000fc400078e0a08 */
[----:B------:R-:W-:-:S04]  /*8610*/  IMAD.HI.U32 R3, R7, R170, RZ ;  /* 0x000000aa07037227 */ /* 0x000fc800078e00ff */
[----:B------:R-:W-:Y:S02]  /*8620*/  IMAD R171, R5, R8, R174 ;  /* 0x0000000805ab7224 */ /* 0x000fe400078e02ae */
[----:B------:R-:W-:Y:S02]  /*8630*/  VIADD R177, R0, 0xae ;  /* 0x000000ae00b17836 */ /* 0x000fe40000000000 */
[----:B------:R-:W-:Y:S02]  /*8640*/  IMAD.MOV R3, RZ, RZ, -R3 ;  /* 0x000000ffff037224 */ /* 0x000fe400078e0a03 */
[----:B------:R-:W-:-:S04]  /*8650*/  IMAD.HI.U32 R6, R7, R172, RZ ;  /* 0x000000ac07067227 */ /* 0x000fc800078e00ff */
[----:B------:R-:W-:Y:S01]  /*8660*/  @!P5 IMAD.IADD R167, R167, 0x1, -R5 ;  /* 0x00000001a7a7d824 */ /* 0x000fe200078e0a05 */
[C---:B------:R-:W-:Y:S01]  /*8670*/  ISETP.GT.U32.AND P5, PT, R5.reuse, R171, PT ;  /* 0x000000ab0500720c */ /* 0x040fe20003fa4070 */
[C---:B------:R-:W-:Y:S01]  /*8680*/  IMAD R169, R5.reuse, R3, R170 ;  /* 0x0000000305a97224 */ /* 0x040fe200078e02aa */
[----:B------:R-:W-:Y:S01]  /*8690*/  IABS R3, R177 ;  /* 0x000000b100037213 */ /* 0x000fe20000000000 */
[----:B------:R-:W-:Y:S02]  /*86a0*/  IMAD.MOV R6, RZ, RZ, -R6 ;  /* 0x000000ffff067224 */ /* 0x000fe400078e0a06 */
[----:B------:R-:W-:Y:S01]  /*86b0*/  @!P3 IMAD.MOV R164, RZ, RZ, -R164 ;  /* 0x000000ffffa4b224 */ /* 0x000fe200078e0aa4 */
[C---:B------:R-:W-:Y:S01]  /*86c0*/  ISETP.GT.U32.AND P3, PT, R5.reuse, R168, PT ;  /* 0x000000a80500720c */ /* 0x040fe20003f64070 */
[----:B------:R-:W-:Y:S02]  /*86d0*/  IMAD R170, R5, R6, R172 ;  /* 0x0000000605aa7224 */ /* 0x000fe400078e02ac */
[----:B------:R-:W-:-:S02]  /*86e0*/  IMAD.MOV.U32 R172, RZ, RZ, R3 ;  /* 0x000000ffffac7224 */ /* 0x000fc400078e0003 */
[----:B------:R-:W-:Y:S01]  /*86f0*/  @!P6 IMAD.MOV R163, RZ, RZ, -R163 ;  /* 0x000000ffffa3e224 */ /* 0x000fe200078e0aa3 */
[----:B------:R-:W-:Y:S01]  /*8700*/  ISETP.GT.U32.AND P6, PT, R5, R169, PT ;  /* 0x000000a90500720c */ /* 0x000fe20003fc4070 */
[----:B------:R-:W-:Y:S02]  /*8710*/  VIADD R8, R0, 0xaf ;  /* 0x000000af00087836 */ /* 0x000fe40000000000 */
[----:B------:R-:W-:-:S03]  /*8720*/  IMAD.HI.U32 R3, R7, R172, RZ ;  /* 0x000000ac07037227 */ /* 0x000fc600078e00ff */
[----:B------:R-:W-:Y:S01]  /*8730*/  IABS R6, R8 ;  /* 0x0000000800067213 */ /* 0x000fe20000000000 */
[----:B------:R-:W-:Y:S01]  /*8740*/  @!P1 IMAD.MOV R165, RZ, RZ, -R165 ;  /* 0x000000ffffa59224 */ /* 0x000fe200078e0aa5 */
[----:B------:R-:W-:Y:S01]  /*8750*/  ISETP.GT.U32.AND P1, PT, R5, R170, PT ;  /* 0x000000aa0500720c */ /* 0x000fe20003f24070 */
[----:B------:R-:W-:Y:S02]  /*8760*/  @!P5 IMAD.IADD R171, R171, 0x1, -R5 ;  /* 0x00000001ababd824 */ /* 0x000fe400078e0a05 */
[----:B------:R-:W-:Y:S02]  /*8770*/  IMAD.MOV R3, RZ, RZ, -R3 ;  /* 0x000000ffff037224 */ /* 0x000fe400078e0a03 */
[----:B------:R-:W-:Y:S01]  /*8780*/  @!P2 IMAD.MOV R167, RZ, RZ, -R167 ;  /* 0x000000ffffa7a224 */ /* 0x000fe200078e0aa7 */
[C---:B------:R-:W-:Y:S01]  /*8790*/  ISETP.GT.U32.AND P2, PT, R5.reuse, R171, PT ;  /* 0x000000ab0500720c */ /* 0x040fe20003f44070 */
[----:B------:R-:W-:Y:S02]  /*87a0*/  IMAD R172, R5, R3, R172 ;  /* 0x0000000305ac7224 */ /* 0x000fe400078e02ac */
[----:B------:R-:W-:-:S04]  /*87b0*/  IMAD.HI.U32 R3, R7, R6, RZ ;  /* 0x0000000607037227 */ /* 0x000fc800078e00ff */
[--C-:B------:R-:W-:Y:S01]  /*87c0*/  @!P3 IMAD.IADD R168, R168, 0x1, -R5.reuse ;  /* 0x00000001a8a8b824 */ /* 0x100fe200078e0a05 */
[----:B------:R-:W-:Y:S01]  /*87d0*/  ISETP.GE.AND P3, PT, R175, RZ, PT ;  /* 0x000000ffaf00720c */ /* 0x000fe20003f66270 */
[----:B------:R-:W-:Y:S01]  /*87e0*/  @!P6 IMAD.IADD R169, R169, 0x1, -R5 ;  /* 0x00000001a9a9e824 */ /* 0x000fe200078e0a05 */
[----:B------:R-:W-:Y:S01]  /*87f0*/  ISETP.GE.AND P6, PT, R176, RZ, PT ;  /* 0x000000ffb000720c */ /* 0x000fe20003fc6270 */
[----:B------:R-:W-:Y:S02]  /*8800*/  VIADD R175, R0, 0xb0 ;  /* 0x000000b000af7836 */ /* 0x000fe40000000000 */
[----:B------:R-:W-:Y:S02]  /*8810*/  IMAD.MOV R3, RZ, RZ, -R3 ;  /* 0x000000ffff037224 */ /* 0x000fe400078e0a03 */
[----:B------:R-:W-:Y:S01]  /*8820*/  @!P0 IMAD.MOV R166, RZ, RZ, -R166 ;  /* 0x000000ffffa68224 */ /* 0x000fe200078e0aa6 */
[----:B------:R-:W-:Y:S01]  /*8830*/  ISETP.GE.AND P0, PT, R173, RZ, PT ;  /* 0x000000ffad00720c */ /* 0x000fe20003f06270 */
[--C-:B------:R-:W-:Y:S01]  /*8840*/  @!P1 IMAD.IADD R170, R170, 0x1, -R5.reuse ;  /* 0x00000001aaaa9824 */ /* 0x100fe200078e0a05 */
[C---:B------:R-:W-:Y:S01]  /*8850*/  ISETP.GT.U32.AND P1, PT, R5.reuse, R169, PT ;  /* 0x000000a90500720c */ /* 0x040fe20003f24070 */
[----:B------:R-:W-:Y:S01]  /*8860*/  @!P4 IMAD.MOV R168, RZ, RZ, -R168 ;  /* 0x000000ffffa8c224 */ /* 0x000fe200078e0aa8 */
[----:B------:R-:W-:Y:S01]  /*8870*/  IABS R174, R175 ;  /* 0x000000af00ae7213 */ /* 0x000fe20000000000 */
[C---:B------:R-:W-:Y:S01]  /*8880*/  IMAD R173, R5.reuse, R3, R6 ;  /* 0x0000000305ad7224 */ /* 0x040fe200078e0206 */
[----:B------:R-:W-:Y:S01]  /*8890*/  ISETP.GT.U32.AND P4, PT, R5, R172, PT ;  /* 0x000000ac0500720c */ /* 0x000fe20003f84070 */
[----:B------:R-:W-:Y:S01]  /*88a0*/  @!P2 IMAD.IADD R171, R171, 0x1, -R5 ;  /* 0x00000001ababa824 */ /* 0x000fe200078e0a05 */
[----:B------:R-:W-:Y:S01]  /*88b0*/  ISETP.GT.U32.AND P5, PT, R5, R170, PT ;  /* 0x000000aa0500720c */ /* 0x000fe20003fa4070 */
[----:B------:R-:W-:Y:S01]  /*88c0*/  IMAD.HI.U32 R3, R7, R174, RZ ;  /* 0x000000ae07037227 */ /* 0x000fe200078e00ff */
[----:B------:R-:W-:-:S03]  /*88d0*/  ISETP.GT.U32.AND P2, PT, R5, R173, PT ;  /* 0x000000ad0500720c */ /* 0x000fc60003f44070 */
[----:B------:R-:W-:Y:S02]  /*88e0*/  IMAD.MOV R3, RZ, RZ, -R3 ;  /* 0x000000ffff037224 */ /* 0x000fe400078e0a03 */
[--C-:B------:R-:W-:Y:S01]  /*88f0*/  @!P1 IMAD.IADD R169, R169, 0x1, -R5.reuse ;  /* 0x00000001a9a99824 */ /* 0x100fe200078e0a05 */
[----:B------:R-:W-:Y:S01]  /*8900*/  ISETP.GE.AND P1, PT, R177, RZ, PT ;  /* 0x000000ffb100720c */ /* 0x000fe20003f26270 */
[----:B------:R-:W-:Y:S02]  /*8910*/  IMAD R174, R5, R3, R174 ;  /* 0x0000000305ae7224 */ /* 0x000fe400078e02ae */
[----:B------:R-:W-:Y:S01]  /*8920*/  @!P4 IMAD.IADD R172, R172, 0x1, -R5 ;  /* 0x00000001acacc824 */ /* 0x000fe200078e0a05 */
[----:B------:R-:W-:Y:S01]  /*8930*/  ISETP.GE.AND P4, PT, R175, RZ, PT ;  /* 0x000000ffaf00720c */ /* 0x000fe20003f86270 */
[----:B------:R-:W-:Y:S02]  /*8940*/  @!P0 IMAD.MOV R169, RZ, RZ, -R169 ;  /* 0x000000ffffa98224 */ /* 0x000fe400078e0aa9 */
[----:B------:R-:W-:Y:S01]  /*8950*/  @!P2 IMAD.IADD R173, R173, 0x1, -R5 ;  /* 0x00000001adada824 */ /* 0x000fe200078e0a05 */
[C---:B------:R-:W-:Y:S01]  /*8960*/  ISETP.GT.U32.AND P0, PT, R5.reuse, R172, PT ;  /* 0x000000ac0500720c */ /* 0x040fe20003f04070 */
[C---:B------:R-:W-:Y:S01]  /*8970*/  VIADD R177, R0.reuse, 0xb1 ;  /* 0x000000b100b17836 */ /* 0x040fe20000000000 */
[----:B------:R-:W-:Y:S01]  /*8980*/  ISETP.GT.U32.AND P2, PT, R5, R174, PT ;  /* 0x000000ae0500720c */ /* 0x000fe20003f44070 */
[----:B------:R-:W-:-:S02]  /*8990*/  VIADD R179, R0, 0xb3 ;  /* 0x000000b300b37836 */ /* 0x000fc40000000000 */
[--C-:B------:R-:W-:Y:S01]  /*89a0*/  @!P5 IMAD.IADD R170, R170, 0x1, -R5.reuse ;  /* 0x00000001aaaad824 */ /* 0x100fe200078e0a05 */
[----:B------:R-:W-:Y:S01]  /*89b0*/  IABS R6, R177 ;  /* 0x000000b100067213 */ /* 0x000fe20000000000 */
[----:B------:R-:W-:Y:S01]  /*89c0*/  VIADD R178, R0, 0xb2 ;  /* 0x000000b200b27836 */ /* 0x000fe20000000000 */
[----:B------:R-:W-:Y:S01]  /*89d0*/  ISETP.GE.AND P5, PT, R8, RZ, PT ;  /* 0x000000ff0800720c */ /* 0x000fe20003fa6270 */
[----:B------:R-:W-:Y:S01]  /*89e0*/  @!P3 IMAD.MOV R170, RZ, RZ, -R170 ;  /* 0x000000ffffaab224 */ /* 0x000fe200078e0aaa */
[----:B------:R-:W-:Y:S01]  /*89f0*/  IABS R8, R179 ;  /* 0x000000b300087213 */ /* 0x000fe20000000000 */
[----:B------:R-:W-:Y:S01]  /*8a00*/  IMAD.HI.U32 R3, R7, R6, RZ ;  /* 0x0000000607037227 */ /* 0x000fe200078e00ff */
[----:B------:R-:W-:Y:S02]  /*8a10*/  ISETP.GT.U32.AND P3, PT, R5, R173, PT ;  /* 0x000000ad0500720c */ /* 0x000fe40003f64070 */
[----:B------:R-:W-:Y:S01]  /*8a20*/  IABS R176, R178 ;  /* 0x000000b200b07213 */ /* 0x000fe20000000000 */
[----:B------:R-:W-:-:S02]  /*8a30*/  @!P0 IMAD.IADD R172, R172, 0x1, -R5 ;  /* 0x00000001acac8824 */ /* 0x000fc400078e0a05 */
[----:B------:R-:W-:Y:S01]  /*8a40*/  @!P2 IMAD.IADD R174, R174, 0x1, -R5 ;  /* 0x00000001aeaea824 */ /* 0x000fe200078e0a05 */
[----:B------:R-:W-:Y:S01]  /*8a50*/  ISETP.GE.AND P2, PT, R179, RZ, PT ;  /* 0x000000ffb300720c */ /* 0x000fe20003f46270 */
[----:B------:R-:W-:Y:S02]  /*8a60*/  IMAD.MOV R3, RZ, RZ, -R3 ;  /* 0x000000ffff037224 */ /* 0x000fe400078e0a03 */
[----:B------:R-:W-:Y:S01]  /*8a70*/  @!P1 IMAD.MOV R172, RZ, RZ, -R172 ;  /* 0x000000ffffac9224 */ /* 0x000fe200078e0aac */
[C---:B------:R-:W-:Y:S01]  /*8a80*/  ISETP.GT.U32.AND P1, PT, R5.reuse, R174, PT ;  /* 0x000000ae0500720c */ /* 0x040fe20003f24070 */
[----:B------:R-:W-:Y:S02]  /*8a90*/  IMAD R175, R5, R3, R6 ;  /* 0x0000000305af7224 */ /* 0x000fe400078e0206 */
[----:B------:R-:W-:-:S03]  /*8aa0*/  IMAD.HI.U32 R6, R7, R8, RZ ;  /* 0x0000000807067227 */ /* 0x000fc600078e00ff */
[----:B------:R-:W-:Y:S01]  /*8ab0*/  ISETP.GT.U32.AND P0, PT, R5, R175, PT ;  /* 0x000000af0500720c */ /* 0x000fe20003f04070 */
[----:B------:R-:W-:-:S04]  /*8ac0*/  IMAD.HI.U32 R3, R7, R176, RZ ;  /* 0x000000b007037227 */ /* 0x000fc800078e00ff */
[----:B------:R-:W-:Y:S02]  /*8ad0*/  IMAD.MOV R6, RZ, RZ, -R6 ;  /* 0x000000ffff067224 */ /* 0x000fe400078e0a06 */
[----:B------:R-:W-:Y:S01]  /*8ae0*/  @!P6 IMAD.MOV R171, RZ, RZ, -R171 ;  /* 0x000000ffffabe224 */ /* 0x000fe200078e0aab */
[----:B------:R-:W-:Y:S01]  /*8af0*/  ISETP.GE.AND P6, PT, R177, RZ, PT ;  /* 0x000000ffb100720c */ /* 0x000fe20003fc6270 */
[----:B------:R-:W-:Y:S02]  /*8b00*/  IMAD.MOV R3, RZ, RZ, -R3 ;  /* 0x000000ffff037224 */ /* 0x000fe400078e0a03 */
[----:B------:R-:W-:Y:S02]  /*8b10*/  VIADD R179, R0, 0xb4 ;  /* 0x000000b400b37836 */ /* 0x000fe40000000000 */
[----:B------:R-:W-:Y:S02]  /*8b20*/  IMAD R177, R5, R6, R8 ;  /* 0x0000000605b17224 */ /* 0x000fe400078e0208 */
[--C-:B------:R-:W-:Y:S01]  /*8b30*/  @!P3 IMAD.IADD R173, R173, 0x1, -R5.reuse ;  /* 0x00000001adadb824 */ /* 0x100fe200078e0a05 */
[----:B------:R-:W-:Y:S01]  /*8b40*/  ISETP.GE.AND P3, PT, R178, RZ, PT ;  /* 0x000000ffb200720c */ /* 0x000fe20003f66270 */
[C---:B------:R-:W-:Y:S01]  /*8b50*/  IMAD R176, R5.reuse, R3, R176 ;  /* 0x0000000305b07224 */ /* 0x040fe200078e02b0 */
[----:B------:R-:W-:Y:S01]  /*8b60*/  IABS R178, R179 ;  /* 0x000000b300b27213 */ /* 0x000fe20000000000 */
[----:B------:R-:W-:Y:S01]  /*8b70*/  @!P1 IMAD.IADD R174, R174, 0x1, -R5 ;  /* 0x00000001aeae9824 */ /* 0x000fe200078e0a05 */
[C---:B------:R-:W-:Y:S01]  /*8b80*/  ISETP.GT.U32.AND P1, PT, R5.reuse, R177, PT ;  /* 0x000000b10500720c */ /* 0x040fe20003f24070 */
[----:B------:R-:W-:Y:S01]  /*8b90*/  @!P5 IMAD.MOV R173, RZ, RZ, -R173 ;  /* 0x000000ffffadd224 */ /* 0x000fe200078e0aad */
[----:B------:R-:W-:Y:S01]  /*8ba0*/  ISETP.GT.U32.AND P5, PT, R5, R176, PT ;  /* 0x000000b00500720c */ /* 0x000fe20003fa4070 */
[----:B------:R-:W-:-:S04]  /*8bb0*/  IMAD.HI.U32 R3, R7, R178, RZ ;  /* 0x000000b207037227 */ /* 0x000fc800078e00ff */
[----:B------:R-:W-:Y:S02]  /*8bc0*/  @!P0 IMAD.IADD R175, R175, 0x1, -R5 ;  /* 0x00000001afaf8824 */ /* 0x000fe400078e0a05 */
[----:B------:R-:W-:Y:S02]  /*8bd0*/  IMAD.MOV R3, RZ, RZ, -R3 ;  /* 0x000000ffff037224 */ /* 0x000fe400078e0a03 */
[C---:B------:R-:W-:Y:S01]  /*8be0*/  VIADD R185, R0.reuse, 0xb7 ;  /* 0x000000b700b97836 */ /* 0x040fe20000000000 */
[C---:B------:R-:W-:Y:S01]  /*8bf0*/  ISETP.GT.U32.AND P0, PT, R5.reuse, R175, PT ;  /* 0x000000af0500720c */ /* 0x040fe20003f04070 */
[----:B------:R-:W-:Y:S02]  /*8c00*/  IMAD R178, R5, R3, R178 ;  /* 0x0000000305b27224 */ /* 0x000fe400078e02b2 */
[----:B------:R-:W-:Y:S01]  /*8c10*/  @!P1 IMAD.IADD R177, R177, 0x1, -R5 ;  /* 0x00000001b1b19824 */ /* 0x000fe200078e0a05 */
[----:B------:R-:W-:Y:S01]  /*8c20*/  IABS R184, R185 ;  /* 0x000000b900b87213 */ /* 0x000fe20000000000 */
[----:B------:R-:W-:-:S02]  /*8c30*/  VIADD R181, R0, 0xb5 ;  /* 0x000000b500b57836 */ /* 0x000fc40000000000 */
[--C-:B------:R-:W-:Y:S01]  /*8c40*/  @!P5 IMAD.IADD R176, R176, 0x1, -R5.reuse ;  /* 0x00000001b0b0d824 */ /* 0x100fe200078e0a05 */
[C---:B------:R-:W-:Y:S01]  /*8c50*/  ISETP.GT.U32.AND P5, PT, R5.reuse, R178, PT ;  /* 0x000000b20500720c */ /* 0x040fe20003fa4070 */
[----:B------:R-:W-:Y:S01]  /*8c60*/  @!P4 IMAD.MOV R174, RZ, RZ, -R174 ;  /* 0x000000ffffaec224 */ /* 0x000fe200078e0aae */
[----:B------:R-:W-:Y:S01]  /*8c70*/  ISETP.GT.U32.AND P4, PT, R5, R177, PT ;  /* 0x000000b10500720c */ /* 0x000fe20003f84070 */
[----:B------:R-:W-:Y:S01]  /*8c80*/  VIADD R183, R0, 0xb6 ;  /* 0x000000b600b77836 */ /* 0x000fe20000000000 */
[----:B------:R-:W-:Y:S01]  /*8c90*/  IABS R180, R181 ;  /* 0x000000b500b47213 */ /* 0x000fe20000000000 */
[----:B------:R-:W-:Y:S01]  /*8ca0*/  IMAD.HI.U32 R8, R7, R184, RZ ;  /* 0x000000b807087227 */ /* 0x000fe200078e00ff */
[----:B------:R-:W-:Y:S02]  /*8cb0*/  ISETP.GT.U32.AND P1, PT, R5, R176, PT ;  /* 0x000000b00500720c */ /* 0x000fe40003f24070 */
[----:B------:R-:W-:Y:S01]  /*8cc0*/  IABS R182, R183 ;  /* 0x000000b700b67213 */ /* 0x000fe20000000000 */
[----:B------:R-:W-:Y:S01]  /*8cd0*/  @!P0 IMAD.IADD R175, R175, 0x1, -R5 ;  /* 0x00000001afaf8824 */ /* 0x000fe200078e0a05 */
[----:B------:R-:W-:Y:S01]  /*8ce0*/  ISETP.GE.AND P0, PT, R179, RZ, PT ;  /* 0x000000ffb300720c */ /* 0x000fe20003f06270 */
[----:B------:R-:W-:-:S04]  /*8cf0*/  IMAD.HI.U32 R3, R7, R180, RZ ;  /* 0x000000b407037227 */ /* 0x000fc800078e00ff */
[----:B------:R-:W-:Y:S02]  /*8d00*/  IMAD.MOV R8, RZ, RZ, -R8 ;  /* 0x000000ffff087224 */ /* 0x000fe400078e0a08 */
[----:B------:R-:W-:Y:S01]  /*8d10*/  @!P6 IMAD.MOV R175, RZ, RZ, -R175 ;  /* 0x000000ffffafe224 */ /* 0x000fe200078e0aaf */
[----:B------:R-:W-:Y:S01]  /*8d20*/  ISETP.GE.AND P6, PT, R181, RZ, PT ;  /* 0x000000ffb500720c */ /* 0x000fe20003fc6270 */
[----:B------:R-:W-:Y:S02]  /*8d30*/  IMAD.MOV R3, RZ, RZ, -R3 ;  /* 0x000000ffff037224 */ /* 0x000fe400078e0a03 */
[--C-:B------:R-:W-:Y:S02]  /*8d40*/  @!P5 IMAD.IADD R178, R178, 0x1, -R5.reuse ;  /* 0x00000001b2b2d824 */ /* 0x100fe400078e0a05 */
[----:B------:R-:W-:Y:S02]  /*8d50*/  IMAD R181, R5, R8, R184 ;  /* 0x0000000805b57224 */ /* 0x000fe400078e02b8 */
[----:B------:R-:W-:Y:S01]  /*8d60*/  @!P4 IMAD.IADD R177, R177, 0x1, -R5 ;  /* 0x00000001b1b1c824 */ /* 0x000fe200078e0a05 */
[----:B------:R-:W-:Y:S01]  /*8d70*/  ISETP.GT.U32.AND P5, PT, R5, R178, PT ;  /* 0x000000b20500720c */ /* 0x000fe20003fa4070 */
[----:B------:R-:W-:-:S04]  /*8d80*/  IMAD.HI.U32 R6, R7, R182, RZ ;  /* 0x000000b607067227 */ /* 0x000fc800078e00ff */
[C---:B------:R-:W-:Y:S02]  /*8d90*/  IMAD R179, R5.reuse, R3, R180 ;  /* 0x0000000305b37224 */ /* 0x040fe400078e02b4 */
[----:B------:R-:W-:Y:S01]  /*8da0*/  @!P2 IMAD.MOV R177, RZ, RZ, -R177 ;  /* 0x000000ffffb1a224 */ /* 0x000fe200078e0ab1 */
[C---:B------:R-:W-:Y:S01]  /*8db0*/  ISETP.GT.U32.AND P2, PT, R5.reuse, R181, PT ;  /* 0x000000b50500720c */ /* 0x040fe20003f44070 */
[----:B------:R-:W-:Y:S02]  /*8dc0*/  IMAD.MOV R6, RZ, RZ, -R6 ;  /* 0x000000ffff067224 */ /* 0x000fe400078e0a06 */
[----:B------:R-:W-:Y:S02]  /*8dd0*/  VIADD R186, R0, 0xb8 ;  /* 0x000000b800ba7836 */ /* 0x000fe40000000000 */
[----:B------:R-:W-:Y:S01]  /*8de0*/  @!P1 IMAD.IADD R176, R176, 0x1, -R5 ;  /* 0x00000001b0b09824 */ /* 0x000fe200078e0a05 */
[C---:B------:R-:W-:Y:S01]  /*8df0*/  ISETP.GT.U32.AND P1, PT, R5.reuse, R179, PT ;  /* 0x000000b30500720c */ /* 0x040fe20003f24070 */
[----:B------:R-:W-:Y:S01]  /*8e00*/  IMAD R180, R5, R6, R182 ;  /* 0x0000000605b47224 */ /* 0x000fe200078e02b6 */
[----:B------:R-:W-:Y:S01]  /*8e10*/  IABS R182, R186 ;  /* 0x000000ba00b67213 */ /* 0x000fe20000000000 */
[----:B------:R-:W-:-:S02]  /*8e20*/  VIADD R8, R0, 0xb9 ;  /* 0x000000b900087836 */ /* 0x000fc40000000000 */
[--C-:B------:R-:W-:Y:S01]  /*8e30*/  @!P5 IMAD.IADD R178, R178, 0x1, -R5.reuse ;  /* 0x00000001b2b2d824 */ /* 0x100fe200078e0a05 */
[----:B------:R-:W-:Y:S01]  /*8e40*/  ISETP.GT.U32.AND P4, PT, R5, R180, PT ;  /* 0x000000b40500720c */ /* 0x000fe20003f84070 */
[----:B------:R-:W-:Y:S01]  /*8e50*/  IMAD.HI.U32 R3, R7, R182, RZ ;  /* 0x000000b607037227 */ /* 0x000fe200078e00ff */
[----:B------:R-:W-:Y:S02]  /*8e60*/  ISETP.GE.AND P5, PT, R185, RZ, PT ;  /* 0x000000ffb900720c */ /* 0x000fe40003fa6270 */
[----:B------:R-:W-:Y:S01]  /*8e70*/  IABS R6, R8 ;  /* 0x0000000800067213 */ /* 0x000fe20000000000 */
[----:B------:R-:W-:Y:S02]  /*8e80*/  @!P2 IMAD.IADD R181, R181, 0x1, -R5 ;  /* 0x00000001b5b5a824 */ /* 0x000fe400078e0a05 */
[----:B------:R-:W-:Y:S02]  /*8e90*/  IMAD.MOV R3, RZ, RZ, -R3 ;  /* 0x000000ffff037224 */ /* 0x000fe400078e0a03 */
[----:B------:R-:W-:Y:S01]  /*8ea0*/  VIADD R185, R0, 0xba ;  /* 0x000000ba00b97836 */ /* 0x000fe20000000000 */
[----:B------:R-:W-:Y:S01]  /*8eb0*/  ISETP.GT.U32.AND P2, PT, R5, R181, PT ;  /* 0x000000b50500720c */ /* 0x000fe20003f44070 */
[----:B------:R-:W-:-:S02]  /*8ec0*/  @!P1 IMAD.IADD R179, R179, 0x1, -R5 ;  /* 0x00000001b3b39824 */ /* 0x000fc400078e0a05 */
[----:B------:R-:W-:Y:S01]  /*8ed0*/  IMAD R182, R5, R3, R182 ;  /* 0x0000000305b67224 */ /* 0x000fe200078e02b6 */
[----:B------:R-:W-:Y:S01]  /*8ee0*/  IABS R184, R185 ;  /* 0x000000b900b87213 */ /* 0x000fe20000000000 */
[----:B------:R-:W-:Y:S01]  /*8ef0*/  IMAD.HI.U32 R3, R7, R6, RZ ;  /* 0x0000000607037227 */ /* 0x000fe200078e00ff */
[----:B------:R-:W-:-:S03]  /*8f00*/  ISETP.GT.U32.AND P1, PT, R5, R179, PT ;  /* 0x000000b30500720c */ /* 0x000fc60003f24070 */
[----:B------:R-:W-:Y:S01]  /*8f10*/  @!P3 IMAD.MOV R176, RZ, RZ, -R176 ;  /* 0x000000ffffb0b224 */ /* 0x000fe200078e0ab0 */
[----:B------:R-:W-:Y:S01]  /*8f20*/  ISETP.GE.AND P3, PT, R183, RZ, PT ;  /* 0x000000ffb700720c */ /* 0x000fe20003f66270 */
[----:B------:R-:W-:Y:S01]  /*8f30*/  @!P0 IMAD.MOV R178, RZ, RZ, -R178 ;  /* 0x000000ffffb28224 */ /* 0x000fe200078e0ab2 */
[----:B------:R-:W-:Y:S01]  /*8f40*/  ISETP.GT.U32.AND P0, PT, R5, R182, PT ;  /* 0x000000b60500720c */ /* 0x000fe20003f04070 */
[----:B------:R-:W-:Y:S02]  /*8f50*/  IMAD.MOV R183, RZ, RZ, -R3 ;  /* 0x000000ffffb77224 */ /* 0x000fe400078e0a03 */
[----:B------:R-:W-:-:S04]  /*8f60*/  IMAD.HI.U32 R3, R7, R184, RZ ;  /* 0x000000b807037227 */ /* 0x000fc800078e00ff */
[----:B------:R-:W-:Y:S02]  /*8f70*/  @!P4 IMAD.IADD R180, R180, 0x1, -R5 ;  /* 0x00000001b4b4c824 */ /* 0x000fe400078e0a05 */
[C---:B------:R-:W-:Y:S02]  /*8f80*/  IMAD R183, R5.reuse, R183, R6 ;  /* 0x000000b705b77224 */ /* 0x040fe400078e0206 */
[----:B------:R-:W-:Y:S01]  /*8f90*/  IMAD.MOV R3, RZ, RZ, -R3 ;  /* 0x000000ffff037224 */ /* 0x000fe200078e0a03 */
[----:B------:R-:W-:Y:S01]  /*8fa0*/  ISETP.GT.U32.AND P4, PT, R5, R180, PT ;  /* 0x000000b40500720c */ /* 0x000fe20003f84070 */
[--C-:B------:R-:W-:Y:S01]  /*8fb0*/  @!P2 IMAD.IADD R181, R181, 0x1, -R5.reuse ;  /* 0x00000001b5b5a824 */ /* 0x100fe200078e0a05 */
[C---:B------:R-:W-:Y:S01]  /*8fc0*/  ISETP.GT.U32.AND P2, PT, R5.reuse, R183, PT ;  /* 0x000000b70500720c */ /* 0x040fe20003f44070 */
[----:B------:R-:W-:Y:S02]  /*8fd0*/  IMAD R184, R5, R3, R184 ;  /* 0x0000000305b87224 */ /* 0x000fe400078e02b8 */
[--C-:B------:R-:W-:Y:S01]  /*8fe0*/  @!P1 IMAD.IADD R179, R179, 0x1, -R5.reuse ;  /* 0x00000001b3b39824 */ /* 0x100fe200078e0a05 */
[----:B------:R-:W-:Y:S01]  /*8ff0*/  ISETP.GE.AND P1, PT, R186, RZ, PT ;  /* 0x000000ffba00720c */ /* 0x000fe20003f26270 */
[----:B------:R-:W-:Y:S01]  /*9000*/  @!P0 IMAD.IADD R182, R182, 0x1, -R5 ;  /* 0x00000001b6b68824 */ /* 0x000fe200078e0a05 */
[----:B------:R-:W-:Y:S01]  /*9010*/  ISETP.GE.AND P0, PT, R185, RZ, PT ;  /* 0x000000ffb900720c */ /* 0x000fe20003f06270 */
[----:B------:R-:W-:-:S02]  /*9020*/  VIADD R186, R0, 0xbb ;  /* 0x000000bb00ba7836 */ /* 0x000fc40000000000 */
[----:B------:R-:W-:Y:S01]  /*9030*/  @!P5 IMAD.MOV R181, RZ, RZ, -R181 ;  /* 0x000000ffffb5d224 */ /* 0x000fe200078e0ab5 */
[C---:B------:R-:W-:Y:S01]  /*9040*/  ISETP.GT.U32.AND P5, PT, R5.reuse, R184, PT ;  /* 0x000000b80500720c */ /* 0x040fe20003fa4070 */
[----:B------:R-:W-:Y:S01]  /*9050*/  @!P6 IMAD.MOV R179, RZ, RZ, -R179 ;  /* 0x000000ffffb3e224 */ /* 0x000fe200078e0ab3 */
[----:B------:R-:W-:Y:S01]  /*9060*/  ISETP.GT.U32.AND P6, PT, R5, R182, PT ;  /* 0x000000b60500720c */ /* 0x000fe20003fc4070 */
[--C-:B------:R-:W-:Y:S01]  /*9070*/  @!P4 IMAD.IADD R180, R180, 0x1, -R5.reuse ;  /* 0x00000001b4b4c824 */ /* 0x100fe200078e0a05 */
[----:B------:R-:W-:Y:S01]  /*9080*/  IABS R6, R186 ;  /* 0x000000ba00067213 */ /* 0x000fe20000000000 */
[----:B------:R-:W-:Y:S01]  /*9090*/  @!P2 IMAD.IADD R183, R183, 0x1, -R5 ;  /* 0x00000001b7b7a824 */ /* 0x000fe200078e0a05 */
[----:B------:R-:W-:Y:S01]  /*90a0*/  ISETP.GE.AND P4, PT, R8, RZ, PT ;  /* 0x000000ff0800720c */ /* 0x000fe20003f86270 */
[----:B------:R-:W-:Y:S02]  /*90b0*/  VIADD R8, R0, 0xbc ;  /* 0x000000bc00087836 */ /* 0x000fe40000000000 */
[----:B------:R-:W-:Y:S01]  /*90c0*/  IMAD.HI.U32 R3, R7, R6, RZ ;  /* 0x0000000607037227 */ /* 0x000fe200078e00ff */
[----:B------:R-:W-:-:S03]  /*90d0*/  ISETP.GT.U32.AND P2, PT, R5, R183, PT ;  /* 0x000000b70500720c */ /* 0x000fc60003f44070 */
[----:B------:R-:W-:Y:S01]  /*90e0*/  @!P3 IMAD.MOV R180, RZ, RZ, -R180 ;  /* 0x000000ffffb4b224 */ /* 0x000fe200078e0ab4 */
[----:B------:R-:W-:Y:S01]  /*90f0*/  ISETP.GE.AND P3, PT, R186, RZ, PT ;  /* 0x000000ffba00720c */ /* 0x000fe20003f66270 */
[----:B------:R-:W-:Y:S01]  /*9100*/  VIADD R187, R0, 0xbd ;  /* 0x000000bd00bb7836 */ /* 0x000fe20000000000 */
[----:B------:R-:W-:Y:S01]  /*9110*/  IABS R186, R8 ;  /* 0x0000000800ba7213 */ /* 0x000fe20000000000 */
[----:B------:R-:W-:Y:S02]  /*9120*/  IMAD.MOV R3, RZ, RZ, -R3 ;  /* 0x000000ffff037224 */ /* 0x000fe400078e0a03 */
[--C-:B------:R-:W-:Y:S02]  /*9130*/  @!P5 IMAD.IADD R184, R184, 0x1, -R5.reuse ;  /* 0x00000001b8b8d824 */ /* 0x100fe400078e0a05 */
[----:B------:R-:W-:Y:S01]  /*9140*/  @!P6 IMAD.IADD R182, R182, 0x1, -R5 ;  /* 0x00000001b6b6e824 */ /* 0x000fe200078e0a05 */
[----:B------:R-:W-:Y:S01]  /*9150*/  ISETP.GE.AND P6, PT, R8, RZ, PT ;  /* 0x000000ff0800720c */ /* 0x000fe20003fc6270 */
[----:B------:R-:W-:Y:S01]  /*9160*/  IMAD R185, R5, R3, R6 ;  /* 0x0000000305b97224 */ /* 0x000fe200078e0206 */
[----:B------:R-:W-:Y:S01]  /*9170*/  IABS R8, R187 ;  /* 0x000000bb00087213 */ /* 0x000fe20000000000 */
[----:B------:R-:W-:Y:S01]  /*9180*/  IMAD.HI.U32 R3, R7, R186, RZ ;  /* 0x000000ba07037227 */ /* 0x000fe200078e00ff */
[----:B------:R-:W-:-:S03]  /*9190*/  ISETP.GT.U32.AND P5, PT, R5, R184, PT ;  /* 0x000000b80500720c */ /* 0x000fc60003fa4070 */
[----:B------:R-:W-:Y:S02]  /*91a0*/  IMAD.MOV R6, RZ, RZ, -R3 ;  /* 0x000000ffff067224 */ /* 0x000fe400078e0a03 */
[----:B------:R-:W-:-:S04]  /*91b0*/  IMAD.HI.U32 R3, R7, R8, RZ ;  /* 0x0000000807037227 */ /* 0x000fc800078e00ff */
[----:B------:R-:W-:Y:S01]  /*91c0*/  @!P2 IMAD.IADD R183, R183, 0x1, -R5 ;  /* 0x00000001b7b7a824 */ /* 0x000fe200078e0a05 */
[----:B------:R-:W-:Y:S01]  /*91d0*/  ISETP.GT.U32.AND P2, PT, R5, R185, PT ;  /* 0x000000b90500720c */ /* 0x000fe20003f44070 */
[----:B------:R-:W-:Y:S01]  /*91e0*/  @!P1 IMAD.MOV R182, RZ, RZ, -R182 ;  /* 0x000000ffffb69224 */ /* 0x000fe200078e0ab6 */
[----:B------:R-:W-:Y:S01]  /*91f0*/  ISETP.GE.AND P1, PT, R187, RZ, PT ;  /* 0x000000ffbb00720c */ /* 0x000fe20003f26270 */
[----:B------:R-:W-:Y:S02]  /*9200*/  IMAD.MOV R187, RZ, RZ, -R3 ;  /* 0x000000ffffbb7224 */ /* 0x000fe400078e0a03 */
[----:B------:R-:W-:Y:S02]  /*9210*/  @!P5 IMAD.IADD R184, R184, 0x1, -R5 ;  /* 0x00000001b8b8d824 */ /* 0x000fe400078e0a05 */
[----:B------:R-:W-:Y:S02]  /*9220*/  IMAD R187, R5, R187, R8 ;  /* 0x000000bb05bb7224 */ /* 0x000fe400078e0208 */
[----:B------:R-:W-:-:S02]  /*9230*/  VIADD R189, R0, 0xbe ;  /* 0x000000be00bd7836 */ /* 0x000fc40000000000 */
[----:B------:R-:W-:Y:S01]  /*9240*/  @!P0 IMAD.MOV R184, RZ, RZ, -R184 ;  /* 0x000000ffffb88224 */ /* 0x000fe200078e0ab8 */
[----:B------:R-:W-:Y:S01]  /*9250*/  ISETP.GT.U32.AND P0, PT, R5, R187, PT ;  /* 0x000000bb0500720c */ /* 0x000fe20003f04070 */
[----:B------:R-:W-:Y:S01]  /*9260*/  @!P2 IMAD.IADD R185, R185, 0x1, -R5 ;  /* 0x00000001b9b9a824 */ /* 0x000fe200078e0a05 */
[----:B------:R-:W-:Y:S01]  /*9270*/  IABS R188, R189 ;  /* 0x000000bd00bc7213 */ /* 0x000fe20000000000 */
[C---:B------:R-:W-:Y:S02]  /*9280*/  IMAD R186, R5.reuse, R6, R186 ;  /* 0x0000000605ba7224 */ /* 0x040fe400078e02ba */
[----:B------:R-:W-:Y:S01]  /*9290*/  VIADD R191, R0, 0xc0 ;  /* 0x000000c000bf7836 */ /* 0x000fe20000000000 */
[----:B------:R-:W-:Y:S01]  /*92a0*/  ISETP.GT.U32.AND P2, PT, R5, R185, PT ;  /* 0x000000b90500720c */ /* 0x000fe20003f44070 */
[----:B------:R-:W-:Y:S01]  /*92b0*/  IMAD.HI.U32 R3, R7, R188, RZ ;  /* 0x000000bc07037227 */ /* 0x000fe200078e00ff */
[----:B------:R-:W-:Y:S02]  /*92c0*/  ISETP.GT.U32.AND P5, PT, R5, R186, PT ;  /* 0x000000ba0500720c */ /* 0x000fe40003fa4070 */
[----:B------:R-:W-:Y:S01]  /*92d0*/  IABS R190, R191 ;  /* 0x000000bf00be7213 */ /* 0x000fe20000000000 */
[----:B------:R-:W-:-:S02]  /*92e0*/  IMAD.MOV R3, RZ, RZ, -R3 ;  /* 0x000000ffff037224 */ /* 0x000fc400078e0a03 */
[----:B------:R-:W-:Y:S02]  /*92f0*/  @!P0 IMAD.IADD R187, R187, 0x1, -R5 ;  /* 0x00000001bbbb8824 */ /* 0x000fe400078e0a05 */
[----:B------:R-:W-:Y:S01]  /*9300*/  @!P4 IMAD.MOV R183, RZ, RZ, -R183 ;  /* 0x000000ffffb7c224 */ /* 0x000fe200078e0ab7 */
[----:B------:R-:W-:Y:S01]  /*9310*/  ISETP.GE.AND P4, PT, R189, RZ, PT ;  /* 0x000000ffbd00720c */ /* 0x000fe20003f86270 */
[----:B------:R-:W-:Y:S01]  /*9320*/  VIADD R189, R0, 0xbf ;  /* 0x000000bf00bd7836 */ /* 0x000fe20000000000 */
[C---:B------:R-:W-:Y:S01]  /*9330*/  ISETP.GT.U32.AND P0, PT, R5.reuse, R187, PT ;  /* 0x000000bb0500720c */ /* 0x040fe20003f04070 */
[----:B------:R-:W-:Y:S02]  /*9340*/  IMAD R188, R5, R3, R188 ;  /* 0x0000000305bc7224 */ /* 0x000fe400078e02bc */
[----:B------:R-:W-:Y:S01]  /*9350*/  @!P2 IMAD.IADD R185, R185, 0x1, -R5 ;  /* 0x00000001b9b9a824 */ /* 0x000fe200078e0a05 */
[----:B------:R-:W-:Y:S01]  /*9360*/  IABS R8, R189 ;  /* 0x000000bd00087213 */ /* 0x000fe20000000000 */
[----:B------:R-:W-:Y:S01]  /*9370*/  IMAD.HI.U32 R6, R7, R190, RZ ;  /* 0x000000be07067227 */ /* 0x000fe200078e00ff */
[----:B------:R-:W-:-:S03]  /*9380*/  ISETP.GT.U32.AND P2, PT, R5, R188, PT ;  /* 0x000000bc0500720c */ /* 0x000fc60003f44070 */
[----:B------:R-:W-:Y:S02]  /*9390*/  @!P5 IMAD.IADD R186, R186, 0x1, -R5 ;  /* 0x00000001babad824 */ /* 0x000fe400078e0a05 */
[----:B------:R-:W-:Y:S02]  /*93a0*/  VIADD R193, R0, 0xc1 ;  /* 0x000000c100c17836 */ /* 0x000fe40000000000 */
[----:B------:R-:W-:Y:S01]  /*93b0*/  IMAD.HI.U32 R3, R7, R8, RZ ;  /* 0x0000000807037227 */ /* 0x000fe200078e00ff */
[----:B------:R-:W-:Y:S02]  /*93c0*/  ISETP.GT.U32.AND P5, PT, R5, R186, PT ;  /* 0x000000ba0500720c */ /* 0x000fe40003fa4070 */
[----:B------:R-:W-:Y:S01]  /*93d0*/  IABS R192, R193 ;  /* 0x000000c100c07213 */ /* 0x000fe20000000000 */
[----:B------:R-:W-:Y:S02]  /*93e0*/  IMAD.MOV R6, RZ, RZ, -R6 ;  /* 0x000000ffff067224 */ /* 0x000fe400078e0a06 */
[----:B------:R-:W-:-:S02]  /*93f0*/  IMAD.MOV R3, RZ, RZ, -R3 ;  /* 0x000000ffff037224 */ /* 0x000fc400078e0a03 */
[----:B------:R-:W-:Y:S02]  /*9400*/  IMAD R190, R5, R6, R190 ;  /* 0x0000000605be7224 */ /* 0x000fe400078e02be */
[----:B------:R-:W-:Y:S02]  /*9410*/  @!P0 IMAD.IADD R187, R187, 0x1, -R5 ;  /* 0x00000001bbbb8824 */ /* 0x000fe400078e0a05 */
[----:B------:R-:W-:Y:S01]  /*9420*/  @!P3 IMAD.MOV R185, RZ, RZ, -R185 ;  /* 0x000000ffffb9b224 */ /* 0x000fe200078e0ab9 */
[----:B------:R-:W-:Y:S01]  /*9430*/  ISETP.GE.AND P3, PT, R189, RZ, PT ;  /* 0x000000ffbd00720c */ /* 0x000fe20003f66270 */
[----:B------:R-:W-:Y:S02]  /*9440*/  @!P2 IMAD.IADD R188, R188, 0x1, -R5 ;  /* 0x00000001bcbca824 */ /* 0x000fe400078e0a05 */
[C---:B------:R-:W-:Y:S02]  /*9450*/  IMAD R189, R5.reuse, R3, R8 ;  /* 0x0000000305bd7224 */ /* 0x040fe400078e0208 */
[----:B------:R-:W-:Y:S01]  /*9460*/  @!P1 IMAD.MOV R187, RZ, RZ, -R187 ;  /* 0x000000ffffbb9224 */ /* 0x000fe200078e0abb */
[----:B------:R-:W-:Y:S01]  /*9470*/  ISETP.GT.U32.AND P1, PT, R5, R190, PT ;  /* 0x000000be0500720c */ /* 0x000fe20003f24070 */
[----:B------:R-:W-:Y:S01]  /*9480*/  IMAD.HI.U32 R3, R7, R192, RZ ;  /* 0x000000c007037227 */ /* 0x000fe200078e00ff */
[----:B------:R-:W-:-:S02]  /*9490*/  ISETP.GT.U32.AND P2, PT, R5, R188, PT ;  /* 0x000000bc0500720c */ /* 0x000fc40003f44070 */
[----:B------:R-:W-:Y:S01]  /*94a0*/  ISETP.GT.U32.AND P0, PT, R5, R189, PT ;  /* 0x000000bd0500720c */ /* 0x000fe20003f04070 */
[----:B------:R-:W-:Y:S02]  /*94b0*/  IMAD.MOV R3, RZ, RZ, -R3 ;  /* 0x000000ffff037224 */ /* 0x000fe400078e0a03 */
[--C-:B------:R-:W-:Y:S01]  /*94c0*/  @!P5 IMAD.IADD R186, R186, 0x1, -R5.reuse ;  /* 0x00000001babad824 */ /* 0x100fe200078e0a05 */
[----:B------:R-:W-:Y:S01]  /*94d0*/  ISETP.GE.AND P5, PT, R191, RZ, PT ;  /* 0x000000ffbf00720c */ /* 0x000fe20003fa6270 */
[----:B------:R-:W-:Y:S02]  /*94e0*/  IMAD R191, R5, R3, R192 ;  /* 0x0000000305bf7224 */ /* 0x000fe400078e02c0 */
[----:B------:R-:W-:Y:S02]  /*94f0*/  VIADD R3, R0, 0xc2 ;  /* 0x000000c200037836 */ /* 0x000fe40000000000 */
[--C-:B------:R-:W-:Y:S02]  /*9500*/  @!P1 IMAD.IADD R190, R190, 0x1, -R5.reuse ;  /* 0x00000001bebe9824 */ /* 0x100fe400078e0a05 */
[--C-:B------:R-:W-:Y:S01]  /*9510*/  @!P2 IMAD.IADD R188, R188, 0x1, -R5.reuse ;  /* 0x00000001bcbca824 */ /* 0x100fe200078e0a05 */
[----:B------:R-:W-:Y:S01]  /*9520*/  IABS R192, R3 ;  /* 0x0000000300c07213 */ /* 0x000fe20000000000 */
[----:B------:R-:W-:Y:S01]  /*9530*/  @!P6 IMAD.MOV R186, RZ, RZ, -R186 ;  /* 0x000000ffffbae224 */ /* 0x000fe200078e0aba */
[----:B------:R-:W-:Y:S01]  /*9540*/  ISETP.GE.AND P2, PT, R3, RZ, PT ;  /* 0x000000ff0300720c */ /* 0x000fe20003f46270 */
[----:B------:R-:W-:Y:S01]  /*9550*/  @!P0 IMAD.IADD R189, R189, 0x1, -R5 ;  /* 0x00000001bdbd8824 */ /* 0x000fe200078e0a05 */
[----:B------:R-:W-:Y:S01]  /*9560*/  ISETP.GT.U32.AND P1, PT, R5, R190, PT ;  /* 0x000000be0500720c */ /* 0x000fe20003f24070 */
[----:B------:R-:W-:Y:S01]  /*9570*/  IMAD.HI.U32 R3, R7, R192, RZ ;  /* 0x000000c007037227 */ /* 0x000fe200078e00ff */
[----:B------:R-:W-:-:S02]  /*9580*/  ISETP.GE.AND P6, PT, R193, RZ, PT ;  /* 0x000000ffc100720c */ /* 0x000fc40003fc6270 */
[C---:B------:R-:W-:Y:S01]  /*9590*/  ISETP.GT.U32.AND P0, PT, R5.reuse, R189, PT ;  /* 0x000000bd0500720c */ /* 0x040fe20003f04070 */
[----:B------:R-:W-:Y:S02]  /*95a0*/  IMAD.MOV R3, RZ, RZ, -R3 ;  /* 0x000000ffff037224 */ /* 0x000fe400078e0a03 */
[----:B------:R-:W-:Y:S02]  /*95b0*/  VIADD R193, R0, 0xc3 ;  /* 0x000000c300c17836 */ /* 0x000fe40000000000 */
[C---:B------:R-:W-:Y:S02]  /*95c0*/  IMAD R192, R5.reuse, R3, R192 ;  /* 0x0000000305c07224 */ /* 0x040fe400078e02c0 */
[----:B------:R-:W-:Y:S01]  /*95d0*/  @!P4 IMAD.MOV R188, RZ, RZ, -R188 ;  /* 0x000000ffffbcc224 */ /* 0x000fe200078e0abc */
[C---:B------:R-:W-:Y:S01]  /*95e0*/  ISETP.GT.U32.AND P4, PT, R5.reuse, R191, PT ;  /* 0x000000bf0500720c */ /* 0x040fe20003f84070 */
[----:B------:R-:W-:Y:S01]  /*95f0*/  @!P1 IMAD.IADD R190, R190, 0x1, -R5 ;  /* 0x00000001bebe9824 */ /* 0x000fe200078e0a05 */
[----:B------:R-:W-:Y:S01]  /*9600*/  ISETP.GT.U32.AND P1, PT, R5, R192, PT ;  /* 0x000000c00500720c */ /* 0x000fe20003f24070 */
[C---:B------:R-:W-:Y:S01]  /*9610*/  VIADD R197, R0.reuse, 0xc5 ;  /* 0x000000c500c57836 */ /* 0x040fe20000000000 */
[----:B------:R-:W-:Y:S01]  /*9620*/  IABS R8, R193 ;  /* 0x000000c100087213 */ /* 0x000fe20000000000 */
[----:B------:R-:W-:-:S02]  /*9630*/  VIADD R196, R0, 0xc4 ;  /* 0x000000c400c47836 */ /* 0x000fc40000000000 */
[--C-:B------:R-:W-:Y:S01]  /*9640*/  @!P0 IMAD.IADD R189, R189, 0x1, -R5.reuse ;  /* 0x00000001bdbd8824 */ /* 0x100fe200078e0a05 */
[----:B------:R-:W-:Y:S01]  /*9650*/  IABS R195, R197 ;  /* 0x000000c500c37213 */ /* 0x000fe20000000000 */
[----:B------:R-:W-:Y:S01]  /*9660*/  IMAD.HI.U32 R6, R7, R8, RZ ;  /* 0x0000000807067227 */ /* 0x000fe200078e00ff */
[----:B------:R-:W-:Y:S02]  /*9670*/  ISETP.GE.AND P0, PT, R193, RZ, PT ;  /* 0x000000ffc100720c */ /* 0x000fe40003f06270 */
[----:B------:R-:W-:Y:S01]  /*9680*/  IABS R194, R196 ;  /* 0x000000c400c27213 */ /* 0x000fe20000000000 */
[----:B------:R-:W-:Y:S02]  /*9690*/  IMAD.MOV R6, RZ, RZ, -R6 ;  /* 0x000000ffff067224 */ /* 0x000fe400078e0a06 */
[--C-:B------:R-:W-:Y:S02]  /*96a0*/  @!P4 IMAD.IADD R191, R191, 0x1, -R5.reuse ;  /* 0x00000001bfbfc824 */ /* 0x100fe400078e0a05 */
[----:B------:R-:W-:-:S02]  /*96b0*/  @!P1 IMAD.IADD R192, R192, 0x1, -R5 ;  /* 0x00000001c0c09824 */ /* 0x000fc400078e0a05 */
[C---:B------:R-:W-:Y:S01]  /*96c0*/  IMAD R193, R5.reuse, R6, R8 ;  /* 0x0000000605c17224 */ /* 0x040fe200078e0208 */
[C---:B------:R-:W-:Y:S01]  /*96d0*/  ISETP.GT.U32.AND P4, PT, R5.reuse, R191, PT ;  /* 0x000000bf0500720c */ /* 0x040fe20003f84070 */
[----:B------:R-:W-:Y:S01]  /*96e0*/  IMAD.MOV.U32 R8, RZ, RZ, R195 ;  /* 0x000000ffff087224 */ /* 0x000fe200078e00c3 */
[----:B------:R-:W-:Y:S01]  /*96f0*/  ISETP.GT.U32.AND P1, PT, R5, R192, PT ;  /* 0x000000c00500720c */ /* 0x000fe20003f24070 */
[----:B------:R-:W-:-:S04]  /*9700*/  IMAD.HI.U32 R3, R7, R194, RZ ;  /* 0x000000c207037227 */ /* 0x000fc800078e00ff */
[----:B------:R-:W-:-:S04]  /*9710*/  IMAD.HI.U32 R6, R7, R8, RZ ;  /* 0x0000000807067227 */ /* 0x000fc800078e00ff */
[----:B------:R-:W-:Y:S02]  /*9720*/  IMAD.MOV R3, RZ, RZ, -R3 ;  /* 0x000000ffff037224 */ /* 0x000fe400078e0a03 */
[----:B------:R-:W-:Y:S02]  /*9730*/  IMAD.MOV R6, RZ, RZ, -R6 ;  /* 0x000000ffff067224 */ /* 0x000fe400078e0a06 */
[C---:B------:R-:W-:Y:S02]  /*9740*/  IMAD R194, R5.reuse, R3, R194 ;  /* 0x0000000305c27224 */ /* 0x040fe400078e02c2 */
[----:B------:R-:W-:Y:S02]  /*9750*/  IMAD R195, R5, R6, R8 ;  /* 0x0000000605c37224 */ /* 0x000fe400078e0208 */
[--C-:B------:R-:W-:Y:S01]  /*9760*/  @!P4 IMAD.IADD R191, R191, 0x1, -R5.reuse ;  /* 0x00000001bfbfc824 */ /* 0x100fe200078e0a05 */
[C---:B------:R-:W-:Y:S01]  /*9770*/  ISETP.GT.U32.AND P4, PT, R5.reuse, R194, PT ;  /* 0x000000c20500720c */ /* 0x040fe20003f84070 */
[----:B------:R-:W-:Y:S01]  /*9780*/  @!P1 IMAD.IADD R192, R192, 0x1, -R5 ;  /* 0x00000001c0c09824 */ /* 0x000fe200078e0a05 */
[----:B------:R-:W-:Y:S01]  /*9790*/  ISETP.GT.U32.AND P1, PT, R5, R195, PT ;  /* 0x000000c30500720c */ /* 0x000fe20003f24070 */
[----:B------:R-:W-:-:S02]  /*97a0*/  VIADD R198, R0, 0xc6 ;  /* 0x000000c600c67836 */ /* 0x000fc40000000000 */
[----:B------:R-:W-:Y:S01]  /*97b0*/  @!P5 IMAD.MOV R190, RZ, RZ, -R190 ;  /* 0x000000ffffbed224 */ /* 0x000fe200078e0abe */
[----:B------:R-:W-:Y:S01]  /*97c0*/  ISETP.GE.AND P5, PT, R196, RZ, PT ;  /* 0x000000ffc400720c */ /* 0x000fe20003fa6270 */
[----:B------:R-:W-:Y:S01]  /*97d0*/  @!P3 IMAD.MOV R189, RZ, RZ, -R189 ;  /* 0x000000ffffbdb224 */ /* 0x000fe200078e0abd */
[----:B------:R-:W-:Y:S01]  /*97e0*/  ISETP.GT.U32.AND P3, PT, R5, R193, PT ;  /* 0x000000c10500720c */ /* 0x000fe20003f64070 */
[----:B------:R-:W-:Y:S01]  /*97f0*/  VIADD R199, R0, 0xc7 ;  /* 0x000000c700c77836 */ /* 0x000fe20000000000 */
[----:B------:R-:W-:Y:S01]  /*9800*/  IABS R196, R198 ;  /* 0x000000c600c47213 */ /* 0x000fe20000000000 */
[----:B------:R-:W-:Y:S01]  /*9810*/  @!P6 IMAD.MOV R191, RZ, RZ, -R191 ;  /* 0x000000ffffbfe224 */ /* 0x000fe200078e0abf */
[----:B------:R-:W-:Y:S01]  /*9820*/  ISETP.GE.AND P6, PT, R197, RZ, PT ;  /* 0x000000ffc500720c */ /* 0x000fe20003fc6270 */
[--C-:B------:R-:W-:Y:S01]  /*9830*/  @!P4 IMAD.IADD R194, R194, 0x1, -R5.reuse ;  /* 0x00000001c2c2c824 */ /* 0x100fe200078e0a05 */
[----:B------:R-:W-:Y:S01]  /*9840*/  IABS R8, R199 ;  /* 0x000000c700087213 */ /* 0x000fe20000000000 */
[----:B------:R-:W-:-:S02]  /*9850*/  @!P1 IMAD.IADD R195, R195, 0x1, -R5 ;  /* 0x00000001c3c39824 */ /* 0x000fc400078e0a05 */
[----:B------:R-:W-:Y:S01]  /*9860*/  IMAD.HI.U32 R3, R7, R196, RZ ;  /* 0x000000c407037227 */ /* 0x000fe200078e00ff */
[C---:B------:R-:W-:Y:S02]  /*9870*/  ISETP.GT.U32.AND P4, PT, R5.reuse, R194, PT ;  /* 0x000000c20500720c */ /* 0x040fe40003f84070 */
[----:B------:R-:W-:Y:S01]  /*9880*/  ISETP.GT.U32.AND P1, PT, R5, R195, PT ;  /* 0x000000c30500720c */ /* 0x000fe20003f24070 */
[----:B------:R-:W-:-:S04]  /*9890*/  IMAD.HI.U32 R6, R7, R8, RZ ;  /* 0x0000000807067227 */ /* 0x000fc800078e00ff */
[----:B------:R-:W-:Y:S02]  /*98a0*/  IMAD.MOV R3, RZ, RZ, -R3 ;  /* 0x000000ffff037224 */ /* 0x000fe400078e0a03 */
[--C-:B------:R-:W-:Y:S02]  /*98b0*/  @!P3 IMAD.IADD R193, R193, 0x1, -R5.reuse ;  /* 0x00000001c1c1b824 */ /* 0x100fe400078e0a05 */
[----:B------:R-:W-:Y:S02]  /*98c0*/  IMAD.MOV R6, RZ, RZ, -R6 ;  /* 0x000000ffff067224 */ /* 0x000fe400078e0a06 */
[C---:B------:R-:W-:Y:S01]  /*98d0*/  IMAD R196, R5.reuse, R3, R196 ;  /* 0x0000000305c47224 */ /* 0x040fe200078e02c4 */
[C---:B------:R-:W-:Y:S01]  /*98e0*/  ISETP.GT.U32.AND P3, PT, R5.reuse, R193, PT ;  /* 0x000000c10500720c */ /* 0x040fe20003f64070 */
[C---:B------:R-:W-:Y:S02]  /*98f0*/  IMAD R197, R5.reuse, R6, R8 ;  /* 0x0000000605c57224 */ /* 0x040fe400078e0208 */
[--C-:B------:R-:W-:Y:S01]  /*9900*/  @!P4 IMAD.IADD R194, R194, 0x1, -R5.reuse ;  /* 0x00000001c2c2c824 */ /* 0x100fe200078e0a05 */
[----:B------:R-:W-:Y:S01]  /*9910*/  ISETP.GT.U32.AND P4, PT, R5, R196, PT ;  /* 0x000000c40500720c */ /* 0x000fe20003f84070 */
[----:B------:R-:W-:-:S02]  /*9920*/  @!P1 IMAD.IADD R195, R195, 0x1, -R5 ;  /* 0x00000001c3c39824 */ /* 0x000fc400078e0a05 */
[----:B------:R-:W-:Y:S02]  /*9930*/  VIADD R3, R0, 0xc8 ;  /* 0x000000c800037836 */ /* 0x000fe40000000000 */
[----:B------:R-:W-:Y:S01]  /*9940*/  @!P6 IMAD.MOV R195, RZ, RZ, -R195 ;  /* 0x000000ffffc3e224 */ /* 0x000fe200078e0ac3 */
[----:B------:R-:W-:Y:S01]  /*9950*/  ISETP.GT.U32.AND P6, PT, R5, R197, PT ;  /* 0x000000c50500720c */ /* 0x000fe20003fc4070 */
[----:B------:R-:W-:Y:S01]  /*9960*/  @!P2 IMAD.MOV R192, RZ, RZ, -R192 ;  /* 0x000000ffffc0a224 */ /* 0x000fe200078e0ac0 */
[----:B------:R-:W-:Y:S01]  /*9970*/  ISETP.GE.AND P2, PT, R198, RZ, PT ;  /* 0x000000ffc600720c */ /* 0x000fe20003f46270 */
[--C-:B------:R-:W-:Y:S01]  /*9980*/  @!P3 IMAD.IADD R193, R193, 0x1, -R5.reuse ;  /* 0x00000001c1c1b824 */ /* 0x100fe200078e0a05 */
[----:B------:R-:W-:Y:S01]  /*9990*/  IABS R198, R3 ;  /* 0x0000000300c67213 */ /* 0x000fe20000000000 */
[----:B------:R-:W-:Y:S01]  /*99a0*/  VIADD R6, R0, 0xc9 ;  /* 0x000000c900067836 */ /* 0x000fe20000000000 */
[----:B------:R-:W-:Y:S01]  /*99b0*/  ISETP.GE.AND P3, PT, R199, RZ, PT ;  /* 0x000000ffc700720c */ /* 0x000fe20003f66270 */
[----:B------:R-:W-:-:S02]  /*99c0*/  @!P4 IMAD.IADD R196, R196, 0x1, -R5 ;  /* 0x00000001c4c4c824 */ /* 0x000fc400078e0a05 */
[----:B------:R-:W-:Y:S01]  /*99d0*/  VIADD R8, R0, 0xca ;  /* 0x000000ca00087836 */ /* 0x000fe20000000000 */
[----:B------:R-:W-:Y:S01]  /*99e0*/  IABS R200, R6 ;  /* 0x0000000600c87213 */ /* 0x000fe20000000000 */
[----:B------:R-:W-:Y:S01]  /*99f0*/  @!P0 IMAD.MOV R193, RZ, RZ, -R193 ;  /* 0x000000ffffc18224 */ /* 0x000fe200078e0ac1 */
[----:B------:R-:W-:Y:S01]  /*9a00*/  ISETP.GE.AND P0, PT, R3, RZ, PT ;  /* 0x000000ff0300720c */ /* 0x000fe20003f06270 */
[----:B------:R-:W-:Y:S01]  /*9a10*/  @!P6 IMAD.IADD R197, R197, 0x1, -R5 ;  /* 0x00000001c5c5e824 */ /* 0x000fe200078e0a05 */
[----:B------:R-:W-:Y:S01]  /*9a20*/  ISETP.GT.U32.AND P4, PT, R5, R196, PT ;  /* 0x000000c40500720c */ /* 0x000fe20003f84070 */
[C---:B------:R-:W-:Y:S01]  /*9a30*/  IMAD.HI.U32 R3, R7.reuse, R198, RZ ;  /* 0x000000c607037227 */ /* 0x040fe200078e00ff */
[----:B------:R-:W-:Y:S02]  /*9a40*/  ISETP.GE.AND P1, PT, R8, RZ, PT ;  /* 0x000000ff0800720c */ /* 0x000fe40003f26270 */
[----:B------:R-:W-:Y:S01]  /*9a50*/  IABS R202, R8 ;  /* 0x0000000800ca7213 */ /* 0x000fe20000000000 */
[----:B------:R-:W-:Y:S01]  /*9a60*/  @!P5 IMAD.MOV R194, RZ, RZ, -R194 ;  /* 0x000000ffffc2d224 */ /* 0x000fe200078e0ac2 */
[----:B------:R-:W-:Y:S01]  /*9a70*/  ISETP.GE.AND P5, PT, R6, RZ, PT ;  /* 0x000000ff0600720c */ /* 0x000fe20003fa6270 */
[----:B------:R-:W-:Y:S01]  /*9a80*/  IMAD.HI.U32 R6, R7, R200, RZ ;  /* 0x000000c807067227 */ /* 0x000fe200078e00ff */
[----:B------:R-:W-:-:S03]  /*9a90*/  ISETP.GT.U32.AND P6, PT, R5, R197, PT ;  /* 0x000000c50500720c */ /* 0x000fc60003fc4070 */
        /* <DEDUP_REMOVED lines=10> */
[----:B------:R-:W-:-:S02]  /*9b40*/  VIADD R205, R0, 0xcb ;  /* 0x000000cb00cd7836 */ /* 0x000fc40000000000 */
[----:B------:R-:W-:-:S03]  /*9b50*/  IMAD.HI.U32 R3, R7, R202, RZ ;  /* 0x000000ca07037227 */ /* 0x000fc600078e00ff */
[----:B------:R-:W-:Y:S01]  /*9b60*/  IABS R8, R205 ;  /* 0x000000cd00087213 */ /* 0x000fe20000000000 */
[----:B------:R-:W-:-:S04]  /*9b70*/  IMAD.HI.U32 R6, R7, R204, RZ ;  /* 0x000000cc07067227 */ /* 0x000fc800078e00ff */
[----:B------:R-:W-:Y:S02]  /*9b80*/  IMAD.MOV R3, RZ, RZ, -R3 ;  /* 0x000000ffff037224 */ /* 0x000fe400078e0a03 */
[----:B------:R-:W-:Y:S02]  /*9b90*/  VIADD R208, R0, 0xce ;  /* 0x000000ce00d07836 */ /* 0x000fe40000000000 */
[----:B------:R-:W-:Y:S02]  /*9ba0*/  IMAD.MOV R6, RZ, RZ, -R6 ;  /* 0x000000ffff067224 */ /* 0x000fe400078e0a06 */
[C---:B------:R-:W-:Y:S01]  /*9bb0*/  IMAD R200, R5.reuse, R3, R202 ;  /* 0x0000000305c87224 */ /* 0x040fe200078e02ca */
[----:B------:R-:W-:Y:S01]  /*9bc0*/  IABS R203, R208 ;  /* 0x000000d000cb7213 */ /* 0x000fe20000000000 */
[----:B------:R-:W-:Y:S02]  /*9bd0*/  @!P4 IMAD.IADD R198, R198, 0x1, -R5 ;  /* 0x00000001c6c6c824 */ /* 0x000fe400078e0a05 */
[----:B------:R-:W-:-:S02]  /*9be0*/  IMAD R202, R5, R6, R204 ;  /* 0x0000000605ca7224 */ /* 0x000fc400078e02cc */
[----:B------:R-:W-:Y:S01]  /*9bf0*/  IMAD.HI.U32 R3, R7, R8, RZ ;  /* 0x0000000807037227 */ /* 0x000fe200078e00ff */
[----:B------:R-:W-:-:S03]  /*9c00*/  ISETP.GT.U32.AND P4, PT, R5, R198, PT ;  /* 0x000000c60500720c */ /* 0x000fc60003f84070 */
[----:B------:R-:W-:Y:S01]  /*9c10*/  @!P2 IMAD.MOV R196, RZ, RZ, -R196 ;  /* 0x000000ffffc4a224 */ /* 0x000fe200078e0ac4 */
[----:B------:R-:W-:Y:S01]  /*9c20*/  ISETP.GT.U32.AND P2, PT, R5, R200, PT ;  /* 0x000000c80500720c */ /* 0x000fe20003f44070 */
[----:B------:R-:W-:Y:S01]  /*9c30*/  @!P6 IMAD.IADD R199, R199, 0x1, -R5 ;  /* 0x00000001c7c7e824 */ /* 0x000fe200078e0a05 */
[C---:B------:R-:W-:Y:S01]  /*9c40*/  ISETP.GT.U32.AND P6, PT, R5.reuse, R202, PT ;  /* 0x000000ca0500720c */ /* 0x040fe20003fc4070 */
[----:B------:R-:W-:Y:S02]  /*9c50*/  VIADD R209, R0, 0xcd ;  /* 0x000000cd00d17836 */ /* 0x000fe40000000000 */
[----:B------:R-:W-:Y:S02]  /*9c60*/  IMAD.MOV R3, RZ, RZ, -R3 ;  /* 0x000000ffff037224 */ /* 0x000fe400078e0a03 */
[----:B------:R-:W-:Y:S01]  /*9c70*/  IMAD.MOV.U32 R204, RZ, RZ, R203 ;  /* 0x000000ffffcc7224 */ /* 0x000fe200078e00cb */
[----:B------:R-:W-:Y:S01]  /*9c80*/  IABS R206, R209 ;  /* 0x000000d100ce7213 */ /* 0x000fe20000000000 */
[----:B------:R-:W-:-:S02]  /*9c90*/  IMAD R201, R5, R3, R8 ;  /* 0x0000000305c97224 */ /* 0x000fc400078e0208 */
[----:B------:R-:W-:-:S04]  /*9ca0*/  IMAD.HI.U32 R6, R7, R204, RZ ;  /* 0x000000cc07067227 */ /* 0x000fc800078e00ff */
[----:B------:R-:W-:Y:S01]  /*9cb0*/  @!P3 IMAD.MOV R197, RZ, RZ, -R197 ;  /* 0x000000ffffc5b224 */ /* 0x000fe200078e0ac5 */
[----:B------:R-:W-:Y:S01]  /*9cc0*/  ISETP.GT.U32.AND P3, PT, R5, R201, PT ;  /* 0x000000c90500720c */ /* 0x000fe20003f64070 */
[----:B------:R-:W-:Y:S02]  /*9cd0*/  IMAD.MOV R6, RZ, RZ, -R6 ;  /* 0x000000ffff067224 */ /* 0x000fe400078e0a06 */
[----:B------:R-:W-:Y:S02]  /*9ce0*/  VIADD R210, R0, 0xcf ;  /* 0x000000cf00d27836 */ /* 0x000fe40000000000 */
[----:B------:R-:W-:-:S04]  /*9cf0*/  IMAD.HI.U32 R3, R7, R206, RZ ;  /* 0x000000ce07037227 */ /* 0x000fc800078e00ff */
[--C-:B------:R-:W-:Y:S01]  /*9d00*/  @!P4 IMAD.IADD R198, R198, 0x1, -R5.reuse ;  /* 0x00000001c6c6c824 */ /* 0x100fe200078e0a05 */
[----:B------:R-:W-:Y:S01]  /*9d10*/  ISETP.GE.AND P4, PT, R205, RZ, PT ;  /* 0x000000ffcd00720c */ /* 0x000fe20003f86270 */
[C---:B------:R-:W-:Y:S01]  /*9d20*/  IMAD R204, R5.reuse, R6, R204 ;  /* 0x0000000605cc7224 */ /* 0x040fe200078e02cc */
[----:B------:R-:W-:Y:S01]  /*9d30*/  IABS R6, R210 ;  /* 0x000000d200067213 */ /* 0x000fe20000000000 */
[--C-:B------:R-:W-:Y:S01]  /*9d40*/  @!P2 IMAD.IADD R200, R200, 0x1, -R5.reuse ;  /* 0x00000001c8c8a824 */ /* 0x100fe200078e0a05 */
[C---:B------:R-:W-:Y:S01]  /*9d50*/  ISETP.GT.U32.AND P2, PT, R5.reuse, R199, PT ;  /* 0x000000c70500720c */ /* 0x040fe20003f44070 */
[----:B------:R-:W-:Y:S02]  /*9d60*/  @!P6 IMAD.IADD R202, R202, 0x1, -R5 ;  /* 0x00000001cacae824 */ /* 0x000fe400078e0a05 */
[----:B------:R-:W-:Y:S02]  /*9d70*/  IMAD.MOV R3, RZ, RZ, -R3 ;  /* 0x000000ffff037224 */ /* 0x000fe400078e0a03 */
[----:B------:R-:W-:Y:S01]  /*9d80*/  @!P0 IMAD.MOV R198, RZ, RZ, -R198 ;  /* 0x000000ffffc68224 */ /* 0x000fe200078e0ac6 */
[C---:B------:R-:W-:Y:S01]  /*9d90*/  ISETP.GT.U32.AND P0, PT, R5.reuse, R202, PT ;  /* 0x000000ca0500720c */ /* 0x040fe20003f04070 */
[----:B------:R-:W-:-:S02]  /*9da0*/  IMAD R203, R5, R3, R206 ;  /* 0x0000000305cb7224 */ /* 0x000fc400078e02ce */
[----:B------:R-:W-:-:S04]  /*9db0*/  IMAD.HI.U32 R3, R7, R6, RZ ;  /* 0x0000000607037227 */ /* 0x000fc800078e00ff */
[----:B------:R-:W-:Y:S01]  /*9dc0*/  @!P3 IMAD.IADD R201, R201, 0x1, -R5 ;  /* 0x00000001c9c9b824 */ /* 0x000fe200078e0a05 */
[----:B------:R-:W-:Y:S01]  /*9dd0*/  ISETP.GT.U32.AND P3, PT, R5, R200, PT ;  /* 0x000000c80500720c */ /* 0x000fe20003f64070 */
[----:B------:R-:W-:Y:S02]  /*9de0*/  IMAD.MOV R205, RZ, RZ, -R3 ;  /* 0x000000ffffcd7224 */ /* 0x000fe400078e0a03 */
[--C-:B------:R-:W-:Y:S01]  /*9df0*/  @!P2 IMAD.IADD R199, R199, 0x1, -R5.reuse ;  /* 0x00000001c7c7a824 */ /* 0x100fe200078e0a05 */
[C---:B------:R-:W-:Y:S01]  /*9e00*/  ISETP.GT.U32.AND P6, PT, R5.reuse, R201, PT ;  /* 0x000000c90500720c */ /* 0x040fe20003fc4070 */
[C---:B------:R-:W-:Y:S01]  /*9e10*/  IMAD R205, R5.reuse, R205, R6 ;  /* 0x000000cd05cd7224 */ /* 0x040fe200078e0206 */
[C---:B------:R-:W-:Y:S01]  /*9e20*/  ISETP.GT.U32.AND P2, PT, R5.reuse, R203, PT ;  /* 0x000000cb0500720c */ /* 0x040fe20003f44070 */
[----:B------:R-:W-:Y:S02]  /*9e30*/  @!P0 IMAD.IADD R202, R202, 0x1, -R5 ;  /* 0x00000001caca8824 */ /* 0x000fe400078e0a05 */
[C---:B------:R-:W-:Y:S01]  /*9e40*/  VIADD R211, R0.reuse, 0xd0 ;  /* 0x000000d000d37836 */ /* 0x040fe20000000000 */
[----:B------:R-:W-:Y:S01]  /*9e50*/  ISETP.GT.U32.AND P0, PT, R5, R205, PT ;  /* 0x000000cd0500720c */ /* 0x000fe20003f04070 */
[----:B------:R-:W-:-:S02]  /*9e60*/  VIADD R212, R0, 0xd1 ;  /* 0x000000d100d47836 */ /* 0x000fc40000000000 */
[----:B------:R-:W-:Y:S01]  /*9e70*/  @!P3 IMAD.IADD R200, R200, 0x1, -R5 ;  /* 0x00000001c8c8b824 */ /* 0x000fe200078e0a05 */
[----:B------:R-:W-:Y:S01]  /*9e80*/  ISETP.GT.U32.AND P3, PT, R5, R204, PT ;  /* 0x000000cc0500720c */ /* 0x000fe20003f64070 */
[----:B------:R-:W-:Y:S01]  /*9e90*/  @!P5 IMAD.MOV R199, RZ, RZ, -R199 ;  /* 0x000000ffffc7d224 */ /* 0x000fe200078e0ac7 */
[----:B------:R-:W-:Y:S01]  /*9ea0*/  IABS R206, R211 ;  /* 0x000000d300ce7213 */ /* 0x000fe20000000000 */
[--C-:B------:R-:W-:Y:S01]  /*9eb0*/  @!P6 IMAD.IADD R201, R201, 0x1, -R5.reuse ;  /* 0x00000001c9c9e824 */ /* 0x100fe200078e0a05 */
[----:B------:R-:W-:Y:S01]  /*9ec0*/  IABS R8, R212 ;  /* 0x000000d400087213 */ /* 0x000fe20000000000 */
[----:B------:R-:W-:Y:S01]  /*9ed0*/  @!P2 IMAD.IADD R203, R203, 0x1, -R5 ;  /* 0x00000001cbcba824 */ /* 0x000fe200078e0a05 */
[----:B------:R-:W-:Y:S01]  /*9ee0*/  ISETP.GE.AND P6, PT, R207, RZ, PT ;  /* 0x000000ffcf00720c */ /* 0x000fe20003fc6270 */
[----:B------:R-:W-:Y:S01]  /*9ef0*/  IMAD.HI.U32 R3, R7, R206, RZ ;  /* 0x000000ce07037227 */ /* 0x000fe200078e00ff */
[----:B------:R-:W-:-:S03]  /*9f00*/  ISETP.GE.AND P2, PT, R209, RZ, PT ;  /* 0x000000ffd100720c */ /* 0x000fc60003f46270 */
[----:B------:R-:W-:Y:S01]  /*9f10*/  @!P0 IMAD.IADD R205, R205, 0x1, -R5 ;  /* 0x00000001cdcd8824 */ /* 0x000fe200078e0a05 */
[----:B------:R-:W-:Y:S01]  /*9f20*/  ISETP.GT.U32.AND P0, PT, R5, R203, PT ;  /* 0x000000cb0500720c */ /* 0x000fe20003f04070 */
[----:B------:R-:W-:-:S04]  /*9f30*/  IMAD.HI.U32 R6, R7, R8, RZ ;  /* 0x0000000807067227 */ /* 0x000fc800078e00ff */
[----:B------:R-:W-:Y:S02]  /*9f40*/  IMAD.MOV R3, RZ, RZ, -R3 ;  /* 0x000000ffff037224 */ /* 0x000fe400078e0a03 */
[----:B------:R-:W-:Y:S02]  /*9f50*/  VIADD R209, R0, 0xd2 ;  /* 0x000000d200d17836 */ /* 0x000fe40000000000 */
[----:B------:R-:W-:Y:S01]  /*9f60*/  @!P3 IMAD.IADD R204, R204, 0x1, -R5 ;  /* 0x00000001ccccb824 */ /* 0x000fe200078e0a05 */
[----:B------:R-:W-:Y:S01]  /*9f70*/  ISETP.GE.AND P3, PT, R208, RZ, PT ;  /* 0x000000ffd000720c */ /* 0x000fe20003f66270 */
[----:B------:R-:W-:Y:S01]  /*9f80*/  IMAD.MOV R6, RZ, RZ, -R6 ;  /* 0x000000ffff067224 */ /* 0x000fe200078e0a06 */
[----:B------:R-:W-:Y:S01]  /*9f90*/  IABS R208, R209 ;  /* 0x000000d100d07213 */ /* 0x000fe20000000000 */
[C---:B------:R-:W-:Y:S01]  /*9fa0*/  IMAD R206, R5.reuse, R3, R206 ;  /* 0x0000000305ce7224 */ /* 0x040fe200078e02ce */
[C---:B------:R-:W-:Y:S01]  /*9fb0*/  ISETP.GT.U32.AND P5, PT, R5.reuse, R204, PT ;  /* 0x000000cc0500720c */ /* 0x040fe20003fa4070 */
[----:B------:R-:W-:Y:S01]  /*9fc0*/  @!P1 IMAD.MOV R200, RZ, RZ, -R200 ;  /* 0x000000ffffc89224 */ /* 0x000fe200078e0ac8 */
[C---:B------:R-:W-:Y:S01]  /*9fd0*/  ISETP.GT.U32.AND P1, PT, R5.reuse, R205, PT ;  /* 0x000000cd0500720c */ /* 0x040fe20003f24070 */
[----:B------:R-:W-:-:S02]  /*9fe0*/  IMAD R207, R5, R6, R8 ;  /* 0x0000000605cf7224 */ /* 0x000fc400078e0208 */
[----:B------:R-:W-:Y:S01]  /*9ff0*/  @!P4 IMAD.MOV R201, RZ, RZ, -R201 ;  /* 0x000000ffffc9c224 */ /* 0x000fe200078e0ac9 */
[----:B------:R-:W-:Y:S01]  /*a000*/  ISETP.GT.U32.AND P4, PT, R5, R206, PT ;  /* 0x000000ce0500720c */ /* 0x000fe20003f84070 */
[----:B------:R-:W-:Y:S01]  /*a010*/  @!P6 IMAD.MOV R202, RZ, RZ, -R202 ;  /* 0x000000ffffcae224 */ /* 0x000fe200078e0aca */
[----:B------:R-:W-:Y:S01]  /*a020*/  ISETP.GE.AND P6, PT, R210, RZ, PT ;  /* 0x000000ffd200720c */ /* 0x000fe20003fc6270 */
[----:B------:R-:W-:-:S04]  /*a030*/  IMAD.HI.U32 R3, R7, R208, RZ ;  /* 0x000000d007037227 */ /* 0x000fc800078e00ff */
[----:B------:R-:W-:Y:S01]  /*a040*/  @!P0 IMAD.IADD R203, R203, 0x1, -R5 ;  /* 0x00000001cbcb8824 */ /* 0x000fe200078e0a05 */
[----:B------:R-:W-:Y:S01]  /*a050*/  ISETP.GT.U32.AND P0, PT, R5, R207, PT ;  /* 0x000000cf0500720c */ /* 0x000fe20003f04070 */
[----:B------:R-:W-:Y:S02]  /*a060*/  IMAD.MOV R3, RZ, RZ, -R3 ;  /* 0x000000ffff037224 */ /* 0x000fe400078e0a03 */
[--C-:B------:R-:W-:Y:S01]  /*a070*/  @!P1 IMAD.IADD R205, R205, 0x1, -R5.reuse ;  /* 0x00000001cdcd9824 */ /* 0x100fe200078e0a05 */
[----:B------:R-:W-:Y:S01]  /*a080*/  ISETP.GE.AND P1, PT, R212, RZ, PT ;  /* 0x000000ffd400720c */ /* 0x000fe20003f26270 */
[----:B------:R-:W-:Y:S02]  /*a090*/  IMAD R208, R5, R3, R208 ;  /* 0x0000000305d07224 */ /* 0x000fe400078e02d0 */
[----:B------:R-:W-:Y:S01]  /*a0a0*/  @!P4 IMAD.IADD R206, R206, 0x1, -R5 ;  /* 0x00000001cecec824 */ /* 0x000fe200078e0a05 */
[----:B------:R-:W-:Y:S01]  /*a0b0*/  ISETP.GE.AND P4, PT, R209, RZ, PT ;  /* 0x000000ffd100720c */ /* 0x000fe20003f86270 */
[----:B------:R-:W-:Y:S01]  /*a0c0*/  @!P6 IMAD.MOV R205, RZ, RZ, -R205 ;  /* 0x000000ffffcde224 */ /* 0x000fe200078e0acd */
[----:B------:R-:W-:Y:S01]  /*a0d0*/  ISETP.GT.U32.AND P6, PT, R5, R208, PT ;  /* 0x000000d00500720c */ /* 0x000fe20003fc4070 */
[----:B------:R-:W-:-:S02]  /*a0e0*/  VIADD R213, R0, 0xd3 ;  /* 0x000000d300d57836 */ /* 0x000fc40000000000 */
[--C-:B------:R-:W-:Y:S01]  /*a0f0*/  @!P0 IMAD.IADD R207, R207, 0x1, -R5.reuse ;  /* 0x00000001cfcf8824 */ /* 0x100fe200078e0a05 */
[----:B------:R-:W-:Y:S01]  /*a100*/  ISETP.GT.U32.AND P0, PT, R5, R206, PT ;  /* 0x000000ce0500720c */ /* 0x000fe20003f04070 */
[----:B------:R-:W-:Y:S01]  /*a110*/  VIADD R3, R0, 0xd4 ;  /* 0x000000d400037836 */ /* 0x000fe20000000000 */
[----:B------:R-:W-:Y:S01]  /*a120*/  IABS R8, R213 ;  /* 0x000000d500087213 */ /* 0x000fe20000000000 */
[----:B------:R-:W-:Y:S01]  /*a130*/  @!P5 IMAD.IADD R204, R204, 0x1, -R5 ;  /* 0x00000001ccccd824 */ /* 0x000fe200078e0a05 */
[----:B------:R-:W-:Y:S01]  /*a140*/  ISETP.GE.AND P5, PT, R211, RZ, PT ;  /* 0x000000ffd300720c */ /* 0x000fe20003fa6270 */
[----:B------:R-:W-:Y:S01]  /*a150*/  VIADD R217, R0, 0xd7 ;  /* 0x000000d700d97836 */ /* 0x000fe20000000000 */
[----:B------:R-:W-:Y:S01]  /*a160*/  IABS R210, R3 ;  /* 0x0000000300d27213 */ /* 0x000fe20000000000 */
[----:B------:R-:W-:-:S03]  /*a170*/  IMAD.HI.U32 R6, R7, R8, RZ ;  /* 0x0000000807067227 */ /* 0x000fc600078e00ff */
[----:B------:R-:W-:Y:S01]  /*a180*/  IABS R216, R217 ;  /* 0x000000d900d87213 */ /* 0x000fe20000000000 */
[--C-:B------:R-:W-:Y:S02]  /*a190*/  @!P6 IMAD.IADD R208, R208, 0x1, -R5.reuse ;  /* 0x00000001d0d0e824 */ /* 0x100fe400078e0a05 */
[----:B------:R-:W-:Y:S01]  /*a1a0*/  @!P0 IMAD.IADD R206, R206, 0x1, -R5 ;  /* 0x00000001cece8824 */ /* 0x000fe200078e0a05 */
[----:B------:R-:W-:Y:S01]  /*a1b0*/  ISETP.GE.AND P0, PT, R3, RZ, PT ;  /* 0x000000ff0300720c */ /* 0x000fe20003f06270 */
[----:B------:R-:W-:Y:S01]  /*a1c0*/  IMAD.MOV R6, RZ, RZ, -R6 ;  /* 0x000000ffff067224 */ /* 0x000fe200078e0a06 */
[C---:B------:R-:W-:Y:S01]  /*a1d0*/  ISETP.GT.U32.AND P6, PT, R5.reuse, R208, PT ;  /* 0x000000d00500720c */ /* 0x040fe20003fc4070 */
[----:B------:R-:W-:Y:S01]  /*a1e0*/  @!P3 IMAD.MOV R204, RZ, RZ, -R204 ;  /* 0x000000ffffccb224 */ /* 0x000fe200078e0acc */
[----:B------:R-:W-:Y:S01]  /*a1f0*/  ISETP.GT.U32.AND P3, PT, R5, R207, PT ;  /* 0x000000cf0500720c */ /* 0x000fe20003f64070 */
[----:B------:R-:W-:-:S04]  /*a200*/  IMAD.HI.U32 R3, R7, R210, RZ ;  /* 0x000000d207037227 */ /* 0x000fc800078e00ff */
[C---:B------:R-:W-:Y:S02]  /*a210*/  IMAD R209, R5.reuse, R6, R8 ;  /* 0x0000000605d17224 */ /* 0x040fe400078e0208 */
[----:B------:R-:W-:Y:S02]  /*a220*/  IMAD.MOV R3, RZ, RZ, -R3 ;  /* 0x000000ffff037224 */ /* 0x000fe400078e0a03 */
[----:B------:R-:W-:Y:S02]  /*a230*/  VIADD R6, R0, 0xd5 ;  /* 0x000000d500067836 */ /* 0x000fe40000000000 */
[----:B------:R-:W-:Y:S01]  /*a240*/  @!P5 IMAD.MOV R206, RZ, RZ, -R206 ;  /* 0x000000ffffced224 */ /* 0x000fe200078e0ace */
[C---:B------:R-:W-:Y:S01]  /*a250*/  ISETP.GT.U32.AND P5, PT, R5.reuse, R209, PT ;  /* 0x000000d10500720c */ /* 0x040fe20003fa4070 */
[----:B------:R-:W-:Y:S01]  /*a260*/  IMAD R210, R5, R3, R210 ;  /* 0x0000000305d27224 */ /* 0x000fe200078e02d2 */
[----:B------:R-:W-:Y:S01]  /*a270*/  IABS R212, R6 ;  /* 0x0000000600d47213 */ /* 0x000fe20000000000 */
[----:B------:R-:W-:-:S02]  /*a280*/  @!P6 IMAD.IADD R208, R208, 0x1, -R5 ;  /* 0x00000001d0d0e824 */ /* 0x000fc400078e0a05 */
[----:B------:R-:W-:Y:S01]  /*a290*/  @!P3 IMAD.IADD R207, R207, 0x1, -R5 ;  /* 0x00000001cfcfb824 */ /* 0x000fe200078e0a05 */
[----:B------:R-:W-:Y:S01]  /*a2a0*/  ISETP.GT.U32.AND P6, PT, R5, R210, PT ;  /* 0x000000d20500720c */ /* 0x000fe20003fc4070 */
[----:B------:R-:W-:Y:S01]  /*a2b0*/  @!P2 IMAD.MOV R203, RZ, RZ, -R203 ;  /* 0x000000ffffcba224 */ /* 0x000fe200078e0acb */
[----:B------:R-:W-:Y:S01]  /*a2c0*/  ISETP.GE.AND P3, PT, R6, RZ, PT ;  /* 0x000000ff0600720c */ /* 0x000fe20003f66270 */
[----:B------:R-:W-:Y:S01]  /*a2d0*/  IMAD.HI.U32 R6, R7, R212, RZ ;  /* 0x000000d407067227 */ /* 0x000fe200078e00ff */
[----:B------:R-:W-:-:S03]  /*a2e0*/  ISETP.GE.AND P2, PT, R213, RZ, PT ;  /* 0x000000ffd500720c */ /* 0x000fc60003f46270 */
[----:B------:R-:W-:Y:S02]  /*a2f0*/  VIADD R213, R0, 0xd6 ;  /* 0x000000d600d57836 */ /* 0x000fe40000000000 */
[----:B------:R-:W-:-:S03]  /*a300*/  IMAD.HI.U32 R211, R7, R216, RZ ;  /* 0x000000d807d37227 */ /* 0x000fc600078e00ff */
[----:B------:R-:W-:Y:S01]  /*a310*/  IABS R214, R213 ;  /* 0x000000d500d67213 */ /* 0x000fe20000000000 */
[----:B------:R-:W-:Y:S02]  /*a320*/  IMAD.MOV R6, RZ, RZ, -R6 ;  /* 0x000000ffff067224 */ /* 0x000fe400078e0a06 */
[----:B------:R-:W-:Y:S01]  /*a330*/  @!P1 IMAD.MOV R207, RZ, RZ, -R207 ;  /* 0x000000ffffcf9224 */ /* 0x000fe200078e0acf */
[----:B------:R-:W-:Y:S01]  /*a340*/  ISETP.GE.AND P1, PT, R213, RZ, PT ;  /* 0x000000ffd500720c */ /* 0x000fe20003f26270 */
[----:B------:R-:W-:Y:S02]  /*a350*/  @!P5 IMAD.IADD R209, R209, 0x1, -R5 ;  /* 0x00000001d1d1d824 */ /* 0x000fe400078e0a05 */
[----:B------:R-:W-:Y:S02]  /*a360*/  IMAD.MOV R213, RZ, RZ, -R211 ;  /* 0x000000ffffd57224 */ /* 0x000fe400078e0ad3 */
[C---:B------:R-:W-:Y:S02]  /*a370*/  IMAD R211, R5.reuse, R6, R212 ;  /* 0x0000000605d37224 */ /* 0x040fe400078e02d4 */
[----:B------:R-:W-:Y:S01]  /*a380*/  @!P6 IMAD.IADD R210, R210, 0x1, -R5 ;  /* 0x00000001d2d2e824 */ /* 0x000fe200078e0a05 */
[----:B------:R-:W-:Y:S01]  /*a390*/  ISETP.GT.U32.AND P6, PT, R5, R209, PT ;  /* 0x000000d10500720c */ /* 0x000fe20003fc4070 */
[----:B------:R-:W-:Y:S01]  /*a3a0*/  IMAD.HI.U32 R8, R7, R214, RZ ;  /* 0x000000d607087227 */ /* 0x000fe200078e00ff */
[----:B------:R-:W-:-:S03]  /*a3b0*/  ISETP.GT.U32.AND P5, PT, R5, R211, PT ;  /* 0x000000d30500720c */ /* 0x000fc60003fa4070 */
[----:B------:R-:W-:Y:S02]  /*a3c0*/  IMAD.MOV R8, RZ, RZ, -R8 ;  /* 0x000000ffff087224 */ /* 0x000fe400078e0a08 */
[C---:B------:R-:W-:Y:S02]  /*a3d0*/  VIADD R223, R0.reuse, 0xd8 ;  /* 0x000000d800df7836 */ /* 0x040fe40000000000 */
[----:B------:R-:W-:Y:S02]  /*a3e0*/  IMAD R212, R5, R8, R214 ;  /* 0x0000000805d47224 */ /* 0x000fe400078e02d6 */
[----:B------:R-:W-:Y:S01]  /*a3f0*/  VIADD R221, R0, 0xd9 ;  /* 0x000000d900dd7836 */ /* 0x000fe20000000000 */
[----:B------:R-:W-:Y:S01]  /*a400*/  IABS R214, R223 ;  /* 0x000000df00d67213 */ /* 0x000fe20000000000 */
[--C-:B------:R-:W-:Y:S01]  /*a410*/  @!P6 IMAD.IADD R209, R209, 0x1, -R5.reuse ;  /* 0x00000001d1d1e824 */ /* 0x100fe200078e0a05 */
[----:B------:R-:W-:Y:S01]  /*a420*/  ISETP.GT.U32.AND P6, PT, R5, R212, PT ;  /* 0x000000d40500720c */ /* 0x000fe20003fc4070 */
[----:B------:R-:W-:Y:S01]  /*a430*/  @!P5 IMAD.IADD R211, R211, 0x1, -R5 ;  /* 0x00000001d3d3d824 */ /* 0x000fe200078e0a05 */
[----:B------:R-:W-:Y:S01]  /*a440*/  ISETP.GT.U32.AND P5, PT, R5, R210, PT ;  /* 0x000000d20500720c */ /* 0x000fe20003fa4070 */
[----:B------:R-:W-:-:S04]  /*a450*/  IMAD.HI.U32 R3, R7, R214, RZ ;  /* 0x000000d607037227 */ /* 0x000fc800078e00ff */
[----:B------:R-:W-:Y:S02]  /*a460*/  IMAD.MOV R3, RZ, RZ, -R3 ;  /* 0x000000ffff037224 */ /* 0x000fe400078e0a03 */
[C---:B------:R-:W-:Y:S01]  /*a470*/  IMAD R213, R5.reuse, R213, R216 ;  /* 0x000000d505d57224 */ /* 0x040fe200078e02d8 */
[----:B------:R-:W-:Y:S01]  /*a480*/  IABS R216, R221 ;  /* 0x000000dd00d87213 */ /* 0x000fe20000000000 */
[C---:B------:R-:W-:Y:S02]  /*a490*/  IMAD R214, R5.reuse, R3, R214 ;  /* 0x0000000305d67224 */ /* 0x040fe400078e02d6 */
[C---:B------:R-:W-:Y:S02]  /*a4a0*/  VIADD R222, R0.reuse, 0xda ;  /* 0x000000da00de7836 */ /* 0x040fe40000000000 */
[----:B------:R-:W-:Y:S01]  /*a4b0*/  @!P4 IMAD.MOV R208, RZ, RZ, -R208 ;  /* 0x000000ffffd0c224 */ /* 0x000fe200078e0ad0 */
[C---:B------:R-:W-:Y:S01]  /*a4c0*/  ISETP.GT.U32.AND P4, PT, R5.reuse, R211, PT ;  /* 0x000000d30500720c */ /* 0x040fe20003f84070 */
[----:B------:R-:W-:Y:S01]  /*a4d0*/  VIADD R219, R0, 0xdb ;  /* 0x000000db00db7836 */ /* 0x000fe20000000000 */
[----:B------:R-:W-:Y:S01]  /*a4e0*/  IABS R218, R222 ;  /* 0x000000de00da7213 */ /* 0x000fe20000000000 */
[--C-:B------:R-:W-:Y:S01]  /*a4f0*/  @!P6 IMAD.IADD R212, R212, 0x1, -R5.reuse ;  /* 0x00000001d4d4e824 */ /* 0x100fe200078e0a05 */
[C---:B------:R-:W-:Y:S01]  /*a500*/  ISETP.GT.U32.AND P6, PT, R5.reuse, R214, PT ;  /* 0x000000d60500720c */ /* 0x040fe20003fc4070 */
[----:B------:R-:W-:Y:S01]  /*a510*/  @!P5 IMAD.IADD R210, R210, 0x1, -R5 ;  /* 0x00000001d2d2d824 */ /* 0x000fe200078e0a05 */
[----:B------:R-:W-:Y:S01]  /*a520*/  ISETP.GT.U32.AND P5, PT, R5, R213, PT ;  /* 0x000000d50500720c */ /* 0x000fe20003fa4070 */
[----:B------:R-:W-:Y:S01]  /*a530*/  IMAD.HI.U32 R6, R7, R216, RZ ;  /* 0x000000d807067227 */ /* 0x000fe200078e00ff */
[----:B------:R-:W-:-:S03]  /*a540*/  IABS R220, R219 ;  /* 0x000000db00dc7213 */ /* 0x000fc60000000000 */
[----:B------:R-:W-:-:S04]  /*a550*/  IMAD.HI.U32 R8, R7, R218, RZ ;  /* 0x000000da07087227 */ /* 0x000fc800078e00ff */
[----:B------:R-:W-:-:S04]  /*a560*/  IMAD.HI.U32 R215, R7, R220, RZ ;  /* 0x000000dc07d77227 */ /* 0x000fc800078e00ff */
[----:B------:R-:W-:Y:S02]  /*a570*/  IMAD.MOV R6, RZ, RZ, -R6 ;  /* 0x000000ffff067224 */ /* 0x000fe400078e0a06 */
[----:B------:R-:W-:Y:S02]  /*a580*/  IMAD.MOV R8, RZ, RZ, -R8 ;  /* 0x000000ffff087224 */ /* 0x000fe400078e0a08 */
[----:B------:R-:W-:Y:S01]  /*a590*/  @!P4 IMAD.IADD R211, R211, 0x1, -R5 ;  /* 0x00000001d3d3c824 */ /* 0x000fe200078e0a05 */
[----:B------:R-:W-:Y:S01]  /*a5a0*/  ISETP.GE.AND P4, PT, R217, RZ, PT ;  /* 0x000000ffd900720c */ /* 0x000fe20003f86270 */
[----:B------:R-:W-:Y:S02]  /*a5b0*/  IMAD.MOV R217, RZ, RZ, -R215 ;  /* 0x000000ffffd97224 */ /* 0x000fe400078e0ad7 */
[----:B------:R-:W-:Y:S01]  /*a5c0*/  @!P6 IMAD.IADD R214, R214, 0x1, -R5 ;  /* 0x00000001d6d6e824 */ /* 0x000fe200078e0a05 */
[C---:B------:R-:W-:Y:S01]  /*a5d0*/  ISETP.GT.U32.AND P6, PT, R5.reuse, R212, PT ;  /* 0x000000d40500720c */ /* 0x040fe20003fc4070 */
[----:B------:R-:W-:-:S02]  /*a5e0*/  IMAD R215, R5, R6, R216 ;  /* 0x0000000605d77224 */ /* 0x000fc400078e02d8 */
[----:B------:R-:W-:Y:S02]  /*a5f0*/  IMAD R216, R5, R8, R218 ;  /* 0x0000000805d87224 */ /* 0x000fe400078e02da */
[----:B------:R-:W-:Y:S01]  /*a600*/  @!P5 IMAD.IADD R213, R213, 0x1, -R5 ;  /* 0x00000001d5d5d824 */ /* 0x000fe200078e0a05 */
[C---:B------:R-:W-:Y:S01]  /*a610*/  ISETP.GT.U32.AND P5, PT, R5.reuse, R215, PT ;  /* 0x000000d70500720c */ /* 0x040fe20003fa4070 */
[C---:B------:R-:W-:Y:S02]  /*a620*/  VIADD R224, R0.reuse, 0xdc ;  /* 0x000000dc00e07836 */ /* 0x040fe40000000000 */
[----:B------:R-:W-:Y:S01]  /*a630*/  @!P2 IMAD.MOV R209, RZ, RZ, -R209 ;  /* 0x000000ffffd1a224 */ /* 0x000fe200078e0ad1 */
[C---:B------:R-:W-:Y:S01]  /*a640*/  ISETP.GT.U32.AND P2, PT, R5.reuse, R213, PT ;  /* 0x000000d50500720c */ /* 0x040fe20003f44070 */
[----:B------:R-:W-:Y:S01]  /*a650*/  @!P3 IMAD.MOV R211, RZ, RZ, -R211 ;  /* 0x000000ffffd3b224 */ /* 0x000fe200078e0ad3 */
[C---:B------:R-:W-:Y:S01]  /*a660*/  ISETP.GT.U32.AND P3, PT, R5.reuse, R216, PT ;  /* 0x000000d80500720c */ /* 0x040fe20003f64070 */
[----:B------:R-:W-:Y:S01]  /*a670*/  IMAD R217, R5, R217, R220 ;  /* 0x000000d905d97224 */ /* 0x000fe200078e02dc */
[----:B------:R-:W-:Y:S01]  /*a680*/  IABS R218, R224 ;  /* 0x000000e000da7213 */ /* 0x000fe20000000000 */
[----:B------:R-:W-:-:S02]  /*a690*/  VIADD R226, R0, 0xdd ;  /* 0x000000dd00e27836 */ /* 0x000fc40000000000 */
[----:B------:R-:W-:Y:S01]  /*a6a0*/  @!P6 IMAD.IADD R212, R212, 0x1, -R5 ;  /* 0x00000001d4d4e824 */ /* 0x000fe200078e0a05 */
[----:B------:R-:W-:Y:S01]  /*a6b0*/  ISETP.GT.U32.AND P6, PT, R5, R217, PT ;  /* 0x000000d90500720c */ /* 0x000fe20003fc4070 */
[----:B------:R-:W-:Y:S01]  /*a6c0*/  IMAD.HI.U32 R3, R7, R218, RZ ;  /* 0x000000da07037227 */ /* 0x000fe200078e00ff */
[----:B------:R-:W-:-:S03]  /*a6d0*/  IABS R8, R226 ;  /* 0x000000e200087213 */ /* 0x000fc60000000000 */
[----:B------:R-:W-:Y:S02]  /*a6e0*/  VIADD R225, R0, 0xde ;  /* 0x000000de00e17836 */ /* 0x000fe40000000000 */
[----:B------:R-:W-:Y:S01]  /*a6f0*/  @!P0 IMAD.MOV R210, RZ, RZ, -R210 ;  /* 0x000000ffffd28224 */ /* 0x000fe200078e0ad2 */
[----:B------:R-:W-:Y:S01]  /*a700*/  ISETP.GT.U32.AND P0, PT, R5, R214, PT ;  /* 0x000000d60500720c */ /* 0x000fe20003f04070 */
[----:B------:R-:W-:Y:S01]  /*a710*/  IMAD.MOV R3, RZ, RZ, -R3 ;  /* 0x000000ffff037224 */ /* 0x000fe200078e0a03 */
[----:B------:R-:W-:Y:S01]  /*a720*/  IABS R220, R225 ;  /* 0x000000e100dc7213 */ /* 0x000fe20000000000 */
[--C-:B------:R-:W-:Y:S02]  /*a730*/  @!P5 IMAD.IADD R215, R215, 0x1, -R5.reuse ;  /* 0x00000001d7d7d824 */ /* 0x100fe400078e0a05 */
[--C-:B------:R-:W-:Y:S01]  /*a740*/  @!P2 IMAD.IADD R213, R213, 0x1, -R5.reuse ;  /* 0x00000001d5d5a824 */ /* 0x100fe200078e0a05 */
[----:B------:R-:W-:Y:S01]  /*a750*/  ISETP.GE.AND P2, PT, R223, RZ, PT ;  /* 0x000000ffdf00720c */ /* 0x000fe20003f46270 */
[----:B------:R-:W-:Y:S01]  /*a760*/  @!P3 IMAD.IADD R216, R216, 0x1, -R5 ;  /* 0x00000001d8d8b824 */ /* 0x000fe200078e0a05 */
[C---:B------:R-:W-:Y:S01]  /*a770*/  ISETP.GT.U32.AND P5, PT, R5.reuse, R215, PT ;  /* 0x000000d70500720c */ /* 0x040fe20003fa4070 */
[----:B------:R-:W-:Y:S01]  /*a780*/  IMAD R218, R5, R3, R218 ;  /* 0x0000000305da7224 */ /* 0x000fe200078e02da */
[----:B------:R-:W-:Y:S01]  /*a790*/  ISETP.GE.AND P3, PT, R222, RZ, PT ;  /* 0x000000ffde00720c */ /* 0x000fe20003f66270 */
[----:B------:R-:W-:-:S04]  /*a7a0*/  IMAD.HI.U32 R3, R7, R8, RZ ;  /* 0x0000000807037227 */ /* 0x000fc800078e00ff */
[----:B------:R-:W-:Y:S01]  /*a7b0*/  @!P1 IMAD.MOV R212, RZ, RZ, -R212 ;  /* 0x000000ffffd49224 */ /* 0x000fe200078e0ad4 */
[----:B------:R-:W-:Y:S01]  /*a7c0*/  ISETP.GT.U32.AND P1, PT, R5, R216, PT ;  /* 0x000000d80500720c */ /* 0x000fe20003f24070 */
[----:B------:R-:W-:-:S04]  /*a7d0*/  IMAD.HI.U32 R6, R7, R220, RZ ;  /* 0x000000dc07067227 */ /* 0x000fc800078e00ff */
[----:B------:R-:W-:Y:S02]  /*a7e0*/  IMAD.MOV R3, RZ, RZ, -R3 ;  /* 0x000000ffff037224 */ /* 0x000fe400078e0a03 */
[--C-:B------:R-:W-:Y:S01]  /*a7f0*/  @!P6 IMAD.IADD R217, R217, 0x1, -R5.reuse ;  /* 0x00000001d9d9e824 */ /* 0x100fe200078e0a05 */
[----:B------:R-:W-:Y:S01]  /*a800*/  ISETP.GE.AND P6, PT, R219, RZ, PT ;  /* 0x000000ffdb00720c */ /* 0x000fe20003fc6270 */
[----:B------:R-:W-:Y:S01]  /*a810*/  @!P0 IMAD.IADD R214, R214, 0x1, -R5 ;  /* 0x00000001d6d68824 */ /* 0x000fe200078e0a05 */
[----:B------:R-:W-:Y:S01]  /*a820*/  ISETP.GE.AND P0, PT, R221, RZ, PT ;  /* 0x000000ffdd00720c */ /* 0x000fe20003f06270 */
[----:B------:R-:W-:Y:S02]  /*a830*/  IMAD.MOV R6, RZ, RZ, -R6 ;  /* 0x000000ffff067224 */ /* 0x000fe400078e0a06 */
[C---:B------:R-:W-:Y:S02]  /*a840*/  IMAD R219, R5.reuse, R3, R8 ;  /* 0x0000000305db7224 */ /* 0x040fe400078e0208 */
[----:B------:R-:W-:-:S02]  /*a850*/  IMAD R220, R5, R6, R220 ;  /* 0x0000000605dc7224 */ /* 0x000fc400078e02dc */
[----:B------:R-:W-:Y:S01]  /*a860*/  @!P2 IMAD.MOV R214, RZ, RZ, -R214 ;  /* 0x000000ffffd6a224 */ /* 0x000fe200078e0ad6 */
[----:B------:R-:W-:Y:S01]  /*a870*/  ISETP.GT.U32.AND P2, PT, R5, R219, PT ;  /* 0x000000db0500720c */ /* 0x000fe20003f44070 */
[--C-:B------:R-:W-:Y:S01]  /*a880*/  @!P5 IMAD.IADD R215, R215, 0x1, -R5.reuse ;  /* 0x00000001d7d7d824 */ /* 0x100fe200078e0a05 */
[C---:B------:R-:W-:Y:S01]  /*a890*/  ISETP.GT.U32.AND P5, PT, R5.reuse, R218, PT ;  /* 0x000000da0500720c */ /* 0x040fe20003fa4070 */
[----:B------:R-:W-:Y:S01]  /*a8a0*/  @!P1 IMAD.IADD R216, R216, 0x1, -R5 ;  /* 0x00000001d8d89824 */ /* 0x000fe200078e0a05 */
[----:B------:R-:W-:Y:S01]  /*a8b0*/  ISETP.GT.U32.AND P1, PT, R5, R220, PT ;  /* 0x000000dc0500720c */ /* 0x000fe20003f24070 */
[C---:B------:R-:W-:Y:S02]  /*a8c0*/  VIADD R223, R0.reuse, 0xe0 ;  /* 0x000000e000df7836 */ /* 0x040fe40000000000 */
[----:B------:R-:W-:Y:S02]  /*a8d0*/  VIADD R221, R0, 0xdf ;  /* 0x000000df00dd7836 */ /* 0x000fe40000000000 */
[----:B------:R-:W-:Y:S01]  /*a8e0*/  @!P4 IMAD.MOV R213, RZ, RZ, -R213 ;  /* 0x000000ffffd5c224 */ /* 0x000fe200078e0ad5 */
[----:B------:R-:W-:Y:S01]  /*a8f0*/  IABS R222, R223 ;  /* 0x000000df00de7213 */ /* 0x000fe20000000000 */
[----:B------:R-:W-:Y:S01]  /*a900*/  @!P0 IMAD.MOV R215, RZ, RZ, -R215 ;  /* 0x000000ffffd78224 */ /* 0x000fe200078e0ad7 */
[----:B------:R-:W-:Y:S01]  /*a910*/  IABS R8, R221 ;  /* 0x000000dd00087213 */ /* 0x000fe20000000000 */
[--C-:B------:R-:W-:Y:S01]  /*a920*/  @!P2 IMAD.IADD R219, R219, 0x1, -R5.reuse ;  /* 0x00000001dbdba824 */ /* 0x100fe200078e0a05 */
[----:B------:R-:W-:Y:S01]  /*a930*/  ISETP.GE.AND P0, PT, R224, RZ, PT ;  /* 0x000000ffe000720c */ /* 0x000fe20003f06270 */
[--C-:B------:R-:W-:Y:S01]  /*a940*/  @!P5 IMAD.IADD R218, R218, 0x1, -R5.reuse ;  /* 0x00000001dadad824 */ /* 0x100fe200078e0a05 */
[C---:B------:R-:W-:Y:S01]  /*a950*/  ISETP.GT.U32.AND P5, PT, R5.reuse, R217, PT ;  /* 0x000000d90500720c */ /* 0x040fe20003fa4070 */
[----:B------:R-:W-:Y:S01]  /*a960*/  @!P1 IMAD.IADD R220, R220, 0x1, -R5 ;  /* 0x00000001dcdc9824 */ /* 0x000fe200078e0a05 */
[----:B------:R-:W-:Y:S01]  /*a970*/  ISETP.GT.U32.AND P1, PT, R5, R219, PT ;  /* 0x000000db0500720c */ /* 0x000fe20003f24070 */
[----:B------:R-:W-:Y:S01]  /*a980*/  IMAD.HI.U32 R6, R7, R222, RZ ;  /* 0x000000de07067227 */ /* 0x000fe200078e00ff */
[----:B------:R-:W-:-:S02]  /*a990*/  ISETP.GT.U32.AND P4, PT, R5, R218, PT ;  /* 0x000000da0500720c */ /* 0x000fc40003f84070 */
[----:B------:R-:W-:Y:S01]  /*a9a0*/  ISETP.GE.AND P2, PT, R221, RZ, PT ;  /* 0x000000ffdd00720c */ /* 0x000fe20003f46270 */
[----:B------:R-:W-:-:S04]  /*a9b0*/  IMAD.HI.U32 R3, R7, R8, RZ ;  /* 0x0000000807037227 */ /* 0x000fc800078e00ff */
[----:B------:R-:W-:Y:S02]  /*a9c0*/  IMAD.MOV R6, RZ, RZ, -R6 ;  /* 0x000000ffff067224 */ /* 0x000fe400078e0a06 */
[----:B------:R-:W-:Y:S02]  /*a9d0*/  IMAD.MOV R3, RZ, RZ, -R3 ;  /* 0x000000ffff037224 */ /* 0x000fe400078e0a03 */
[C---:B------:R-:W-:Y:S02]  /*a9e0*/  IMAD R222, R5.reuse, R6, R222 ;  /* 0x0000000605de7224 */ /* 0x040fe400078e02de */
[----:B------:R-:W-:Y:S02]  /*a9f0*/  IMAD R221, R5, R3, R8 ;  /* 0x0000000305dd7224 */ /* 0x000fe400078e0208 */
[----:B------:R-:W-:Y:S01]  /*aa00*/  @!P1 IMAD.IADD R219, R219, 0x1, -R5 ;  /* 0x00000001dbdb9824 */ /* 0x000fe200078e0a05 */
[----:B------:R-:W-:Y:S01]  /*aa10*/  ISETP.GT.U32.AND P1, PT, R5, R222, PT ;  /* 0x000000de0500720c */ /* 0x000fe20003f24070 */
[----:B------:R-:W-:-:S02]  /*aa20*/  VIADD R8, R0, 0xe1 ;  /* 0x000000e100087836 */ /* 0x000fc40000000000 */
[--C-:B------:R-:W-:Y:S01]  /*aa30*/  @!P5 IMAD.IADD R217, R217, 0x1, -R5.reuse ;  /* 0x00000001d9d9d824 */ /* 0x100fe200078e0a05 */
[----:B------:R-:W-:Y:S01]  /*aa40*/  ISETP.GE.AND P5, PT, R226, RZ, PT ;  /* 0x000000ffe200720c */ /* 0x000fe20003fa6270 */
[----:B------:R-:W-:Y:S01]  /*aa50*/  @!P4 IMAD.IADD R218, R218, 0x1, -R5 ;  /* 0x00000001dadac824 */ /* 0x000fe200078e0a05 */
[----:B------:R-:W-:Y:S01]  /*aa60*/  IABS R6, R8 ;  /* 0x0000000800067213 */ /* 0x000fe20000000000 */
[----:B------:R-:W-:Y:S01]  /*aa70*/  @!P3 IMAD.MOV R216, RZ, RZ, -R216 ;  /* 0x000000ffffd8b224 */ /* 0x000fe200078e0ad8 */
[----:B------:R-:W-:Y:S01]  /*aa80*/  ISETP.GT.U32.AND P3, PT, R5, R220, PT ;  /* 0x000000dc0500720c */ /* 0x000fe20003f64070 */
[----:B------:R-:W-:Y:S01]  /*aa90*/  @!P0 IMAD.MOV R218, RZ, RZ, -R218 ;  /* 0x000000ffffda8224 */ /* 0x000fe200078e0ada */
[----:B------:R-:W-:Y:S01]  /*aaa0*/  ISETP.GE.AND P0, PT, R223, RZ, PT ;  /* 0x000000ffdf00720c */ /* 0x000fe20003f06270 */
[----:B------:R-:W-:Y:S01]  /*aab0*/  VIADD R223, R0, 0xe2 ;  /* 0x000000e200df7836 */ /* 0x000fe20000000000 */
[----:B------:R-:W-:Y:S01]  /*aac0*/  ISETP.GE.AND P4, PT, R225, RZ, PT ;  /* 0x000000ffe100720c */ /* 0x000fe20003f86270 */
[----:B------:R-:W-:-:S03]  /*aad0*/  IMAD.HI.U32 R3, R7, R6, RZ ;  /* 0x0000000607037227 */ /* 0x000fc600078e00ff */
[----:B------:R-:W-:Y:S01]  /*aae0*/  IABS R224, R223 ;  /* 0x000000df00e07213 */ /* 0x000fe20000000000 */
[----:B------:R-:W-:Y:S01]  /*aaf0*/  @!P6 IMAD.MOV R217, RZ, RZ, -R217 ;  /* 0x000000ffffd9e224 */ /* 0x000fe200078e0ad9 */
[----:B------:R-:W-:Y:S01]  /*ab00*/  ISETP.GT.U32.AND P6, PT, R5, R221, PT ;  /* 0x000000dd0500720c */ /* 0x000fe20003fc4070 */
[----:B------:R-:W-:Y:S02]  /*ab10*/  @!P1 IMAD.IADD R222, R222, 0x1, -R5 ;  /* 0x00000001dede9824 */ /* 0x000fe400078e0a05 */
[----:B------:R-:W-:Y:S02]  /*ab20*/  IMAD.MOV R3, RZ, RZ, -R3 ;  /* 0x000000ffff037224 */ /* 0x000fe400078e0a03 */
[----:B------:R-:W-:Y:S01]  /*ab30*/  @!P5 IMAD.MOV R219, RZ, RZ, -R219 ;  /* 0x000000ffffdbd224 */ /* 0x000fe200078e0adb */
[----:B------:R-:W-:Y:S01]  /*ab40*/  ISETP.GE.AND P5, PT, R223, RZ, PT ;  /* 0x000000ffdf00720c */ /* 0x000fe20003fa6270 */
[C---:B------:R-:W-:Y:S01]  /*ab50*/  IMAD R223, R5.reuse, R3, R6 ;  /* 0x0000000305df7224 */ /* 0x040fe200078e0206 */
[----:B------:R-:W-:Y:S01]  /*ab60*/  ISETP.GT.U32.AND P1, PT, R5, R222, PT ;  /* 0x000000de0500720c */ /* 0x000fe20003f24070 */
[----:B------:R-:W-:-:S04]  /*ab70*/  IMAD.HI.U32 R3, R7, R224, RZ ;  /* 0x000000e007037227 */ /* 0x000fc800078e00ff */
[----:B------:R-:W-:Y:S01]  /*ab80*/  @!P3 IMAD.IADD R220, R220, 0x1, -R5 ;  /* 0x00000001dcdcb824 */ /* 0x000fe200078e0a05 */
[----:B------:R-:W-:Y:S01]  /*ab90*/  ISETP.GE.AND P3, PT, R8, RZ, PT ;  /* 0x000000ff0800720c */ /* 0x000fe20003f66270 */
[----:B------:R-:W-:Y:S02]  /*aba0*/  IMAD.MOV R3, RZ, RZ, -R3 ;  /* 0x000000ffff037224 */ /* 0x000fe400078e0a03 */
[--C-:B------:R-:W-:Y:S02]  /*abb0*/  @!P6 IMAD.IADD R221, R221, 0x1, -R5.reuse ;  /* 0x00000001dddde824 */ /* 0x100fe400078e0a05 */
[----:B------:R-:W-:Y:S01]  /*abc0*/  @!P4 IMAD.MOV R220, RZ, RZ, -R220 ;  /* 0x000000ffffdcc224 */ /* 0x000fe200078e0adc */
[C---:B------:R-:W-:Y:S01]  /*abd0*/  ISETP.GT.U32.AND P4, PT, R5.reuse, R223, PT ;  /* 0x000000df0500720c */ /* 0x040fe20003f84070 */
[C---:B------:R-:W-:Y:S01]  /*abe0*/  IMAD R224, R5.reuse, R3, R224 ;  /* 0x0000000305e07224 */ /* 0x040fe200078e02e0 */
[----:B------:R-:W-:Y:S01]  /*abf0*/  ISETP.GT.U32.AND P6, PT, R5, R221, PT ;  /* 0x000000dd0500720c */ /* 0x000fe20003fc4070 */
[----:B------:R-:W-:-:S02]  /*ac00*/  @!P1 IMAD.IADD R222, R222, 0x1, -R5 ;  /* 0x00000001dede9824 */ /* 0x000fc400078e0a05 */
[C---:B------:R-:W-:Y:S01]  /*ac10*/  VIADD R8, R0.reuse, 0xe3 ;  /* 0x000000e300087836 */ /* 0x040fe20000000000 */
[----:B------:R-:W-:Y:S01]  /*ac20*/  ISETP.GT.U32.AND P1, PT, R5, R224, PT ;  /* 0x000000e00500720c */ /* 0x000fe20003f24070 */
[C---:B------:R-:W-:Y:S02]  /*ac30*/  VIADD R225, R0.reuse, 0xe4 ;  /* 0x000000e400e17836 */ /* 0x040fe40000000000 */
[C---:B------:R-:W-:Y:S01]  /*ac40*/  VIADD R227, R0.reuse, 0xe5 ;  /* 0x000000e500e37836 */ /* 0x040fe20000000000 */
[----:B------:R-:W-:Y:S01]  /*ac50*/  IABS R6, R8 ;  /* 0x0000000800067213 */ /* 0x000fe20000000000 */
[----:B------:R-:W-:Y:S01]  /*ac60*/  VIADD R229, R0, 0xe6 ;  /* 0x000000e600e57836 */ /* 0x000fe20000000000 */
[----:B------:R-:W-:Y:S01]  /*ac70*/  IABS R226, R225 ;  /* 0x000000e100e27213 */ /* 0x000fe20000000000 */
[----:B------:R-:W-:Y:S02]  /*ac80*/  @!P4 IMAD.IADD R223, R223, 0x1, -R5 ;  /* 0x00000001dfdfc824 */ /* 0x000fe400078e0a05 */
[----:B------:R-:W-:Y:S01]  /*ac90*/  IMAD.HI.U32 R3, R7, R6, RZ ;  /* 0x0000000607037227 */ /* 0x000fe200078e00ff */
[----:B------:R-:W-:-:S02]  /*aca0*/  IABS R228, R229 ;  /* 0x000000e500e47213 */ /* 0x000fc40000000000 */
[----:B------:R-:W-:Y:S01]  /*acb0*/  ISETP.GT.U32.AND P4, PT, R5, R223, PT ;  /* 0x000000df0500720c */ /* 0x000fe20003f84070 */
[--C-:B------:R-:W-:Y:S01]  /*acc0*/  @!P6 IMAD.IADD R221, R221, 0x1, -R5.reuse ;  /* 0x00000001dddde824 */ /* 0x100fe200078e0a05 */
[----:B------:R-:W-:Y:S01]  /*acd0*/  ISETP.GE.AND P6, PT, R8, RZ, PT ;  /* 0x000000ff0800720c */ /* 0x000fe20003fc6270 */
[----:B------:R-:W-:Y:S01]  /*ace0*/  @!P1 IMAD.IADD R224, R224, 0x1, -R5 ;  /* 0x00000001e0e09824 */ /* 0x000fe200078e0a05 */
[----:B------:R-:W-:Y:S01]  /*acf0*/  IABS R8, R227 ;  /* 0x000000e300087213 */ /* 0x000fe20000000000 */
[----:B------:R-:W-:Y:S02]  /*ad00*/  IMAD.MOV R3, RZ, RZ, -R3 ;  /* 0x000000ffff037224 */ /* 0x000fe400078e0a03 */
[----:B------:R-:W-:Y:S01]  /*ad10*/  @!P2 IMAD.MOV R221, RZ, RZ, -R221 ;  /* 0x000000ffffdda224 */ /* 0x000fe200078e0add */
[----:B------:R-:W-:Y:S01]  /*ad20*/  ISETP.GE.AND P2, PT, R225, RZ, PT ;  /* 0x000000ffe100720c */ /* 0x000fe20003f46270 */
[C---:B------:R-:W-:Y:S01]  /*ad30*/  IMAD R225, R5.reuse, R3, R6 ;  /* 0x0000000305e17224 */ /* 0x040fe200078e0206 */
[----:B------:R-:W-:Y:S01]  /*ad40*/  ISETP.GT.U32.AND P1, PT, R5, R224, PT ;  /* 0x000000e00500720c */ /* 0x000fe20003f24070 */
[----:B------:R-:W-:-:S04]  /*ad50*/  IMAD.HI.U32 R3, R7, R226, RZ ;  /* 0x000000e207037227 */ /* 0x000fc800078e00ff */
[----:B------:R-:W-:-:S04]  /*ad60*/  IMAD.HI.U32 R6, R7, R8, RZ ;  /* 0x0000000807067227 */ /* 0x000fc800078e00ff */
[----:B------:R-:W-:Y:S02]  /*ad70*/  IMAD.MOV R3, RZ, RZ, -R3 ;  /* 0x000000ffff037224 */ /* 0x000fe400078e0a03 */
[----:B------:R-:W-:Y:S02]  /*ad80*/  IMAD.MOV R6, RZ, RZ, -R6 ;  /* 0x000000ffff067224 */ /* 0x000fe400078e0a06 */
[--C-:B------:R-:W-:Y:S01]  /*ad90*/  @!P4 IMAD.IADD R223, R223, 0x1, -R5.reuse ;  /* 0x00000001dfdfc824 */ /* 0x100fe200078e0a05 */
[----:B------:R-:W-:Y:S01]  /*ada0*/  ISETP.GE.AND P4, PT, R227, RZ, PT ;  /* 0x000000ffe300720c */ /* 0x000fe20003f86270 */
[C---:B------:R-:W-:Y:S02]  /*adb0*/  IMAD R226, R5.reuse, R3, R226 ;  /* 0x0000000305e27224 */ /* 0x040fe400078e02e2 */
[C---:B------:R-:W-:Y:S02]  /*adc0*/  IMAD R227, R5.reuse, R6, R8 ;  /* 0x0000000605e37224 */ /* 0x040fe400078e0208 */
[----:B------:R-:W-:Y:S01]  /*add0*/  @!P1 IMAD.IADD R224, R224, 0x1, -R5 ;  /* 0x00000001e0e09824 */ /* 0x000fe200078e0a05 */
[C---:B------:R-:W-:Y:S01]  /*ade0*/  ISETP.GT.U32.AND P1, PT, R5.reuse, R226, PT ;  /* 0x000000e20500720c */ /* 0x040fe20003f24070 */
[----:B------:R-:W-:Y:S01]  /*adf0*/  @!P3 IMAD.MOV R223, RZ, RZ, -R223 ;  /* 0x000000ffffdfb224 */ /* 0x000fe200078e0adf */
[C---:B------:R-:W-:Y:S01]  /*ae00*/  ISETP.GT.U32.AND P3, PT, R5.reuse, R227, PT ;  /* 0x000000e30500720c */ /* 0x040fe20003f64070 */
[----:B------:R-:W-:Y:S01]  /*ae10*/  @!P0 IMAD.MOV R222, RZ, RZ, -R222 ;  /* 0x000000ffffde8224 */ /* 0x000fe200078e0ade */
[----:B------:R-:W-:Y:S01]  /*ae20*/  ISETP.GT.U32.AND P0, PT, R5, R225, PT ;  /* 0x000000e10500720c */ /* 0x000fe20003f04070 */
[----:B------:R-:W-:-:S02]  /*ae30*/  VIADD R230, R0, 0xe7 ;  /* 0x000000e700e67836 */ /* 0x000fc40000000000 */
[----:B------:R-:W-:-:S03]  /*ae40*/  IMAD.HI.U32 R3, R7, R228, RZ ;  /* 0x000000e407037227 */ /* 0x000fc600078e00ff */
[----:B------:R-:W-:Y:S01]  /*ae50*/  IABS R8, R230 ;  /* 0x000000e600087213 */ /* 0x000fe20000000000 */
[----:B------:R-:W-:Y:S02]  /*ae60*/  IMAD.MOV R3, RZ, RZ, -R3 ;  /* 0x000000ffff037224 */ /* 0x000fe400078e0a03 */
[--C-:B------:R-:W-:Y:S02]  /*ae70*/  @!P1 IMAD.IADD R226, R226, 0x1, -R5.reuse ;  /* 0x00000001e2e29824 */ /* 0x100fe400078e0a05 */
[--C-:B------:R-:W-:Y:S02]  /*ae80*/  @!P3 IMAD.IADD R227, R227, 0x1, -R5.reuse ;  /* 0x00000001e3e3b824 */ /* 0x100fe400078e0a05 */
[----:B------:R-:W-:Y:S01]  /*ae90*/  IMAD.HI.U32 R6, R7, R8, RZ ;  /* 0x0000000807067227 */ /* 0x000fe200078e00ff */
[C---:B------:R-:W-:Y:S02]  /*aea0*/  ISETP.GT.U32.AND P1, PT, R5.reuse, R226, PT ;  /* 0x000000e20500720c */ /* 0x040fe40003f24070 */
[----:B------:R-:W-:Y:S01]  /*aeb0*/  ISETP.GT.U32.AND P3, PT, R5, R227, PT ;  /* 0x000000e30500720c */ /* 0x000fe20003f64070 */
[----:B------:R-:W-:-:S02]  /*aec0*/  @!P0 IMAD.IADD R225, R225, 0x1, -R5 ;  /* 0x00000001e1e18824 */ /* 0x000fc400078e0a05 */
[----:B------:R-:W-:Y:S02]  /*aed0*/  IMAD.MOV R6, RZ, RZ, -R6 ;  /* 0x000000ffff067224 */ /* 0x000fe400078e0a06 */
[----:B------:R-:W-:Y:S01]  /*aee0*/  @!P5 IMAD.MOV R224, RZ, RZ, -R224 ;  /* 0x000000ffffe0d224 */ /* 0x000fe200078e0ae0 */
[----:B------:R-:W-:Y:S01]  /*aef0*/  ISETP.GE.AND P5, PT, R229, RZ, PT ;  /* 0x000000ffe500720c */ /* 0x000fe20003fa6270 */
[C---:B------:R-:W-:Y:S01]  /*af00*/  IMAD R228, R5.reuse, R3, R228 ;  /* 0x0000000305e47224 */ /* 0x040fe200078e02e4 */
[C---:B------:R-:W-:Y:S01]  /*af10*/  ISETP.GT.U32.AND P0, PT, R5.reuse, R225, PT ;  /* 0x000000e10500720c */ /* 0x040fe20003f04070 */
[----:B------:R-:W-:Y:S02]  /*af20*/  IMAD R229, R5, R6, R8 ;  /* 0x0000000605e57224 */ /* 0x000fe400078e0208 */
[--C-:B------:R-:W-:Y:S02]  /*af30*/  @!P1 IMAD.IADD R226, R226, 0x1, -R5.reuse ;  /* 0x00000001e2e29824 */ /* 0x100fe400078e0a05 */
[----:B------:R-:W-:-:S02]  /*af40*/  @!P3 IMAD.IADD R227, R227, 0x1, -R5 ;  /* 0x00000001e3e3b824 */ /* 0x000fc400078e0a05 */
[----:B------:R-:W-:Y:S01]  /*af50*/  @!P2 IMAD.MOV R226, RZ, RZ, -R226 ;  /* 0x000000ffffe2a224 */ /* 0x000fe200078e0ae2 */
[C---:B------:R-:W-:Y:S01]  /*af60*/  ISETP.GT.U32.AND P2, PT, R5.reuse, R228, PT ;  /* 0x000000e40500720c */ /* 0x040fe20003f44070 */
[----:B------:R-:W-:Y:S01]  /*af70*/  @!P4 IMAD.MOV R227, RZ, RZ, -R227 ;  /* 0x000000ffffe3c224 */ /* 0x000fe200078e0ae3 */
[----:B------:R-:W-:Y:S01]  /*af80*/  ISETP.GT.U32.AND P4, PT, R5, R229, PT ;  /* 0x000000e50500720c */ /* 0x000fe20003f84070 */
[----:B------:R-:W-:Y:S02]  /*af90*/  VIADD R3, R0, 0xe8 ;  /* 0x000000e800037836 */ /* 0x000fe40000000000 */
[----:B------:R-:W-:Y:S01]  /*afa0*/  @!P0 IMAD.IADD R225, R225, 0x1, -R5 ;  /* 0x00000001e1e18824 */ /* 0x000fe200078e0a05 */
[----:B------:R-:W-:Y:S01]  /*afb0*/  ISETP.GE.AND P0, PT, R230, RZ, PT ;  /* 0x000000ffe600720c */ /* 0x000fe20003f06270 */
[C---:B------:R-:W-:Y:S01]  /*afc0*/  VIADD R6, R0.reuse, 0xe9 ;  /* 0x000000e900067836 */ /* 0x040fe20000000000 */
[----:B------:R-:W-:Y:S01]  /*afd0*/  IABS R230, R3 ;  /* 0x0000000300e67213 */ /* 0x000fe20000000000 */
[----:B------:R-:W-:Y:S01]  /*afe0*/  @!P6 IMAD.MOV R225, RZ, RZ, -R225 ;  /* 0x000000ffffe1e224 */ /* 0x000fe200078e0ae1 */
[----:B------:R-:W-:Y:S01]  /*aff0*/  ISETP.GE.AND P1, PT, R3, RZ, PT ;  /* 0x000000ff0300720c */ /* 0x000fe20003f26270 */
[----:B------:R-:W-:Y:S01]  /*b000*/  VIADD R8, R0, 0xea ;  /* 0x000000ea00087836 */ /* 0x000fe20000000000 */
[----:B------:R-:W-:Y:S01]  /*b010*/  ISETP.GE.AND P6, PT, R6, RZ, PT ;  /* 0x000000ff0600720c */ /* 0x000fe20003fc6270 */
[--C-:B------:R-:W-:Y:S01]  /*b020*/  @!P2 IMAD.IADD R228, R228, 0x1, -R5.reuse ;  /* 0x00000001e4e4a824 */ /* 0x100fe200078e0a05 */
[----:B------:R-:W-:Y:S01]  /*b030*/  IABS R6, R6 ;  /* 0x0000000600067213 */ /* 0x000fe20000000000 */
[----:B------:R-:W-:Y:S01]  /*b040*/  @!P4 IMAD.IADD R229, R229, 0x1, -R5 ;  /* 0x00000001e5e5c824 */ /* 0x000fe200078e0a05 */
[----:B------:R-:W-:Y:S01]  /*b050*/  ISETP.GE.AND P3, PT, R8, RZ, PT ;  /* 0x000000ff0800720c */ /* 0x000fe20003f66270 */
[----:B------:R-:W-:Y:S01]  /*b060*/  IMAD.HI.U32 R3, R7, R230, RZ ;  /* 0x000000e607037227 */ /* 0x000fe200078e00ff */
[----:B------:R-:W-:-:S02]  /*b070*/  ISETP.GT.U32.AND P2, PT, R5, R228, PT ;  /* 0x000000e40500720c */ /* 0x000fc40003f44070 */
[----:B------:R-:W-:Y:S01]  /*b080*/  IABS R232, R8 ;  /* 0x0000000800e87213 */ /* 0x000fe20000000000 */
[----:B------:R-:W-:Y:S01]  /*b090*/  IMAD.HI.U32 R8, R7, R6, RZ ;  /* 0x0000000607087227 */ /* 0x000fe200078e00ff */
[----:B------:R-:W-:-:S03]  /*b0a0*/  ISETP.GT.U32.AND P4, PT, R5, R229, PT ;  /* 0x000000e50500720c */ /* 0x000fc60003f84070 */
[----:B------:R-:W-:Y:S02]  /*b0b0*/  IMAD.MOV R231, RZ, RZ, -R3 ;  /* 0x000000ffffe77224 */ /* 0x000fe400078e0a03 */
[----:B------:R-:W-:Y:S02]  /*b0c0*/  IMAD.MOV R8, RZ, RZ, -R8 ;  /* 0x000000ffff087224 */ /* 0x000fe400078e0a08 */
[----:B------:R-:W-:-:S04]  /*b0d0*/  IMAD.HI.U32 R3, R7, R232, RZ ;  /* 0x000000e807037227 */ /* 0x000fc800078e00ff */
[C---:B------:R-:W-:Y:S02]  /*b0e0*/  IMAD R230, R5.reuse, R231, R230 ;  /* 0x000000e705e67224 */ /* 0x040fe400078e02e6 */
[C---:B------:R-:W-:Y:S02]  /*b0f0*/  IMAD R231, R5.reuse, R8, R6 ;  /* 0x0000000805e77224 */ /* 0x040fe400078e0206 */
[----:B------:R-:W-:Y:S01]  /*b100*/  IMAD.MOV R233, RZ, RZ, -R3 ;  /* 0x000000ffffe97224 */ /* 0x000fe200078e0a03 */
[----:B------:R-:W-:Y:S01]  /*b110*/  SGXT.U32 R3, R234, 0x1 ;  /* 0x00000001ea03781a */ /* 0x000fe20000000000 */
[--C-:B------:R-:W-:Y:S01]  /*b120*/  @!P2 IMAD.IADD R228, R228, 0x1, -R5.reuse ;  /* 0x00000001e4e4a824 */ /* 0x100fe200078e0a05 */
[----:B------:R-:W-:Y:S01]  /*b130*/  ISETP.GT.U32.AND P2, PT, R5, R230, PT ;  /* 0x000000e60500720c */ /* 0x000fe20003f44070 */
[----:B------:R-:W-:Y:S01]  /*b140*/  @!P4 IMAD.IADD R229, R229, 0x1, -R5 ;  /* 0x00000001e5e5c824 */ /* 0x000fe200078e0a05 */
[C---:B------:R-:W-:Y:S01]  /*b150*/  ISETP.GT.U32.AND P4, PT, R5.reuse, R231, PT ;  /* 0x000000e70500720c */ /* 0x040fe20003f84070 */
[----:B------:R-:W-:-:S02]  /*b160*/  IMAD R232, R5, R233, R232 ;  /* 0x000000e905e87224 */ /* 0x000fc400078e02e8 */
[----:B------:R-:W-:Y:S02]  /*b170*/  @!P0 IMAD.MOV R229, RZ, RZ, -R229 ;  /* 0x000000ffffe58224 */ /* 0x000fe400078e0ae5 */
[C---:B------:R-:W-:Y:S01]  /*b180*/  VIADD R8, R0.reuse, 0xeb ;  /* 0x000000eb00087836 */ /* 0x040fe20000000000 */
[----:B------:R-:W-:Y:S01]  /*b190*/  ISETP.GT.U32.AND P0, PT, R5, R232, PT ;  /* 0x000000e80500720c */ /* 0x000fe20003f04070 */
[----:B------:R-:W-:Y:S02]  /*b1a0*/  VIADD R233, R0, 0xec ;  /* 0x000000ec00e97836 */ /* 0x000fe40000000000 */
        /* <DEDUP_REMOVED lines=9> */
[----:B------:R-:W-:Y:S02]  /*b240*/  @!P0 IMAD.IADD R232, R232, 0x1, -R5 ;  /* 0x00000001e8e88824 */ /* 0x000fe400078e0a05 */
[----:B------:R-:W-:Y:S02]  /*b250*/  IMAD.MOV R236, RZ, RZ, -R236 ;  /* 0x000000ffffec7224 */ /* 0x000fe400078e0aec */
[----:B------:R-:W-:Y:S01]  /*b260*/  IMAD.HI.U32 R8, R7, R234, RZ ;  /* 0x000000ea07087227 */ /* 0x000fe200078e00ff */
[----:B------:R-:W-:-:S03]  /*b270*/  ISETP.GT.U32.AND P0, PT, R5, R232, PT ;  /* 0x000000e80500720c */ /* 0x000fc60003f04070 */
[----:B------:R-:W-:Y:S02]  /*b280*/  IMAD.MOV R8, RZ, RZ, -R8 ;  /* 0x000000ffff087224 */ /* 0x000fe400078e0a08 */
[----:B------:R-:W-:Y:S01]  /*b290*/  @!P2 IMAD.IADD R230, R230, 0x1, -R5 ;  /* 0x00000001e6e6a824 */ /* 0x000fe200078e0a05 */
[----:B------:R-:W-:Y:S01]  /*b2a0*/  ISETP.GE.AND P2, PT, R233, RZ, PT ;  /* 0x000000ffe900720c */ /* 0x000fe20003f46270 */
[----:B------:R-:W-:Y:S02]  /*b2b0*/  IMAD R233, R5, R236, R235 ;  /* 0x000000ec05e97224 */ /* 0x000fe400078e02eb */
[----:B------:R-:W-:Y:S02]  /*b2c0*/  @!P4 IMAD.IADD R231, R231, 0x1, -R5 ;  /* 0x00000001e7e7c824 */ /* 0x000fe400078e0a05 */
[C---:B------:R-:W-:Y:S02]  /*b2d0*/  IMAD R234, R5.reuse, R8, R234 ;  /* 0x0000000805ea7224 */ /* 0x040fe400078e02ea */
[----:B------:R-:W-:Y:S01]  /*b2e0*/  @!P6 IMAD.MOV R231, RZ, RZ, -R231 ;  /* 0x000000ffffe7e224 */ /* 0x000fe200078e0ae7 */
[----:B------:R-:W-:Y:S01]  /*b2f0*/  ISETP.GT.U32.AND P6, PT, R5, R233, PT ;  /* 0x000000e90500720c */ /* 0x000fe20003fc4070 */
[----:B------:R-:W-:-:S02]  /*b300*/  @!P0 IMAD.IADD R232, R232, 0x1, -R5 ;  /* 0x00000001e8e88824 */ /* 0x000fc400078e0a05 */
[C---:B------:R-:W-:Y:S02]  /*b310*/  VIADD R235, R0.reuse, 0xed ;  /* 0x000000ed00eb7836 */ /* 0x040fe40000000000 */
[----:B------:R-:W-:Y:S01]  /*b320*/  @!P3 IMAD.MOV R232, RZ, RZ, -R232 ;  /* 0x000000ffffe8b224 */ /* 0x000fe200078e0ae8 */
[----:B------:R-:W-:Y:S01]  /*b330*/  ISETP.GT.U32.AND P3, PT, R5, R234, PT ;  /* 0x000000ea0500720c */ /* 0x000fe20003f64070 */
[----:B------:R-:W-:Y:S01]  /*b340*/  IMAD R9, R3, UR12, RZ ;  /* 0x0000000c03097c24 */ /* 0x000fe2000f8e02ff */
[----:B------:R-:W-:Y:S01]  /*b350*/  ISETP.GE.AND P4, PT, R235, RZ, PT ;  /* 0x000000ffeb00720c */ /* 0x000fe20003f86270 */
[----:B------:R-:W-:Y:S01]  /*b360*/  IMAD.U32 R6, RZ, RZ, UR12 ;  /* 0x0000000cff067e24 */ /* 0x000fe2000f8e00ff */
[----:B------:R-:W-:Y:S01]  /*b370*/  IABS R235, R235 ;  /* 0x000000eb00eb7213 */ /* 0x000fe20000000000 */
[----:B------:R-:W-:Y:S02]  /*b380*/  VIADD R236, R0, 0xee ;  /* 0x000000ee00ec7836 */ /* 0x000fe40000000000 */
[----:B------:R-:W-:-:S02]  /*b390*/  IMAD R9, R6, 0x2, R9 ;  /* 0x0000000206097824 */ /* 0x000fc400078e0209 */
[----:B------:R-:W-:Y:S02]  /*b3a0*/  @!P6 IMAD.IADD R233, R233, 0x1, -R5 ;  /* 0x00000001e9e9e824 */ /* 0x000fe400078e0a05 */
[----:B------:R-:W-:Y:S02]  /*b3b0*/  IMAD R3, R6, 0x2, R9 ;  /* 0x0000000206037824 */ /* 0x000fe400078e0209 */
[----:B------:R-:W-:Y:S01]  /*b3c0*/  @!P1 IMAD.MOV R230, RZ, RZ, -R230 ;  /* 0x000000ffffe69224 */ /* 0x000fe200078e0ae6 */
[----:B------:R-:W-:Y:S01]  /*b3d0*/  ISETP.GT.U32.AND P6, PT, R5, R233, PT ;  /* 0x000000e90500720c */ /* 0x000fe20003fc4070 */
[----:B------:R-:W-:Y:S01]  /*b3e0*/  IMAD.HI.U32 R239, R7, R235, RZ ;  /* 0x000000eb07ef7227 */ /* 0x000fe200078e00ff */
[----:B------:R-:W-:Y:S01]  /*b3f0*/  ISETP.GE.AND P1, PT, R236, RZ, PT ;  /* 0x000000ffec00720c */ /* 0x000fe20003f26270 */
[----:B------:R1:W-:Y:S01]  /*b400*/  STL [R1+0x74c], R3 ;  /* 0x00074c0301007387 */ /* 0x0003e20000100800 */
[----:B------:R-:W-:Y:S01]  /*b410*/  IABS R236, R236 ;  /* 0x000000ec00ec7213 */ /* 0x000fe20000000000 */
[----:B------:R-:W-:-:S02]  /*b420*/  @!P3 IMAD.IADD R234, R234, 0x1, -R5 ;  /* 0x00000001eaeab824 */ /* 0x000fc400078e0a05 */
[----:B------:R-:W-:Y:S02]  /*b430*/  IMAD.MOV R239, RZ, RZ, -R239 ;  /* 0x000000ffffef7224 */ /* 0x000fe400078e0aef */
[----:B------:R-:W-:Y:S01]  /*b440*/  IMAD.HI.U32 R238, R7, R236, RZ ;  /* 0x000000ec07ee7227 */ /* 0x000fe200078e00ff */
[----:B------:R-:W-:-:S03]  /*b450*/  ISETP.GT.U32.AND P3, PT, R5, R234, PT ;  /* 0x000000ea0500720c */ /* 0x000fc60003f64070 */
[----:B-1----:R-:W-:Y:S02]  /*b460*/  IMAD R3, R6, 0x2, R3 ;  /* 0x0000000206037824 */ /* 0x002fe400078e0203 */
[----:B------:R-:W-:Y:S02]  /*b470*/  IMAD R235, R5, R239, R235 ;  /* 0x000000ef05eb7224 */ /* 0x000fe400078e02eb */
[----:B------:R-:W-:Y:S01]  /*b480*/  IMAD.MOV R238, RZ, RZ, -R238 ;  /* 0x000000ffffee7224 */ /* 0x000fe200078e0aee */
[----:B------:R1:W-:Y:S01]  /*b490*/  STL [R1+0x754], R3 ;  /* 0x0007540301007387 */ /* 0x0003e20000100800 */
[----:B------:R-:W-:Y:S01]  /*b4a0*/  @!P6 IMAD.IADD R233, R233, 0x1, -R5 ;  /* 0x00000001e9e9e824 */ /* 0x000fe200078e0a05 */
[C---:B------:R-:W-:Y:S01]  /*b4b0*/  ISETP.GT.U32.AND P6, PT, R5.reuse, R235, PT ;  /* 0x000000eb0500720c */ /* 0x040fe20003fc4070 */
[----:B------:R-:W-:Y:S02]  /*b4c0*/  IMAD R236, R5, R238, R236 ;  /* 0x000000ee05ec7224 */ /* 0x000fe400078e02ec */
[----:B------:R-:W-:-:S02]  /*b4d0*/  VIADD R237, R0, 0xef ;  /* 0x000000ef00ed7836 */ /* 0x000fc40000000000 */
[----:B------:R-:W-:Y:S01]  /*b4e0*/  @!P3 IMAD.IADD R234, R234, 0x1, -R5 ;  /* 0x00000001eaeab824 */ /* 0x000fe200078e0a05 */
[----:B------:R-:W-:Y:S01]  /*b4f0*/  ISETP.GT.U32.AND P3, PT, R5, R236, PT ;  /* 0x000000ec0500720c */ /* 0x000fe20003f64070 */
[----:B------:R-:W-:Y:S01]  /*b500*/  VIADD R240, R0, 0xf0 ;  /* 0x000000f000f07836 */ /* 0x000fe20000000000 */
[----:B------:R-:W-:Y:S01]  /*b510*/  ISETP.GE.AND P0, PT, R237, RZ, PT ;  /* 0x000000ffed00720c */ /* 0x000fe20003f06270 */
[----:B-1----:R-:W-:Y:S01]  /*b520*/  IMAD R3, R6, 0x2, R3 ;  /* 0x0000000206037824 */ /* 0x002fe200078e0203 */
[----:B------:R-:W-:Y:S01]  /*b530*/  IABS R237, R237 ;  /* 0x000000ed00ed7213 */ /* 0x000fe20000000000 */
[----:B------:R-:W-:Y:S01]  /*b540*/  @!P5 IMAD.MOV R233, RZ, RZ, -R233 ;  /* 0x000000ffffe9d224 */ /* 0x000fe200078e0ae9 */
[----:B------:R-:W-:Y:S01]  /*b550*/  ISETP.GE.AND P5, PT, R240, RZ, PT ;  /* 0x000000fff000720c */ /* 0x000fe20003fa6270 */
[----:B------:R-:W-:Y:S01]  /*b560*/  @!P6 IMAD.IADD R235, R235, 0x1, -R5 ;  /* 0x00000001ebebe824 */ /* 0x000fe200078e0a05 */
[----:B------:R1:W-:Y:S01]  /*b570*/  STL [R1+0x5dc], R3 ;  /* 0x0005dc0301007387 */ /* 0x0003e20000100800 */
[----:B------:R-:W-:Y:S01]  /*b580*/  IMAD.HI.U32 R8, R7, R237, RZ ;  /* 0x000000ed07087227 */ /* 0x000fe200078e00ff */
[----:B------:R-:W-:-:S02]  /*b590*/  IABS R240, R240 ;  /* 0x000000f000f07213 */ /* 0x000fc40000000000 */
[----:B------:R-:W-:Y:S01]  /*b5a0*/  ISETP.GT.U32.AND P6, PT, R5, R235, PT ;  /* 0x000000eb0500720c */ /* 0x000fe20003fc4070 */
[----:B------:R-:W-:Y:S02]  /*b5b0*/  @!P3 IMAD.IADD R236, R236, 0x1, -R5 ;  /* 0x00000001ececb824 */ /* 0x000fe400078e0a05 */
[----:B------:R-:W-:Y:S02]  /*b5c0*/  IMAD.MOV R8, RZ, RZ, -R8 ;  /* 0x000000ffff087224 */ /* 0x000fe400078e0a08 */
[----:B------:R-:W-:Y:S01]  /*b5d0*/  IMAD.HI.U32 R241, R7, R240, RZ ;  /* 0x000000f007f17227 */ /* 0x000fe200078e00ff */
[----:B------:R-:W-:-:S03]  /*b5e0*/  ISETP.GT.U32.AND P3, PT, R5, R236, PT ;  /* 0x000000ec0500720c */ /* 0x000fc60003f64070 */
[----:B-1----:R-:W-:Y:S02]  /*b5f0*/  IMAD R3, R6, 0x2, R3 ;  /* 0x0000000206037824 */ /* 0x002fe400078e0203 */
[C---:B------:R-:W-:Y:S02]  /*b600*/  IMAD R237, R5.reuse, R8, R237 ;  /* 0x0000000805ed7224 */ /* 0x040fe400078e02ed */
[----:B------:R-:W-:Y:S01]  /*b610*/  VIADD R238, R0, 0xf1 ;  /* 0x000000f100ee7836 */ /* 0x000fe20000000000 */
[----:B------:R1:W-:Y:S01]  /*b620*/  STL [R1+0x714], R3 ;  /* 0x0007140301007387 */ /* 0x0003e20000100800 */
[----:B------:R-:W-:Y:S01]  /*b630*/  @!P2 IMAD.MOV R234, RZ, RZ, -R234 ;  /* 0x000000ffffeaa224 */ /* 0x000fe200078e0aea */
[----:B------:R-:W-:Y:S01]  /*b640*/  ISETP.GT.U32.AND P2, PT, R5, R237, PT ;  /* 0x000000ed0500720c */ /* 0x000fe20003f44070 */
[----:B------:R-:W-:Y:S01]  /*b650*/  IMAD.MOV R241, RZ, RZ, -R241 ;  /* 0x000000fffff17224 */ /* 0x000fe200078e0af1 */
[----:B------:R-:W-:Y:S01]  /*b660*/  IABS R239, R238 ;  /* 0x000000ee00ef7213 */ /* 0x000fe20000000000 */
[----:B------:R-:W-:Y:S01]  /*b670*/  @!P6 IMAD.IADD R235, R235, 0x1, -R5 ;  /* 0x00000001ebebe824 */ /* 0x000fe200078e0a05 */
[----:B------:R-:W-:Y:S01]  /*b680*/  ISETP.GE.AND P6, PT, R238, RZ, PT ;  /* 0x000000ffee00720c */ /* 0x000fe20003fc6270 */
[----:B------:R-:W-:-:S02]  /*b690*/  IMAD R238, R5, R241, R240 ;  /* 0x000000f105ee7224 */ /* 0x000fc400078e02f0 */
[----:B------:R-:W-:Y:S02]  /*b6a0*/  @!P3 IMAD.IADD R236, R236, 0x1, -R5 ;  /* 0x00000001ececb824 */ /* 0x000fe400078e0a05 */
[----:B-1----:R-:W-:Y:S01]  /*b6b0*/  IMAD R3, R6, 0x2, R3 ;  /* 0x0000000206037824 */ /* 0x002fe200078e0203 */
[----:B------:R-:W-:Y:S01]  /*b6c0*/  ISETP.GT.U32.AND P3, PT, R5, R238, PT ;  /* 0x000000ee0500720c */ /* 0x000fe20003f64070 */
[----:B------:R-:W-:Y:S02]  /*b6d0*/  VIADD R240, R0, 0xf2 ;  /* 0x000000f200f07836 */ /* 0x000fe40000000000 */
[----:B------:R-:W-:Y:S01]  /*b6e0*/  @!P2 IMAD.IADD R237, R237, 0x1, -R5 ;  /* 0x00000001ededa824 */ /* 0x000fe200078e0a05 */
[----:B------:R1:W-:Y:S01]  /*b6f0*/  STL [R1+0x718], R3 ;  /* 0x0007180301007387 */ /* 0x0003e20000100800 */
[----:B------:R-:W-:-:S03]  /*b700*/  IMAD.HI.U32 R8, R7, R239, RZ ;  /* 0x000000ef07087227 */ /* 0x000fc600078e00ff */
[C---:B------:R-:W-:Y:S01]  /*b710*/  ISETP.GT.U32.AND P2, PT, R5.reuse, R237, PT ;  /* 0x000000ed0500720c */ /* 0x040fe20003f44070 */
[----:B------:R-:W-:Y:S01]  /*b720*/  @!P4 IMAD.MOV R235, RZ, RZ, -R235 ;  /* 0x000000ffffebc224 */ /* 0x000fe200078e0aeb */
[----:B------:R-:W-:Y:S01]  /*b730*/  ISETP.GE.AND P4, PT, R240, RZ, PT ;  /* 0x000000fff000720c */ /* 0x000fe20003f86270 */
[----:B------:R-:W-:Y:S01]  /*b740*/  IMAD.MOV R8, RZ, RZ, -R8 ;  /* 0x000000ffff087224 */ /* 0x000fe200078e0a08 */
[----:B------:R-:W-:Y:S01]  /*b750*/  IABS R240, R240 ;  /* 0x000000f000f07213 */ /* 0x000fe20000000000 */
[----:B------:R-:W-:Y:S02]  /*b760*/  @!P3 IMAD.IADD R238, R238, 0x1, -R5 ;  /* 0x00000001eeeeb824 */ /* 0x000fe400078e0a05 */
[----:B-1----:R-:W-:Y:S02]  /*b770*/  IMAD R3, R6, 0x2, R3 ;  /* 0x0000000206037824 */ /* 0x002fe400078e0203 */
[C---:B------:R-:W-:Y:S01]  /*b780*/  IMAD R239, R5.reuse, R8, R239 ;  /* 0x0000000805ef7224 */ /* 0x040fe200078e02ef */
[----:B------:R-:W-:Y:S01]  /*b790*/  ISETP.GT.U32.AND P3, PT, R5, R238, PT ;  /* 0x000000ee0500720c */ /* 0x000fe20003f64070 */
[----:B------:R-:W-:Y:S01]  /*b7a0*/  IMAD.HI.U32 R8, R7, R240, RZ ;  /* 0x000000f007087227 */ /* 0x000fe200078e00ff */
[----:B------:R1:W-:Y:S03]  /*b7b0*/  STL [R1+0x740], R3 ;  /* 0x0007400301007387 */ /* 0x0003e60000100800 */
[----:B------:R-:W-:-:S02]  /*b7c0*/  @!P2 IMAD.IADD R237, R237, 0x1, -R5 ;  /* 0x00000001ededa824 */ /* 0x000fc400078e0a05 */
[----:B------:R-:W-:Y:S02]  /*b7d0*/  IMAD.MOV R8, RZ, RZ, -R8 ;  /* 0x000000ffff087224 */ /* 0x000fe400078e0a08 */
[----:B------:R-:W-:Y:S02]  /*b7e0*/  VIADD R242, R0, 0xf4 ;  /* 0x000000f400f27836 */ /* 0x000fe40000000000 */
[----:B------:R-:W-:Y:S01]  /*b7f0*/  @!P0 IMAD.MOV R237, RZ, RZ, -R237 ;  /* 0x000000ffffed8224 */ /* 0x000fe200078e0aed */
[C---:B------:R-:W-:Y:S01]  /*b800*/  ISETP.GT.U32.AND P0, PT, R5.reuse, R239, PT ;  /* 0x000000ef0500720c */ /* 0x040fe20003f04070 */
[----:B-1----:R-:W-:Y:S01]  /*b810*/  IMAD R3, R6, 0x2, R3 ;  /* 0x0000000206037824 */ /* 0x002fe200078e0203 */
[----:B------:R-:W-:Y:S01]  /*b820*/  ISETP.GE.AND P2, PT, R242, RZ, PT ;  /* 0x000000fff200720c */ /* 0x000fe20003f46270 */
[C---:B------:R-:W-:Y:S01]  /*b830*/  IMAD R240, R5.reuse, R8, R240 ;  /* 0x0000000805f07224 */ /* 0x040fe200078e02f0 */
[----:B------:R-:W-:Y:S01]  /*b840*/  IABS R242, R242 ;  /* 0x000000f200f27213 */ /* 0x000fe20000000000 */
[----:B------:R-:W-:Y:S01]  /*b850*/  VIADD R241, R0, 0xf3 ;  /* 0x000000f300f17836 */ /* 0x000fe20000000000 */
[----:B------:R1:W-:Y:S01]  /*b860*/  STL [R1+0x734], R3 ;  /* 0x0007340301007387 */ /* 0x0003e20000100800 */
[----:B------:R-:W-:Y:S01]  /*b870*/  @!P3 IMAD.IADD R238, R238, 0x1, -R5 ;  /* 0x00000001eeeeb824 */ /* 0x000fe200078e0a05 */
[----:B------:R-:W-:Y:S01]  /*b880*/  ISETP.GT.U32.AND P3, PT, R5, R240, PT ;  /* 0x000000f00500720c */ /* 0x000fe20003f64070 */
[----:B------:R-:W-:Y:S01]  /*b890*/  @!P1 IMAD.MOV R236, RZ, RZ, -R236 ;  /* 0x000000ffffec9224 */ /* 0x000fe200078e0aec */
[----:B------:R-:W-:Y:S01]  /*b8a0*/  ISETP.GE.AND P1, PT, R241, RZ, PT ;  /* 0x000000fff100720c */ /* 0x000fe20003f26270 */
[----:B------:R-:W-:Y:S01]  /*b8b0*/  IMAD.HI.U32 R8, R7, R242, RZ ;  /* 0x000000f207087227 */ /* 0x000fe200078e00ff */
[----:B------:R-:W-:-:S03]  /*b8c0*/  IABS R241, R241 ;  /* 0x000000f100f17213 */ /* 0x000fc60000000000 */
[----:B------:R-:W-:Y:S02]  /*b8d0*/  @!P0 IMAD.IADD R239, R239, 0x1, -R5 ;  /* 0x00000001efef8824 */ /* 0x000fe400078e0a05 */
[----:B-1----:R-:W-:Y:S02]  /*b8e0*/  IMAD R3, R6, 0x2, R3 ;  /* 0x0000000206037824 */ /* 0x002fe400078e0203 */
[----:B------:R-:W-:Y:S01]  /*b8f0*/  IMAD.MOV R8, RZ, RZ, -R8 ;  /* 0x000000ffff087224 */ /* 0x000fe200078e0a08 */
[----:B------:R-:W-:Y:S01]  /*b900*/  ISETP.GT.U32.AND P0, PT, R5, R239, PT ;  /* 0x000000ef0500720c */ /* 0x000fe20003f04070 */
[----:B------:R-:W-:Y:S01]  /*b910*/  IMAD.HI.U32 R243, R7, R241, RZ ;  /* 0x000000f107f37227 */ /* 0x000fe200078e00ff */
[----:B------:R1:W-:Y:S03]  /*b920*/  STL [R1+0x724], R3 ;  /* 0x0007240301007387 */ /* 0x0003e60000100800 */
[----:B------:R-:W-:-:S02]  /*b930*/  IMAD R242, R5, R8, R242 ;  /* 0x0000000805f27224 */ /* 0x000fc400078e02f2 */
[----:B------:R-:W-:Y:S02]  /*b940*/  IMAD.MOV R243, RZ, RZ, -R243 ;  /* 0x000000fffff37224 */ /* 0x000fe400078e0af3 */
[----:B------:R-:W-:Y:S02]  /*b950*/  VIADD R8, R0, 0xf5 ;  /* 0x000000f500087836 */ /* 0x000fe40000000000 */
[----:B------:R-:W-:Y:S02]  /*b960*/  @!P3 IMAD.IADD R240, R240, 0x1, -R5 ;  /* 0x00000001f0f0b824 */ /* 0x000fe400078e0a05 */
[----:B-1----:R-:W-:Y:S01]  /*b970*/  IMAD R3, R6, 0x2, R3 ;  /* 0x0000000206037824 */ /* 0x002fe200078e0203 */
[----:B------:R-:W-:Y:S01]  /*b980*/  ISETP.GE.AND P3, PT, R8, RZ, PT ;  /* 0x000000ff0800720c */ /* 0x000fe20003f66270 */
[C---:B------:R-:W-:Y:S01]  /*b990*/  IMAD R241, R5.reuse, R243, R241 ;  /* 0x000000f305f17224 */ /* 0x040fe200078e02f1 */
[----:B------:R-:W-:Y:S01]  /*b9a0*/  IABS R243, R8 ;  /* 0x0000000800f37213 */ /* 0x000fe20000000000 */
[----:B------:R-:W-:Y:S01]  /*b9b0*/  @!P5 IMAD.MOV R238, RZ, RZ, -R238 ;  /* 0x000000ffffeed224 */ /* 0x000fe200078e0aee */
[----:B------:R1:W-:Y:S01]  /*b9c0*/  STL [R1+0x720], R3 ;  /* 0x0007200301007387 */ /* 0x0003e20000100800 */
[----:B------:R-:W-:Y:S01]  /*b9d0*/  ISETP.GT.U32.AND P5, PT, R5, R240, PT ;  /* 0x000000f00500720c */ /* 0x000fe20003fa4070 */
[----:B------:R-:W-:Y:S01]  /*b9e0*/  @!P0 IMAD.IADD R239, R239, 0x1, -R5 ;  /* 0x00000001efef8824 */ /* 0x000fe200078e0a05 */
[----:B------:R-:W-:Y:S01]  /*b9f0*/  ISETP.GT.U32.AND P0, PT, R5, R241, PT ;  /* 0x000000f10500720c */ /* 0x000fe20003f04070 */
[----:B------:R-:W-:-:S04]  /*ba00*/  IMAD.HI.U32 R245, R7, R243, RZ ;  /* 0x000000f307f57227 */ /* 0x000fc800078e00ff */
[----:B------:R-:W-:Y:S02]  /*ba10*/  IMAD.MOV R245, RZ, RZ, -R245 ;  /* 0x000000fffff57224 */ /* 0x000fe400078e0af5 */
[----:B-1----:R-:W-:Y:S02]  /*ba20*/  IMAD R3, R6, 0x2, R3 ;  /* 0x0000000206037824 */ /* 0x002fe400078e0203 */
[----:B------:R-:W-:Y:S02]  /*ba30*/  IMAD R243, R5, R245, R243 ;  /* 0x000000f505f37224 */ /* 0x000fe400078e02f3 */
[----:B------:R-:W-:Y:S01]  /*ba40*/  @!P5 IMAD.IADD R240, R240, 0x1, -R5 ;  /* 0x00000001f0f0d824 */ /* 0x000fe200078e0a05 */
[----:B------:R1:W-:Y:S01]  /*ba50*/  STL [R1+0x71c], R3 ;  /* 0x00071c0301007387 */ /* 0x0003e20000100800 */
[----:B------:R-:W-:Y:S01]  /*ba60*/  IMAD.HI.U32 R244, R7, R251, RZ ;  /* 0x000000fb07f47227 */ /* 0x000fe200078e00ff */
[----:B------:R-:W-:-:S03]  /*ba70*/  ISETP.GT.U32.AND P5, PT, R5, R242, PT ;  /* 0x000000f20500720c */ /* 0x000fc60003fa4070 */
[----:B------:R-:W-:Y:S02]  /*ba80*/  VIADD R8, R0, 0xf6 ;  /* 0x000000f600087836 */ /* 0x000fe40000000000 */
[----:B------:R-:W-:Y:S01]  /*ba90*/  @!P4 IMAD.MOV R240, RZ, RZ, -R240 ;  /* 0x000000fffff0c224 */ /* 0x000fe200078e0af0 */
[----:B------:R-:W-:Y:S01]  /*baa0*/  ISETP.GT.U32.AND P4, PT, R5, R243, PT ;  /* 0x000000f30500720c */ /* 0x000fe20003f84070 */
[----:B------:R-:W-:Y:S01]  /*bab0*/  IMAD.MOV R246, RZ, RZ, -R244 ;  /* 0x000000fffff67224 */ /* 0x000fe200078e0af4 */
[----:B------:R-:W-:Y:S01]  /*bac0*/  IABS R244, R8 ;  /* 0x0000000800f47213 */ /* 0x000fe20000000000 */
[----:B-1----:R-:W-:Y:S02]  /*bad0*/  IMAD R3, R6, 0x2, R3 ;  /* 0x0000000206037824 */ /* 0x002fe400078e0203 */
[----:B------:R-:W-:Y:S01]  /*bae0*/  @!P0 IMAD.IADD R241, R241, 0x1, -R5 ;  /* 0x00000001f1f18824 */ /* 0x000fe200078e0a05 */
[----:B------:R-:W-:Y:S01]  /*baf0*/  ISETP.GE.AND P0, PT, R8, RZ, PT ;  /* 0x000000ff0800720c */ /* 0x000fe20003f06270 */
[----:B------:R-:W-:Y:S01]  /*bb00*/  @!P6 IMAD.MOV R239, RZ, RZ, -R239 ;  /* 0x000000ffffefe224 */ /* 0x000fe200078e0aef */
[----:B------:R1:W-:Y:S01]  /*bb10*/  STL [R1+0x730], R3 ;  /* 0x0007300301007387 */ /* 0x0003e20000100800 */
[----:B------:R-:W-:Y:S01]  /*bb20*/  IMAD.HI.U32 R8, R7, R244, RZ ;  /* 0x000000f407087227 */ /* 0x000fe200078e00ff */
[----:B------:R-:W-:-:S03]  /*bb30*/  ISETP.GT.U32.AND P6, PT, R5, R241, PT ;  /* 0x000000f10500720c */ /* 0x000fc60003fc4070 */
[----:B------:R-:W-:Y:S02]  /*bb40*/  IMAD.MOV R8, RZ, RZ, -R8 ;  /* 0x000000ffff087224 */ /* 0x000fe400078e0a08 */
[----:B------:R-:W-:Y:S02]  /*bb50*/  @!P4 IMAD.IADD R243, R243, 0x1, -R5 ;  /* 0x00000001f3f3c824 */ /* 0x000fe400078e0a05 */
[C---:B------:R-:W-:Y:S02]  /*bb60*/  IMAD R244, R5.reuse, R8, R244 ;  /* 0x0000000805f47224 */ /* 0x040fe400078e02f4 */
[----:B-1----:R-:W-:Y:S01]  /*bb70*/  IMAD R3, R6, 0x2, R3 ;  /* 0x0000000206037824 */ /* 0x002fe200078e0203 */
[----:B------:R-:W-:Y:S01]  /*bb80*/  ISETP.GT.U32.AND P4, PT, R5, R243, PT ;  /* 0x000000f30500720c */ /* 0x000fe20003f84070 */
[C---:B------:R-:W-:Y:S02]  /*bb90*/  VIADD R8, R0.reuse, 0xf7 ;  /* 0x000000f700087836 */ /* 0x040fe40000000000 */
[----:B------:R-:W-:Y:S01]  /*bba0*/  @!P6 IMAD.IADD R241, R241, 0x1, -R5 ;  /* 0x00000001f1f1e824 */ /* 0x000fe200078e0a05 */
[----:B------:R1:W-:Y:S01]  /*bbb0*/  STL [R1+0x73c], R3 ;  /* 0x00073c0301007387 */ /* 0x0003e20000100800 */
[----:B------:R-:W-:Y:S01]  /*bbc0*/  VIADD R245, R0, 0xf9 ;  /* 0x000000f900f57836 */ /* 0x000fe20000000000 */
[----:B------:R-:W-:Y:S01]  /*bbd0*/  ISETP.GE.AND P6, PT, R8, RZ, PT ;  /* 0x000000ff0800720c */ /* 0x000fe20003fc6270 */
[----:B------:R-:W-:Y:S01]  /*bbe0*/  @!P1 IMAD.MOV R241, RZ, RZ, -R241 ;  /* 0x000000fffff19224 */ /* 0x000fe200078e0af1 */
[----:B------:R-:W-:Y:S01]  /*bbf0*/  IABS R8, R8 ;  /* 0x0000000800087213 */ /* 0x000fe20000000000 */
[----:B------:R-:W-:Y:S01]  /*bc00*/  @!P5 IMAD.IADD R242, R242, 0x1, -R5 ;  /* 0x00000001f2f2d824 */ /* 0x000fe200078e0a05 */
[----:B------:R-:W-:Y:S01]  /*bc10*/  ISETP.GE.AND P1, PT, R245, RZ, PT ;  /* 0x000000fff500720c */ /* 0x000fe20003f26270 */
[C---:B------:R-:W-:Y:S01]  /*bc20*/  IMAD R251, R5.reuse, R246, R251 ;  /* 0x000000f605fb7224 */ /* 0x040fe200078e02fb */
[----:B------:R-:W-:Y:S01]  /*bc30*/  IABS R247, R245 ;  /* 0x000000f500f77213 */ /* 0x000fe20000000000 */
[----:B------:R-:W-:Y:S01]  /*bc40*/  IMAD.MOV.U32 R245, RZ, RZ, R8 ;  /* 0x000000fffff57224 */ /* 0x000fe200078e0008 */
[----:B------:R-:W-:Y:S01]  /*bc50*/  ISETP.GT.U32.AND P5, PT, R5, R242, PT ;  /* 0x000000f20500720c */ /* 0x000fe20003fa4070 */
[----:B-1----:R-:W-:-:S02]  /*bc60*/  IMAD R3, R6, 0x2, R3 ;  /* 0x0000000206037824 */ /* 0x002fc400078e0203 */
[----:B------:R-:W-:Y:S01]  /*bc70*/  @!P4 IMAD.IADD R243, R243, 0x1, -R5 ;  /* 0x00000001f3f3c824 */ /* 0x000fe200078e0a05 */
[----:B------:R-:W-:Y:S01]  /*bc80*/  ISETP.GT.U32.AND P4, PT, R5, R244, PT ;  /* 0x000000f40500720c */ /* 0x000fe20003f84070 */
[----:B------:R-:W-:Y:S01]  /*bc90*/  IMAD.HI.U32 R8, R7, R245, RZ ;  /* 0x000000f507087227 */ /* 0x000fe200078e00ff */
[----:B------:R1:W-:Y:S03]  /*bca0*/  STL [R1+0x744], R3 ;  /* 0x0007440301007387 */ /* 0x0003e60000100800 */
[----:B------:R-:W-:Y:S02]  /*bcb0*/  IMAD.MOV R8, RZ, RZ, -R8 ;  /* 0x000000ffff087224 */ /* 0x000fe400078e0a08 */
[----:B------:R-:W-:Y:S02]  /*bcc0*/  VIADD R246, R0, 0xf8 ;  /* 0x000000f800f67836 */ /* 0x000fe40000000000 */
[----:B------:R-:W-:-:S02]  /*bcd0*/  IMAD R245, R5, R8, R245 ;  /* 0x0000000805f57224 */ /* 0x000fc400078e02f5 */
[----:B------:R-:W-:Y:S01]  /*bce0*/  @!P5 IMAD.IADD R242, R242, 0x1, -R5 ;  /* 0x00000001f2f2d824 */ /* 0x000fe200078e0a05 */
[----:B------:R-:W-:Y:S01]  /*bcf0*/  ISETP.GE.AND P5, PT, R246, RZ, PT ;  /* 0x000000fff600720c */ /* 0x000fe20003fa6270 */
[----:B-1----:R-:W-:Y:S01]  /*bd00*/  IMAD R3, R6, 0x2, R3 ;  /* 0x0000000206037824 */ /* 0x002fe200078e0203 */
[----:B------:R-:W-:Y:S01]  /*bd10*/  IABS R246, R246 ;  /* 0x000000f600f67213 */ /* 0x000fe20000000000 */
[----:B------:R-:W-:Y:S01]  /*bd20*/  @!P4 IMAD.IADD R244, R244, 0x1, -R5 ;  /* 0x00000001f4f4c824 */ /* 0x000fe200078e0a05 */
[----:B------:R-:W-:Y:S01]  /*bd30*/  ISETP.GT.U32.AND P4, PT, R5, R245, PT ;  /* 0x000000f50500720c */ /* 0x000fe20003f84070 */
[----:B------:R-:W-:Y:S01]  /*bd40*/  @!P2 IMAD.MOV R242, RZ, RZ, -R242 ;  /* 0x000000fffff2a224 */ /* 0x000fe200078e0af2 */
[----:B------:R1:W-:Y:S01]  /*bd50*/  STL [R1+0x738], R3 ;  /* 0x0007380301007387 */ /* 0x0003e20000100800 */
[----:B------:R-:W-:Y:S01]  /*bd60*/  IMAD.HI.U32 R248, R7, R246, RZ ;  /* 0x000000f607f87227 */ /* 0x000fe200078e00ff */
[----:B------:R-:W-:-:S03]  /*bd70*/  ISETP.GT.U32.AND P2, PT, R5, R244, PT ;  /* 0x000000f40500720c */ /* 0x000fc60003f44070 */
[----:B------:R-:W-:-:S04]  /*bd80*/  IMAD.HI.U32 R249, R7, R247, RZ ;  /* 0x000000f707f97227 */ /* 0x000fc800078e00ff */
[----:B------:R-:W-:Y:S02]  /*bd90*/  IMAD.MOV R248, RZ, RZ, -R248 ;  /* 0x000000fffff87224 */ /* 0x000fe400078e0af8 */
[----:B-1----:R-:W-:Y:S02]  /*bda0*/  IMAD R3, R6, 0x2, R3 ;  /* 0x0000000206037824 */ /* 0x002fe400078e0203 */
[----:B------:R-:W-:Y:S02]  /*bdb0*/  @!P4 IMAD.IADD R245, R245, 0x1, -R5 ;  /* 0x00000001f5f5c824 */ /* 0x000fe400078e0a05 */
[C---:B------:R-:W-:Y:S01]  /*bdc0*/  VIADD R14, R0.reuse, 0xfa ;  /* 0x000000fa000e7836 */ /* 0x040fe20000000000 */
[----:B------:R1:W-:Y:S01]  /*bdd0*/  STL [R1+0x748], R3 ;  /* 0x0007480301007387 */ /* 0x0003e20000100800 */
[----:B------:R-:W-:Y:S01]  /*bde0*/  IMAD.MOV R249, RZ, RZ, -R249 ;  /* 0x000000fffff97224 */ /* 0x000fe200078e0af9 */
[C---:B------:R-:W-:Y:S01]  /*bdf0*/  ISETP.GT.U32.AND P4, PT, R5.reuse, R245, PT ;  /* 0x000000f50500720c */ /* 0x040fe20003f84070 */
[----:B------:R-:W-:Y:S01]  /*be00*/  IMAD R246, R5, R248, R246 ;  /* 0x000000f805f67224 */ /* 0x000fe200078e02f6 */
[----:B------:R-:W-:Y:S01]  /*be10*/  IABS R248, R14 ;  /* 0x0000000e00f87213 */ /* 0x000fe20000000000 */
[----:B------:R-:W-:-:S02]  /*be20*/  VIADD R13, R0, 0xfb ;  /* 0x000000fb000d7836 */ /* 0x000fc40000000000 */
[C---:B------:R-:W-:Y:S02]  /*be30*/  IMAD R247, R5.reuse, R249, R247 ;  /* 0x000000f905f77224 */ /* 0x040fe400078e02f7 */
[----:B------:R-:W-:Y:S01]  /*be40*/  @!P2 IMAD.IADD R244, R244, 0x1, -R5 ;  /* 0x00000001f4f4a824 */ /* 0x000fe200078e0a05 */
[----:B------:R-:W-:Y:S01]  /*be50*/  IABS R249, R13 ;  /* 0x0000000d00f97213 */ /* 0x000fe20000000000 */
[----:B-1----:R-:W-:Y:S01]  /*be60*/  IMAD R3, R6, 0x2, R3 ;  /* 0x0000000206037824 */ /* 0x002fe200078e0203 */
[----:B------:R-:W-:Y:S01]  /*be70*/  ISETP.GT.U32.AND P2, PT, R5, R246, PT ;  /* 0x000000f60500720c */ /* 0x000fe20003f44070 */
[----:B------:R-:W-:Y:S02]  /*be80*/  VIADD R12, R0, 0xfc ;  /* 0x000000fc000c7836 */ /* 0x000fe40000000000 */
[----:B------:R-:W-:Y:S01]  /*be90*/  @!P4 IMAD.IADD R245, R245, 0x1, -R5 ;  /* 0x00000001f5f5c824 */ /* 0x000fe200078e0a05 */
[----:B------:R1:W-:Y:S01]  /*bea0*/  STL [R1+0x72c], R3 ;  /* 0x00072c0301007387 */ /* 0x0003e20000100800 */
[----:B------:R-:W-:Y:S01]  /*beb0*/  ISETP.GT.U32.AND P4, PT, R5, R247, PT ;  /* 0x000000f70500720c */ /* 0x000fe20003f84070 */
[----:B------:R-:W-:Y:S01]  /*bec0*/  IMAD.HI.U32 R250, R7, R249, RZ ;  /* 0x000000f907fa7227 */ /* 0x000fe200078e00ff */
[----:B------:R-:W-:-:S03]  /*bed0*/  IABS R252, R12 ;  /* 0x0000000c00fc7213 */ /* 0x000fc60000000000 */
[----:B------:R-:W-:Y:S02]  /*bee0*/  IMAD.MOV R250, RZ, RZ, -R250 ;  /* 0x000000fffffa7224 */ /* 0x000fe400078e0afa */
[----:B------:R-:W-:Y:S02]  /*bef0*/  VIADD R11, R0, 0xfd ;  /* 0x000000fd000b7836 */ /* 0x000fe40000000000 */
[----:B-1----:R-:W-:Y:S02]  /*bf00*/  IMAD R3, R6, 0x2, R3 ;  /* 0x0000000206037824 */ /* 0x002fe400078e0203 */
[----:B------:R-:W-:Y:S02]  /*bf10*/  IMAD R249, R5, R250, R249 ;  /* 0x000000fa05f97224 */ /* 0x000fe400078e02f9 */
[--C-:B------:R-:W-:Y:S01]  /*bf20*/  @!P2 IMAD.IADD R246, R246, 0x1, -R5.reuse ;  /* 0x00000001f6f6a824 */ /* 0x100fe200078e0a05 */
[----:B------:R1:W-:Y:S01]  /*bf30*/  STL [R1+0x728], R3 ;  /* 0x0007280301007387 */ /* 0x0003e20000100800 */
[----:B------:R-:W-:Y:S01]  /*bf40*/  @!P4 IMAD.IADD R247, R247, 0x1, -R5 ;  /* 0x00000001f7f7c824 */ /* 0x000fe200078e0a05 */
[----:B------:R-:W-:Y:S01]  /*bf50*/  ISETP.GT.U32.AND P4, PT, R5, R249, PT ;  /* 0x000000f90500720c */ /* 0x000fe20003f84070 */
[----:B------:R-:W-:-:S04]  /*bf60*/  IMAD.HI.U32 R16, R7, R252, RZ ;  /* 0x000000fc07107227 */ /* 0x000fc800078e00ff */
[----:B------:R-:W-:Y:S02]  /*bf70*/  IMAD.MOV R17, RZ, RZ, -R16 ;  /* 0x000000ffff117224 */ /* 0x000fe400078e0a10 */
[----:B------:R-:W-:Y:S02]  /*bf80*/  @!P0 IMAD.MOV R244, RZ, RZ, -R244 ;  /* 0x000000fffff48224 */ /* 0x000fe400078e0af4 */
[----:B-1----:R-:W-:Y:S02]  /*bf90*/  IMAD R3, R6, 0x2, R3 ;  /* 0x0000000206037824 */ /* 0x002fe400078e0203 */
[----:B------:R-:W-:Y:S01]  /*bfa0*/  @!P3 IMAD.MOV R243, RZ, RZ, -R243 ;  /* 0x000000fffff3b224 */ /* 0x000fe200078e0af3 */
[----:B------:R-:W-:Y:S01]  /*bfb0*/  ISETP.GT.U32.AND P3, PT, R5, R247, PT ;  /* 0x000000f70500720c */ /* 0x000fe20003f64070 */
[----:B------:R-:W-:Y:S01]  /*bfc0*/  @!P4 IMAD.IADD R249, R249, 0x1, -R5 ;  /* 0x00000001f9f9c824 */ /* 0x000fe200078e0a05 */
[----:B------:R1:W-:Y:S01]  /*bfd0*/  STL [R1+0x710], R3 ;  /* 0x0007100301007387 */ /* 0x0003e20000100800 */
[----:B------:R-:W-:-:S02]  /*bfe0*/  IMAD R252, R5, R17, R252 ;  /* 0x0000001105fc7224 */ /* 0x000fc400078e02fc */
[----:B------:R-:W-:Y:S01]  /*bff0*/  @!P6 IMAD.MOV R245, RZ, RZ, -R245 ;  /* 0x000000fffff5e224 */ /* 0x000fe200078e0af5 */
[----:B------:R-:W-:Y:S01]  /*c000*/  ISETP.GT.U32.AND P4, PT, R5, R249, PT ;  /* 0x000000f90500720c */ /* 0x000fe20003f84070 */
[----:B-1----:R-:W-:-:S06]  /*c010*/  IMAD R3, R6, 0x2, R3 ;  /* 0x0000000206037824 */ /* 0x002fcc00078e0203 */
[--C-:B------:R-:W-:Y:S01]  /*c020*/  @!P3 IMAD.IADD R247, R247, 0x1, -R5.reuse ;  /* 0x00000001f7f7b824 */ /* 0x100fe200078e0a05 */
[----:B------:R1:W-:Y:S05]  /*c030*/  STL [R1+0x70c], R3 ;  /* 0x00070c0301007387 */ /* 0x0003ea0000100800 */
[----:B------:R-:W-:Y:S01]  /*c040*/  @!P4 IMAD.IADD R249, R249, 0x1, -R5 ;  /* 0x00000001f9f9c824 */ /* 0x000fe200078e0a05 */
[----:B------:R-:W-:Y:S01]  /*c050*/  ISETP.GT.U32.AND P4, PT, R5, R251, PT ;  /* 0x000000fb0500720c */ /* 0x000fe20003f84070 */
[----:B-1----:R-:W-:-:S05]  /*c060*/  IMAD R3, R6, 0x2, R3 ;  /* 0x0000000206037824 */ /* 0x002fca00078e0203 */
[----:B------:R1:W-:Y:S07]  /*c070*/  STL [R1+0x708], R3 ;  /* 0x0007080301007387 */ /* 0x0003ee0000100800 */
[----:B------:R-:W-:-:S05]  /*c080*/  @!P4 IMAD.IADD R251, R251, 0x1, -R5 ;  /* 0x00000001fbfbc824 */ /* 0x000fca00078e0a05 */
[----:B------:R-:W-:Y:S01]  /*c090*/  ISETP.GT.U32.AND P6, PT, R5, R251, PT ;  /* 0x000000fb0500720c */ /* 0x000fe20003fc4070 */
[----:B-1----:R-:W-:-:S04]  /*c0a0*/  IMAD R3, R6, 0x2, R3 ;  /* 0x0000000206037824 */ /* 0x002fc800078e0203 */
[----:B------:R-:W-:-:S04]  /*c0b0*/  IMAD R9, R6, 0x2, R3 ;  /* 0x0000000206097824 */ /* 0x000fc800078e0203 */
[----:B------:R-:W-:-:S04]  /*c0c0*/  IMAD R9, R6, 0x2, R9 ;  /* 0x0000000206097824 */ /* 0x000fc800078e0209 */
[----:B------:R-:W-:Y:S02]  /*c0d0*/  @!P6 IMAD.IADD R251, R251, 0x1, -R5 ;  /* 0x00000001fbfbe824 */ /* 0x000fe400078e0a05 */
[----:B------:R-:W-:-:S04]  /*c0e0*/  IMAD R9, R6, 0x2, R9 ;  /* 0x0000000206097824 */ /* 0x000fc800078e0209 */
[----:B------:R-:W-:-:S04]  /*c0f0*/  IMAD R9, R6, 0x2, R9 ;  /* 0x0000000206097824 */ /* 0x000fc800078e0209 */
[----:B------:R-:W-:-:S04]  /*c100*/  IMAD R21, R6, 0x2, R9 ;  /* 0x0000000206157824 */ /* 0x000fc800078e0209 */
[----:B------:R-:W-:-:S05]  /*c110*/  IMAD R9, R6, 0x2, R21 ;  /* 0x0000000206097824 */ /* 0x000fca00078e0215 */
[----:B------:R1:W-:Y:S02]  /*c120*/  STL [R1+0x6a0], R9 ;  /* 0x0006a00901007387 */ /* 0x0003e40000100800 */
[----:B-1----:R-:W-:-:S05]  /*c130*/  IMAD R9, R6, 0x2, R9 ;  /* 0x0000000206097824 */ /* 0x002fca00078e0209 */
[----:B------:R1:W-:Y:S02]  /*c140*/  STL [R1+0x648], R9 ;  /* 0x0006480901007387 */ /* 0x0003e40000100800 */
[----:B-1----:R-:W-:-:S05]  /*c150*/  IMAD R9, R6, 0x2, R9 ;  /* 0x0000000206097824 */ /* 0x002fca00078e0209 */
[----:B------:R1:W-:Y:S02]  /*c160*/  STL [R1+0x644], R9 ;  /* 0x0006440901007387 */ /* 0x0003e40000100800 */
[----:B-1----:R-:W-:-:S05]  /*c170*/  IMAD R9, R6, 0x2, R9 ;  /* 0x0000000206097824 */ /* 0x002fca00078e0209 */
[----:B------:R1:W-:Y:S02]  /*c180*/  STL [R1+0x664], R9 ;  /* 0x0006640901007387 */ /* 0x0003e40000100800 */
[----:B-1----:R-:W-:-:S04]  /*c190*/  IMAD R9, R6, 0x2, R9 ;  /* 0x0000000206097824 */ /* 0x002fc800078e0209 */
[C---:B------:R-:W-:Y:S01]  /*c1a0*/  IMAD R8, R6.reuse, 0x2, R9 ;  /* 0x0000000206087824 */ /* 0x040fe200078e0209 */
[----:B------:R-:W-:Y:S04]  /*c1b0*/  STL [R1+0x634], R9 ;  /* 0x0006340901007387 */ /* 0x000fe80000100800 */
[----:B------:R1:W-:Y:S02]  /*c1c0*/  STL [R1+0x5d8], R8 ;  /* 0x0005d80801007387 */ /* 0x0003e40000100800 */
[----:B-1----:R-:W-:-:S05]  /*c1d0*/  IMAD R8, R6, 0x2, R8 ;  /* 0x0000000206087824 */ /* 0x002fca00078e0208 */
[----:B------:R1:W-:Y:S04]  /*c1e0*/  STL [R1+0x630], R8 ;  /* 0x0006300801007387 */ /* 0x0003e80000100800 */
[----:B------:R2:W-:Y:S01]  /*c1f0*/  STL [R1+0xcf8], R3 ;  /* 0x000cf80301007387 */ /* 0x0005e20000100800 */
[----:B-1----:R-:W-:-:S04]  /*c200*/  IMAD R8, R6, 0x2, R8 ;  /* 0x0000000206087824 */ /* 0x002fc800078e0208 */
[C---:B------:R-:W-:Y:S01]  /*c210*/  IMAD R9, R6.reuse, 0x2, R8 ;  /* 0x0000000206097824 */ /* 0x040fe200078e0208 */
[----:B------:R1:W-:Y:S03]  /*c220*/  STL [R1+0x660], R8 ;  /* 0x0006600801007387 */ /* 0x0003e60000100800 */
[----:B--2---:R-:W-:Y:S01]  /*c230*/  IMAD R3, R6, 0x2, R9 ;  /* 0x0000000206037824 */ /* 0x004fe200078e0209 */
[----:B------:R2:W-:Y:S04]  /*c240*/  STL [R1+0x654], R9 ;  /* 0x0006540901007387 */ /* 0x0005e80000100800 */
[----:B------:R3:W-:Y:S01]  /*c250*/  STL [R1+0x640], R3 ;  /* 0x0006400301007387 */ /* 0x0007e20000100800 */
[----:B-1----:R-:W-:-:S04]  /*c260*/  IMAD.HI.U32 R8, R7, R248, RZ ;  /* 0x000000f807087227 */ /* 0x002fc800078e00ff */
[----:B------:R-:W-:Y:S02]  /*c270*/  IMAD.MOV R8, RZ, RZ, -R8 ;  /* 0x000000ffff087224 */ /* 0x000fe400078e0a08 */
[----:B--2---:R-:W-:Y:S02]  /*c280*/  VIADD R9, R0, 0xfe ;  /* 0x000000fe00097836 */ /* 0x004fe40000000000 */
[----:B---3--:R-:W-:Y:S02]  /*c290*/  IMAD R3, R6, 0x2, R3 ;  /* 0x0000000206037824 */ /* 0x008fe400078e0203 */
[----:B------:R-:W-:Y:S01]  /*c2a0*/  IMAD R248, R5, R8, R248 ;  /* 0x0000000805f87224 */ /* 0x000fe200078e02f8 */
[----:B------:R-:W-:Y:S02]  /*c2b0*/  IABS R8, R11 ;  /* 0x0000000b00087213 */ /* 0x000fe40000000000 */
[----:B------:R1:W-:Y:S01]  /*c2c0*/  STL [R1+0x604], R3 ;  /* 0x0006040301007387 */ /* 0x0003e20000100800 */
[----:B------:R-:W-:-:S02]  /*c2d0*/  IABS R250, R9 ;  /* 0x0000000900fa7213 */ /* 0x000fc40000000000 */
[----:B------:R-:W-:Y:S01]  /*c2e0*/  ISETP.GT.U32.AND P2, PT, R5, R248, PT ;  /* 0x000000f80500720c */ /* 0x000fe20003f44070 */
[----:B------:R-:W-:-:S04]  /*c2f0*/  IMAD.HI.U32 R15, R7, R8, RZ ;  /* 0x00000008070f7227 */ /* 0x000fc800078e00ff */
[----:B------:R-:W-:Y:S02]  /*c300*/  IMAD.MOV R16, RZ, RZ, -R15 ;  /* 0x000000ffff107224 */ /* 0x000fe400078e0a0f */
[----:B-1----:R-:W-:Y:S02]  /*c310*/  IMAD R3, R6, 0x2, R3 ;  /* 0x0000000206037824 */ /* 0x002fe400078e0203 */
[----:B------:R-:W-:-:S03]  /*c320*/  IMAD.HI.U32 R15, R7, R250, RZ ;  /* 0x000000fa070f7227 */ /* 0x000fc600078e00ff */
[----:B------:R1:W-:Y:S01]  /*c330*/  STL [R1+0x600], R3 ;  /* 0x0006000301007387 */ /* 0x0003e20000100800 */
[----:B------:R-:W-:Y:S01]  /*c340*/  @!P2 IMAD.IADD R248, R248, 0x1, -R5 ;  /* 0x00000001f8f8a824 */ /* 0x000fe200078e0a05 */
[C---:B------:R-:W-:Y:S01]  /*c350*/  ISETP.GT.U32.AND P2, PT, R5.reuse, R246, PT ;  /* 0x000000f60500720c */ /* 0x040fe20003f44070 */
[C---:B------:R-:W-:Y:S02]  /*c360*/  IMAD R7, R5.reuse, R16, R8 ;  /* 0x0000001005077224 */ /* 0x040fe400078e0208 */
[----:B------:R-:W-:Y:S01]  /*c370*/  IMAD.MOV R8, RZ, RZ, -R15 ;  /* 0x000000ffff087224 */ /* 0x000fe200078e0a0f */
[C---:B------:R-:W-:Y:S02]  /*c380*/  ISETP.GT.U32.AND P0, PT, R5.reuse, R248, PT ;  /* 0x000000f80500720c */ /* 0x040fe40003f04070 */
[C---:B------:R-:W-:Y:S01]  /*c390*/  ISETP.GT.U32.AND P3, PT, R5.reuse, R7, PT ;  /* 0x000000070500720c */ /* 0x040fe20003f64070 */
[----:B------:R-:W-:Y:S02]  /*c3a0*/  IMAD R8, R5, R8, R250 ;  /* 0x0000000805087224 */ /* 0x000fe400078e02fa */
[----:B-1----:R-:W-:-:S04]  /*c3b0*/  IMAD R3, R6, 0x2, R3 ;  /* 0x0000000206037824 */ /* 0x002fc800078e0203 */
[--C-:B------:R-:W-:Y:S01]  /*c3c0*/  @!P2 IMAD.IADD R246, R246, 0x1, -R5.reuse ;  /* 0x00000001f6f6a824 */ /* 0x100fe200078e0a05 */
[----:B------:R1:W-:Y:S01]  /*c3d0*/  STL [R1+0x5c4], R3 ;  /* 0x0005c40301007387 */ /* 0x0003e20000100800 */
[C---:B------:R-:W-:Y:S02]  /*c3e0*/  ISETP.GT.U32.AND P2, PT, R5.reuse, R252, PT ;  /* 0x000000fc0500720c */ /* 0x040fe40003f44070 */
[--C-:B------:R-:W-:Y:S01]  /*c3f0*/  @!P0 IMAD.IADD R248, R248, 0x1, -R5.reuse ;  /* 0x00000001f8f88824 */ /* 0x100fe200078e0a05 */
[----:B------:R-:W-:Y:S01]  /*c400*/  ISETP.GT.U32.AND P0, PT, R5, R8, PT ;  /* 0x000000080500720c */ /* 0x000fe20003f04070 */
[----:B------:R-:W-:Y:S02]  /*c410*/  @!P3 IMAD.IADD R7, R7, 0x1, -R5 ;  /* 0x000000010707b824 */ /* 0x000fe400078e0a05 */
[----:B------:R-:W-:Y:S01]  /*c420*/  @!P5 IMAD.MOV R246, RZ, RZ, -R246 ;  /* 0x000000fffff6d224 */ /* 0x000fe200078e0af6 */
[----:B------:R-:W-:Y:S01]  /*c430*/  ISETP.GE.AND P5, PT, R13, RZ, PT ;  /* 0x000000ff0d00720c */ /* 0x000fe20003fa6270 */
[----:B-1----:R-:W-:-:S05]  /*c440*/  IMAD R3, R6, 0x2, R3 ;  /* 0x0000000206037824 */ /* 0x002fca00078e0203 */
[--C-:B------:R-:W-:Y:S01]  /*c450*/  @!P2 IMAD.IADD R252, R252, 0x1, -R5.reuse ;  /* 0x00000001fcfca824 */ /* 0x100fe200078e0a05 */
[----:B------:R1:W-:Y:S01]  /*c460*/  STL [R1+0x5a8], R3 ;  /* 0x0005a80301007387 */ /* 0x0003e20000100800 */
[----:B------:R-:W-:Y:S01]  /*c470*/  ISETP.GE.AND P2, PT, R14, RZ, PT ;  /* 0x000000ff0e00720c */ /* 0x000fe20003f46270 */
[----:B------:R-:W-:Y:S01]  /*c480*/  @!P0 IMAD.IADD R8, R8, 0x1, -R5 ;  /* 0x0000000108088824 */ /* 0x000fe200078e0a05 */
[C---:B------:R-:W-:Y:S02]  /*c490*/  ISETP.GT.U32.AND P0, PT, R5.reuse, R7, PT ;  /* 0x000000070500720c */ /* 0x040fe40003f04070 */
[C---:B------:R-:W-:Y:S02]  /*c4a0*/  ISETP.GT.U32.AND P3, PT, R5.reuse, R252, PT ;  /* 0x000000fc0500720c */ /* 0x040fe40003f64070 */
[----:B------:R-:W-:Y:S01]  /*c4b0*/  ISETP.GT.U32.AND P4, PT, R5, R8, PT ;  /* 0x000000080500720c */ /* 0x000fe20003f84070 */
[----:B-1----:R-:W-:-:S05]  /*c4c0*/  IMAD R3, R6, 0x2, R3 ;  /* 0x0000000206037824 */ /* 0x002fca00078e0203 */
[----:B------:R1:W-:Y:S03]  /*c4d0*/  STL [R1+0x594], R3 ;  /* 0x0005940301007387 */ /* 0x0003e60000100800 */
[--C-:B------:R-:W-:Y:S01]  /*c4e0*/  @!P0 IMAD.IADD R7, R7, 0x1, -R5.reuse ;  /* 0x0000000107078824 */ /* 0x100fe200078e0a05 */
[----:B------:R-:W-:Y:S01]  /*c4f0*/  ISETP.GE.AND P0, PT, R11, RZ, PT ;  /* 0x000000ff0b00720c */ /* 0x000fe20003f06270 */
[--C-:B------:R-:W-:Y:S01]  /*c500*/  @!P3 IMAD.IADD R252, R252, 0x1, -R5.reuse ;  /* 0x00000001fcfcb824 */ /* 0x100fe200078e0a05 */
[----:B------:R-:W-:Y:S01]  /*c510*/  ISETP.GE.AND P3, PT, R12, RZ, PT ;  /* 0x000000ff0c00720c */ /* 0x000fe20003f66270 */
[----:B------:R-:W-:Y:S01]  /*c520*/  @!P4 IMAD.IADD R8, R8, 0x1, -R5 ;  /* 0x000000010808c824 */ /* 0x000fe200078e0a05 */
[----:B------:R-:W-:Y:S01]  /*c530*/  ISETP.GE.AND P4, PT, R9, RZ, PT ;  /* 0x000000ff0900720c */ /* 0x000fe20003f86270 */
[----:B-1----:R-:W-:-:S05]  /*c540*/  IMAD R3, R6, 0x2, R3 ;  /* 0x0000000206037824 */ /* 0x002fca00078e0203 */
[----:B------:R1:W-:Y:S02]  /*c550*/  STL [R1+0x590], R3 ;  /* 0x0005900301007387 */ /* 0x0003e40000100800 */
        /* <DEDUP_REMOVED lines=13> */
[----:B------:R-:W-:Y:S01]  /*c630*/  IMAD R9, R6, 0x2, R3 ;  /* 0x0000000206097824 */ /* 0x000fe200078e0203 */
[----:B------:R1:W-:Y:S04]  /*c640*/  STL [R1+0x650], R3 ;  /* 0x0006500301007387 */ /* 0x0003e80000100800 */
[----:B-1----:R-:W2:Y:S01]  /*c650*/  LDL R3, [R1+0xb74] ;  /* 0x000b740001037983 */ /* 0x002ea20000100800 */
[----:B------:R-:W-:Y:S01]  /*c660*/  LOP3.LUT R5, R10, 0x7f, RZ, 0xc0, !PT ;  /* 0x0000007f0a057812 */ /* 0x000fe200078ec0ff */
[----:B------:R-:W-:Y:S01]  /*c670*/  @!P2 IMAD.MOV R248, RZ, RZ, -R248 ;  /* 0x000000fffff8a224 */ /* 0x000fe200078e0af8 */
[----:B------:R-:W-:Y:S01]  /*c680*/  ISETP.GE.AND P2, PT, R0, RZ, PT ;  /* 0x000000ff0000720c */ /* 0x000fe20003f46270 */
[----:B------:R1:W-:Y:S01]  /*c690*/  STL [R1+0x64c], R9 ;  /* 0x00064c0901007387 */ /* 0x0003e20000100800 */
[----:B------:R-:W-:Y:S01]  /*c6a0*/  @!P1 IMAD.MOV R247, RZ, RZ, -R247 ;  /* 0x000000fffff79224 */ /* 0x000fe200078e0af7 */
[----:B------:R-:W-:Y:S01]  /*c6b0*/  ISETP.NE.AND P1, PT, RZ, UR9, PT ;  /* 0x00000009ff007c0c */ /* 0x000fe2000bf25270 */
[----:B-1----:R-:W-:-:S05]  /*c6c0*/  IMAD R9, R6, 0x2, R9 ;  /* 0x0000000206097824 */ /* 0x002fca00078e0209 */
[----:B------:R1:W-:Y:S04]  /*c6d0*/  STL [R1+0x67c], R9 ;  /* 0x00067c0901007387 */ /* 0x0003e80000100800 */
[----:B------:R3:W-:Y:S04]  /*c6e0*/  STL [R1+0xc90], R0 ;  /* 0x000c900001007387 */ /* 0x0007e80000100800 */
[----:B------:R-:W4:Y:S01]  /*c6f0*/  LDL.LU R20, [R1+0x28] ;  /* 0x0000280001147983 */ /* 0x000f220000300800 */
[----:B-1----:R-:W-:-:S03]  /*c700*/  IMAD R9, R6, 0x2, R9 ;  /* 0x0000000206097824 */ /* 0x002fc600078e0209 */
[----:B------:R-:W4:Y:S04]  /*c710*/  LDL.LU R19, [R1+0x24] ;  /* 0x0000240001137983 */ /* 0x000f280000300800 */
        /* <DEDUP_REMOVED lines=8> */
[----:B------:R-:W4:Y:S01]  /*c7a0*/  LDL.LU R10, [R1] ;  /* 0x00000000010a7983 */ /* 0x000f220000300800 */
[----:B---3--:R-:W-:Y:S01]  /*c7b0*/  IMAD R0, R6, 0x2, R9 ;  /* 0x0000000206007824 */ /* 0x008fe200078e0209 */
[----:B------:R-:W-:Y:S01]  /*c7c0*/  LOP3.LUT R250, RZ, UR9, RZ, 0x33, !PT ;  /* 0x00000009fffa7c12 */ /* 0x000fe2000f8e33ff */
[----:B------:R-:W-:Y:S01]  /*c7d0*/  @!P2 IMAD.MOV R251, RZ, RZ, -R251 ;  /* 0x000000fffffba224 */ /* 0x000fe200078e0afb */
[----:B------:R-:W1:Y:S02]  /*c7e0*/  LDCU UR9, c[0x0][0x3b0] ;  /* 0x00007600ff0977ac */ /* 0x000e640008000800 */
[----:B------:R3:W-:Y:S02]  /*c7f0*/  STL [R1+0x6bc], R0 ;  /* 0x0006bc0001007387 */ /* 0x0007e40000100800 */
[----:B------:R-:W-:Y:S01]  /*c800*/  SEL R251, R250, R251, !P1 ;  /* 0x000000fbfafb7207 */ /* 0x000fe20004800000 */
[----:B---3--:R-:W-:Y:S01]  /*c810*/  IMAD R0, R6, 0x2, R0 ;  /* 0x0000000206007824 */ /* 0x008fe200078e0200 */
[----:B--2---:R-:W-:-:S02]  /*c820*/  ISETP.GE.AND P6, PT, R3, RZ, PT ;  /* 0x000000ff0300720c */ /* 0x004fc40003fc6270 */
[----:B------:R-:W2:Y:S04]  /*c830*/  LDL.LU R3, [R1+0xcf8] ;  /* 0x000cf80001037983 */ /* 0x000ea80000300800 */
[----:B------:R3:W-:Y:S02]  /*c840*/  STL [R1+0x6d4], R0 ;  /* 0x0006d40001007387 */ /* 0x0007e40000100800 */
[----:B---3--:R-:W-:-:S05]  /*c850*/  IMAD R0, R6, 0x2, R0 ;  /* 0x0000000206007824 */ /* 0x008fca00078e0200 */
[----:B------:R-:W-:Y:S04]  /*c860*/  STL [R1+0x6f0], R0 ;  /* 0x0006f00001007387 */ /* 0x000fe80000100800 */
[----:B------:R3:W-:Y:S01]  /*c870*/  STL [R1+0xdc], R251 ;  /* 0x0000dcfb01007387 */ /* 0x0007e20000100800 */
[C---:B----4-:R-:W-:Y:S02]  /*c880*/  SEL R20, R250.reuse, R20, !P1 ;  /* 0x00000014fa147207 */ /* 0x050fe40004800000 */
[C---:B------:R-:W-:Y:S01]  /*c890*/  SEL R19, R250.reuse, R19, !P1 ;  /* 0x00000013fa137207 */ /* 0x040fe20004800000 */
[----:B---3--:R-:W-:Y:S01]  /*c8a0*/  IMAD.MOV.U32 R251, RZ, RZ, R4 ;  /* 0x000000fffffb7224 */ /* 0x008fe200078e0004 */
[----:B------:R-:W-:Y:S01]  /*c8b0*/  SEL R18, R250, R18, !P1 ;  /* 0x00000012fa127207 */ /* 0x000fe20004800000 */
[----:B------:R-:W-:-:S02]  /*c8c0*/  IMAD.MOV.U32 R4, RZ, RZ, R21 ;  /* 0x000000ffff047224 */ /* 0x000fc400078e0015 */
[----:B------:R-:W3:Y:S01]  /*c8d0*/  LDL.LU R21, [R1+0xcf4] ;  /* 0x000cf40001157983 */ /* 0x000ee20000300800 */
[----:B------:R-:W-:-:S03]  /*c8e0*/  SEL R17, R250, R17, !P1 ;  /* 0x00000011fa117207 */ /* 0x000fc60004800000 */
[----:B------:R4:W-:Y:S01]  /*c8f0*/  STL [R1+0xd8], R20 ;  /* 0x0000d81401007387 */ /* 0x0009e20000100800 */
[C---:B------:R-:W-:Y:S02]  /*c900*/  SEL R16, R250.reuse, R16, !P1 ;  /* 0x00000010fa107207 */ /* 0x040fe40004800000 */
[C---:B------:R-:W-:Y:S01]  /*c910*/  SEL R15, R250.reuse, R15, !P1 ;  /* 0x0000000ffa0f7207 */ /* 0x040fe20004800000 */
[----:B----4-:R-:W4:Y:S04]  /*c920*/  LDL.LU R20, [R1+0xcf0] ;  /* 0x000cf00001147983 */ /* 0x010f280000300800 */
[----:B------:R1:W-:Y:S01]  /*c930*/  STL [R1+0xd4], R19 ;  /* 0x0000d41301007387 */ /* 0x0003e20000100800 */
[C---:B------:R-:W-:Y:S02]  /*c940*/  SEL R14, R250.reuse, R14, !P1 ;  /* 0x0000000efa0e7207 */ /* 0x040fe40004800000 */
[C---:B------:R-:W-:Y:S01]  /*c950*/  SEL R13, R250.reuse, R13, !P1 ;  /* 0x0000000dfa0d7207 */ /* 0x040fe20004800000 */
[----:B-1----:R-:W2:Y:S04]  /*c960*/  LDL.LU R19, [R1+0xcec] ;  /* 0x000cec0001137983 */ /* 0x002ea80000300800 */
[----:B------:R1:W-:Y:S01]  /*c970*/  STL [R1+0xd0], R18 ;  /* 0x0000d01201007387 */ /* 0x0003e20000100800 */
[----:B------:R-:W-:-:S03]  /*c980*/  SEL R12, R250, R12, !P1 ;  /* 0x0000000cfa0c7207 */ /* 0x000fc60004800000 */
[----:B-1----:R-:W2:Y:S04]  /*c990*/  LDL.LU R18, [R1+0xce8] ;  /* 0x000ce80001127983 */ /* 0x002ea80000300800 */
[----:B------:R1:W-:Y:S01]  /*c9a0*/  STL [R1+0xcc], R17 ;  /* 0x0000cc1101007387 */ /* 0x0003e20000100800 */
[----:B------:R-:W-:-:S03]  /*c9b0*/  SEL R11, R250, R11, !P1 ;  /* 0x0000000bfa0b7207 */ /* 0x000fc60004800000 */
[----:B-1----:R-:W2:Y:S04]  /*c9c0*/  LDL.LU R17, [R1+0xce4] ;  /* 0x000ce40001117983 */ /* 0x002ea80000300800 */
[----:B------:R1:W-:Y:S01]  /*c9d0*/  STL [R1+0xc8], R16 ;  /* 0x0000c81001007387 */ /* 0x0003e20000100800 */
[----:B------:R-:W-:-:S03]  /*c9e0*/  SEL R10, R250, R10, !P1 ;  /* 0x0000000afa0a7207 */ /* 0x000fc60004800000 */
[----:B-1----:R-:W2:Y:S04]  /*c9f0*/  LDL.LU R16, [R1+0xce0] ;  /* 0x000ce00001107983 */ /* 0x002ea80000300800 */
[----:B------:R1:W-:Y:S04]  /*ca00*/  STL [R1+0xc4], R15 ;  /* 0x0000c40f01007387 */ /* 0x0003e80000100800 */
        /* <DEDUP_REMOVED lines=8> */
[----:B-1----:R-:W3:Y:S04]  /*ca90*/  LDL.LU R11, [R1+0xccc] ;  /* 0x000ccc00010b7983 */ /* 0x002ee80000300800 */
[----:B------:R1:W-:Y:S04]  /*caa0*/  STL [R1+0xb0], R10 ;  /* 0x0000b00a01007387 */ /* 0x0003e80000100800 */
[----:B-1----:R-:W4:Y:S01]  /*cab0*/  LDL.LU R10, [R1+0xcc8] ;  /* 0x000cc800010a7983 */ /* 0x002f220000300800 */
[----:B--2---:R-:W-:-:S02]  /*cac0*/  SEL R12, R250, R12, !P1 ;  /* 0x0000000cfa0c7207 */ /* 0x004fc40004800000 */
[C---:B---3--:R-:W-:Y:S02]  /*cad0*/  SEL R11, R250.reuse, R11, !P1 ;  /* 0x0000000bfa0b7207 */ /* 0x048fe40004800000 */
[----:B----4-:R-:W-:-:S05]  /*cae0*/  SEL R10, R250, R10, !P1 ;  /* 0x0000000afa0a7207 */ /* 0x010fca0004800000 */
[----:B------:R1:W-:Y:S02]  /*caf0*/  STL [R1+0xac], R10 ;  /* 0x0000ac0a01007387 */ /* 0x0003e40000100800 */
[----:B-1----:R-:W-:Y:S02]  /*cb00*/  IMAD.MOV.U32 R10, RZ, RZ, R9 ;  /* 0x000000ffff0a7224 */ /* 0x002fe400078e0009 */
[----:B------:R-:W2:Y:S04]  /*cb10*/  LDL.LU R9, [R1+0xcc4] ;  /* 0x000cc40001097983 */ /* 0x000ea80000300800 */
[----:B------:R1:W-:Y:S04]  /*cb20*/  STL [R1+0xa8], R11 ;  /* 0x0000a80b01007387 */ /* 0x0003e80000100800 */
[----:B------:R3:W-:Y:S01]  /*cb30*/  STL [R1+0xa4], R12 ;  /* 0x0000a40c01007387 */ /* 0x0007e20000100800 */
[----:B-1----:R-:W-:-:S02]  /*cb40*/  SEL R11, R250, R13, !P1 ;  /* 0x0000000dfa0b7207 */ /* 0x002fc40004800000 */
[C---:B------:R-:W-:Y:S02]  /*cb50*/  SEL R13, R250.reuse, R14, !P1 ;  /* 0x0000000efa0d7207 */ /* 0x040fe40004800000 */
[C---:B---3--:R-:W-:Y:S01]  /*cb60*/  SEL R12, R250.reuse, R15, !P1 ;  /* 0x0000000ffa0c7207 */ /* 0x048fe20004800000 */
[----:B------:R1:W-:Y:S04]  /*cb70*/  STL [R1+0xa0], R11 ;  /* 0x0000a00b01007387 */ /* 0x0003e80000100800 */
[----:B------:R3:W-:Y:S01]  /*cb80*/  STL [R1+0x9c], R13 ;  /* 0x00009c0d01007387 */ /* 0x0007e20000100800 */
[----:B-1----:R-:W-:-:S03]  /*cb90*/  SEL R11, R250, R16, !P1 ;  /* 0x00000010fa0b7207 */ /* 0x002fc60004800000 */
[----:B------:R1:W-:Y:S01]  /*cba0*/  STL [R1+0x98], R12 ;  /* 0x0000980c01007387 */ /* 0x0003e20000100800 */
[----:B---3--:R-:W-:-:S03]  /*cbb0*/  SEL R13, R250, R17, !P1 ;  /* 0x00000011fa0d7207 */ /* 0x008fc60004800000 */
[----:B------:R3:W-:Y:S01]  /*cbc0*/  STL [R1+0x94], R11 ;  /* 0x0000940b01007387 */ /* 0x0007e20000100800 */
[----:B-1----:R-:W-:-:S03]  /*cbd0*/  SEL R12, R250, R18, !P1 ;  /* 0x00000012fa0c7207 */ /* 0x002fc60004800000 */
[----:B------:R1:W-:Y:S01]  /*cbe0*/  STL [R1+0x90], R13 ;  /* 0x0000900d01007387 */ /* 0x0003e20000100800 */
[----:B---3--:R-:W-:-:S03]  /*cbf0*/  SEL R11, R250, R19, !P1 ;  /* 0x00000013fa0b7207 */ /* 0x008fc60004800000 */
[----:B------:R3:W-:Y:S04]  /*cc00*/  STL [R1+0x8c], R12 ;  /* 0x00008c0c01007387 */ /* 0x0007e80000100800 */
[----:B------:R4:W-:Y:S01]  /*cc10*/  STL [R1+0x88], R11 ;  /* 0x0000880b01007387 */ /* 0x0009e20000100800 */
[C---:B-1----:R-:W-:Y:S02]  /*cc20*/  SEL R13, R250.reuse, R20, !P1 ;  /* 0x00000014fa0d7207 */ /* 0x042fe40004800000 */
[----:B---3--:R-:W-:-:S03]  /*cc30*/  SEL R12, R250, R21, !P1 ;  /* 0x00000015fa0c7207 */ /* 0x008fc60004800000 */
[----:B------:R1:W-:Y:S01]  /*cc40*/  STL [R1+0x84], R13 ;  /* 0x0000840d01007387 */ /* 0x0003e20000100800 */
[----:B----4-:R-:W-:-:S03]  /*cc50*/  SEL R11, R250, R22, !P1 ;  /* 0x00000016fa0b7207 */ /* 0x010fc60004800000 */
        /* <DEDUP_REMOVED lines=24> */
[----:B------:R3:W-:Y:S01]  /*cde0*/  STL [R1+0x50], R12 ;  /* 0x0000500c01007387 */ /* 0x0007e20000100800 */
[----:B------:R-:W-:-:S03]  /*cdf0*/  SEL R34, R250, R42, !P1 ;  /* 0x0000002afa227207 */ /* 0x000fc60004800000 */
[----:B------:R4:W-:Y:S01]  /*ce00*/  STL [R1+0x4c], R11 ;  /* 0x00004c0b01007387 */ /* 0x0009e20000100800 */
[C---:B-1----:R-:W-:Y:S02]  /*ce10*/  SEL R13, R250.reuse, R35, !P1 ;  /* 0x00000023fa0d7207 */ /* 0x042fe40004800000 */
[C---:B------:R-:W-:Y:S02]  /*ce20*/  SEL R42, R250.reuse, R67, !P1 ;  /* 0x00000043fa2a7207 */ /* 0x040fe40004800000 */
[C---:B---3--:R-:W-:Y:S02]  /*ce30*/  SEL R12, R250.reuse, R36, !P1 ;  /* 0x00000024fa0c7207 */ /* 0x048fe40004800000 */
[C---:B------:R-:W-:Y:S02]  /*ce40*/  SEL R36, R250.reuse, R40, !P1 ;  /* 0x00000028fa247207 */ /* 0x040fe40004800000 */
[C---:B----4-:R-:W-:Y:S01]  /*ce50*/  SEL R11, R250.reuse, R37, !P1 ;  /* 0x00000025fa0b7207 */ /* 0x050fe20004800000 */
[----:B------:R-:W-:Y:S01]  /*ce60*/  STL [R1+0x48], R13 ;  /* 0x0000480d01007387 */ /* 0x000fe20000100800 */
[----:B------:R-:W-:-:S02]  /*ce70*/  SEL R35, R250, R41, !P1 ;  /* 0x00000029fa237207 */ /* 0x000fc40004800000 */
[C---:B------:R-:W-:Y:S01]  /*ce80*/  SEL R40, R250.reuse, R68, !P1 ;  /* 0x00000044fa287207 */ /* 0x040fe20004800000 */
[----:B------:R-:W-:Y:S01]  /*ce90*/  STL [R1+0x44], R12 ;  /* 0x0000440c01007387 */ /* 0x000fe20000100800 */
[----:B------:R-:W-:-:S03]  /*cea0*/  SEL R41, R250, R69, !P1 ;  /* 0x00000045fa297207 */ /* 0x000fc60004800000 */
[----:B------:R-:W-:Y:S04]  /*ceb0*/  STL [R1+0x40], R11 ;  /* 0x0000400b01007387 */ /* 0x000fe80000100800 */
[----:B------:R1:W-:Y:S04]  /*cec0*/  STL [R1+0x3c], R42 ;  /* 0x00003c2a01007387 */ /* 0x0003e80000100800 */
[----:B------:R3:W-:Y:S04]  /*ced0*/  STL [R1+0x38], R40 ;  /* 0x0000382801007387 */ /* 0x0007e80000100800 */
[----:B------:R4:W-:Y:S01]  /*cee0*/  STL [R1+0x34], R41 ;  /* 0x0000342901007387 */ /* 0x0009e20000100800 */
[----:B-1----:R-:W-:-:S02]  /*cef0*/  SEL R42, R250, R70, !P1 ;  /* 0x00000046fa2a7207 */ /* 0x002fc40004800000 */
        /* <DEDUP_REMOVED lines=21> */
[----:B------:R-:W-:Y:S01]  /*d050*/  STL [R1+0x4], R40 ;  /* 0x0000042801007387 */ /* 0x000fe20000100800 */
[C---:B------:R-:W-:Y:S02]  /*d060*/  SEL R25, R250.reuse, R51, !P1 ;  /* 0x00000033fa197207 */ /* 0x040fe40004800000 */
[C---:B------:R-:W-:Y:S01]  /*d070*/  SEL R26, R250.reuse, R50, !P1 ;  /* 0x00000032fa1a7207 */ /* 0x040fe20004800000 */
[----:B------:R3:W-:Y:S01]  /*d080*/  STL [R1], R41 ;  /* 0x0000002901007387 */ /* 0x0007e20000100800 */
[----:B------:R-:W-:-:S03]  /*d090*/  SEL R27, R250, R49, !P1 ;  /* 0x00000031fa1b7207 */ /* 0x000fc60004800000 */
[----:B------:R-:W4:Y:S01]  /*d0a0*/  LDL.LU R51, [R1+0xdc] ;  /* 0x0000dc0001337983 */ /* 0x000f220000300800 */
[----:B------:R-:W-:-:S03]  /*d0b0*/  SEL R28, R250, R48, !P1 ;  /* 0x00000030fa1c7207 */ /* 0x000fc60004800000 */
[----:B------:R-:W2:Y:S01]  /*d0c0*/  LDL.LU R50, [R1+0xd8] ;  /* 0x0000d80001327983 */ /* 0x000ea20000300800 */
        /* <DEDUP_REMOVED lines=9> */
[----:B------:R-:W2:Y:S04]  /*d160*/  LDL.LU R45, [R1+0xc4] ;  /* 0x0000c400012d7983 */ /* 0x000ea80000300800 */
[----:B------:R-:W2:Y:S04]  /*d170*/  LDL.LU R44, [R1+0xc0] ;  /* 0x0000c000012c7983 */ /* 0x000ea80000300800 */
[----:B------:R-:W2:Y:S04]  /*d180*/  LDL.LU R43, [R1+0xbc] ;  /* 0x0000bc00012b7983 */ /* 0x000ea80000300800 */
[----:B-1----:R-:W2:Y:S04]  /*d190*/  LDL.LU R42, [R1+0xb8] ;  /* 0x0000b800012a7983 */ /* 0x002ea80000300800 */
[----:B---3--:R-:W3:Y:S01]  /*d1a0*/  LDL.LU R41, [R1+0xb4] ;  /* 0x0000b40001297983 */ /* 0x008ee20000300800 */
[----:B------:R-:W-:Y:S01]  /*d1b0*/  @!P5 IMAD.MOV R249, RZ, RZ, -R249 ;  /* 0x000000fffff9d224 */ /* 0x000fe200078e0af9 */
[----:B------:R-:W-:-:S02]  /*d1c0*/  ISETP.NE.AND P5, PT, R2, RZ, PT ;  /* 0x000000ff0200720c */ /* 0x000fc40003fa5270 */
[C---:B------:R-:W-:Y:S02]  /*d1d0*/  SEL R82, R250.reuse, R82, !P1 ;  /* 0x00000052fa527207 */ /* 0x040fe40004800000 */
[C---:B------:R-:W-:Y:S02]  /*d1e0*/  SEL R83, R250.reuse, R83, !P1 ;  /* 0x00000053fa537207 */ /* 0x040fe40004800000 */
[C---:B------:R-:W-:Y:S02]  /*d1f0*/  SEL R84, R250.reuse, R84, !P1 ;  /* 0x00000054fa547207 */ /* 0x040fe40004800000 */
[C---:B------:R-:W-:Y:S01]  /*d200*/  SEL R85, R250.reuse, R85, !P1 ;  /* 0x00000055fa557207 */ /* 0x040fe20004800000 */
[----:B------:R-:W-:Y:S01]  /*d210*/  STL [R1+0xc98], R82 ;  /* 0x000c985201007387 */ /* 0x000fe20000100800 */
[C---:B------:R-:W-:Y:S02]  /*d220*/  SEL R86, R250.reuse, R86, !P1 ;  /* 0x00000056fa567207 */ /* 0x040fe40004800000 */
[C---:B------:R-:W-:Y:S01]  /*d230*/  SEL R87, R250.reuse, R87, !P1 ;  /* 0x00000057fa577207 */ /* 0x040fe20004800000 */
[----:B------:R-:W-:Y:S01]  /*d240*/  STL [R1+0xc9c], R83 ;  /* 0x000c9c5301007387 */ /* 0x000fe20000100800 */
[----:B------:R-:W-:-:S02]  /*d250*/  SEL R88, R250, R88, !P1 ;  /* 0x00000058fa587207 */ /* 0x000fc40004800000 */
[C---:B------:R-:W-:Y:S01]  /*d260*/  SEL R89, R250.reuse, R89, !P1 ;  /* 0x00000059fa597207 */ /* 0x040fe20004800000 */
[----:B------:R-:W-:Y:S01]  /*d270*/  STL [R1+0xca0], R84 ;  /* 0x000ca05401007387 */ /* 0x000fe20000100800 */
[C---:B------:R-:W-:Y:S01]  /*d280*/  SEL R90, R250.reuse, R90, !P1 ;  /* 0x0000005afa5a7207 */ /* 0x040fe20004800000 */
[----:B------:R-:W-:Y:S01]  /*d290*/  @!P6 IMAD.MOV R251, RZ, RZ, -R251 ;  /* 0x000000fffffbe224 */ /* 0x000fe200078e0afb */
[C---:B------:R-:W-:Y:S01]  /*d2a0*/  SEL R91, R250.reuse, R91, !P1 ;  /* 0x0000005bfa5b7207 */ /* 0x040fe20004800000 */
[----:B------:R-:W-:Y:S01]  /*d2b0*/  STL [R1+0xca4], R85 ;  /* 0x000ca45501007387 */ /* 0x000fe20000100800 */
[----:B------:R-:W-:-:S03]  /*d2c0*/  SEL R92, R250, R92, !P1 ;  /* 0x0000005cfa5c7207 */ /* 0x000fc60004800000 */
[----:B------:R-:W-:Y:S01]  /*d2d0*/  STL [R1+0xca8], R86 ;  /* 0x000ca85601007387 */ /* 0x000fe20000100800 */
[----:B------:R-:W-:Y:S01]  /*d2e0*/  @!P5 LOP3.LUT R251, RZ, R2, RZ, 0x33, !PT ;  /* 0x00000002fffbd212 */ /* 0x000fe200078e33ff */
[----:B------:R-:W-:Y:S02]  /*d2f0*/  IMAD R0, R6, 0x2, R0 ;  /* 0x0000000206007824 */ /* 0x000fe400078e0200 */
[----:B------:R-:W-:Y:S04]  /*d300*/  STL [R1+0xcac], R87 ;  /* 0x000cac5701007387 */ /* 0x000fe80000100800 */
[----:B------:R-:W-:Y:S04]  /*d310*/  STL [R1+0xcb0], R88 ;  /* 0x000cb05801007387 */ /* 0x000fe80000100800 */
[----:B------:R-:W-:Y:S04]  /*d320*/  STL [R1+0xcb4], R89 ;  /* 0x000cb45901007387 */ /* 0x000fe80000100800 */
[----:B------:R-:W-:Y:S04]  /*d330*/  STL [R1+0xcb8], R90 ;  /* 0x000cb85a01007387 */ /* 0x000fe80000100800 */
[----:B------:R-:W-:Y:S04]  /*d340*/  STL [R1+0xcbc], R91 ;  /* 0x000cbc5b01007387 */ /* 0x000fe80000100800 */
[----:B------:R-:W-:Y:S04]  /*d350*/  STL [R1+0xcc0], R92 ;  /* 0x000cc05c01007387 */ /* 0x000fe80000100800 */
[----:B------:R-:W-:Y:S04]  /*d360*/  STL [R1+0xc94], R251 ;  /* 0x000c94fb01007387 */ /* 0x000fe80000100800 */
[----:B------:R1:W-:Y:S01]  /*d370*/  STL [R1+0x568], R0 ;  /* 0x0005680001007387 */ /* 0x0003e20000100800 */
[C---:B------:R-:W-:Y:S01]  /*d380*/  SEL R37, R250.reuse, R39, !P1 ;  /* 0x00000027fa257207 */ /* 0x040fe20004800000 */
[----:B------:R-:W-:Y:S01]  /*d390*/  IMAD.MOV.U32 R39, RZ, RZ, R10 ;  /* 0x000000ffff277224 */ /* 0x000fe200078e000a */
[----:B------:R-:W-:Y:S01]  /*d3a0*/  SEL R10, R250, R66, !P1 ;  /* 0x00000042fa0a7207 */ /* 0x000fe20004800000 */
[----:B-1----:R-:W-:Y:S01]  /*d3b0*/  IMAD R0, R6, 0x2, R0 ;  /* 0x0000000206007824 */ /* 0x002fe200078e0200 */
[----:B------:R-:W-:-:S04]  /*d3c0*/  SEL R11, R250, R65, !P1 ;  /* 0x00000041fa0b7207 */ /* 0x000fc80004800000 */
[----:B------:R-:W-:Y:S01]  /*d3d0*/  STL [R1+0x554], R0 ;  /* 0x0005540001007387 */ /* 0x000fe20000100800 */
[----:B------:R-:W-:-:S03]  /*d3e0*/  SEL R12, R250, R64, !P1 ;  /* 0x00000040fa0c7207 */ /* 0x000fc60004800000 */
[----:B------:R-:W3:Y:S01]  /*d3f0*/  LDL.LU R67, [R1+0xb0] ;  /* 0x0000b00001437983 */ /* 0x000ee20000300800 */
        /* <DEDUP_REMOVED lines=23> */
[----:B------:R-:W3:Y:S04]  /*d570*/  LDL.LU R55, [R1+0x80] ;  /* 0x0000800001377983 */ /* 0x000ee80000300800 */
[----:B------:R-:W3:Y:S04]  /*d580*/  LDL.LU R54, [R1+0x7c] ;  /* 0x00007c0001367983 */ /* 0x000ee80000300800 */
[----:B------:R-:W3:Y:S04]  /*d590*/  LDL.LU R53, [R1+0x78] ;  /* 0x0000780001357983 */ /* 0x000ee80000300800 */
[----:B------:R-:W3:Y:S01]  /*d5a0*/  LDL.LU R52, [R1+0x74] ;  /* 0x0000740001347983 */ /* 0x000ee20000300800 */
[----:B------:R-:W-:-:S02]  /*d5b0*/  IMAD.MOV.U32 R40, RZ, RZ, R4 ;  /* 0x000000ffff287224 */ /* 0x000fc400078e0004 */
[----:B------:R-:W-:Y:S02]  /*d5c0*/  @!P4 IMAD.MOV R8, RZ, RZ, -R8 ;  /* 0x000000ffff08c224 */ /* 0x000fe400078e0a08 */
[----:B------:R-:W-:Y:S02]  /*d5d0*/  @!P0 IMAD.MOV R7, RZ, RZ, -R7 ;  /* 0x000000ffff078224 */ /* 0x000fe400078e0a07 */
[----:B------:R-:W-:Y:S02]  /*d5e0*/  IMAD.MOV.U32 R80, RZ, RZ, R39 ;  /* 0x000000ffff507224 */ /* 0x000fe400078e0027 */
[----:B------:R-:W-:Y:S02]  /*d5f0*/  @!P3 IMAD.MOV R252, RZ, RZ, -R252 ;  /* 0x000000fffffcb224 */ /* 0x000fe400078e0afc */
[----:B------:R-:W-:Y:S01]  /*d600*/  IMAD.MOV.U32 R82, RZ, RZ, R40 ;  /* 0x000000ffff527224 */ /* 0x000fe200078e0028 */
[C---:B------:R-:W-:Y:S01]  /*d610*/  SEL R79, R250.reuse, R8, !P1 ;  /* 0x00000008fa4f7207 */ /* 0x040fe20004800000 */
[----:B------:R-:W-:Y:S01]  /*d620*/  IMAD R4, R5, UR13, RZ ;  /* 0x0000000d05047c24 */ /* 0x000fe2000f8e02ff */
[C---:B------:R-:W-:Y:S01]  /*d630*/  SEL R78, R250.reuse, R7, !P1 ;  /* 0x00000007fa4e7207 */ /* 0x040fe20004800000 */
[----:B------:R-:W-:Y:S01]  /*d640*/  IMAD.MOV.U32 R5, RZ, RZ, R80 ;  /* 0x000000ffff057224 */ /* 0x000fe200078e0050 */
[----:B------:R-:W-:-:S02]  /*d650*/  SEL R38, R250, R38, !P1 ;  /* 0x00000026fa267207 */ /* 0x000fc40004800000 */
[C---:B------:R-:W-:Y:S02]  /*d660*/  SEL R93, R250.reuse, R93, !P1 ;  /* 0x0000005dfa5d7207 */ /* 0x040fe40004800000 */
[C---:B------:R-:W-:Y:S02]  /*d670*/  SEL R94, R250.reuse, R94, !P1 ;  /* 0x0000005efa5e7207 */ /* 0x040fe40004800000 */
[C---:B------:R-:W-:Y:S02]  /*d680*/  SEL R95, R250.reuse, R95, !P1 ;  /* 0x0000005ffa5f7207 */ /* 0x040fe40004800000 */
[C---:B------:R-:W-:Y:S02]  /*d690*/  SEL R96, R250.reuse, R96, !P1 ;  /* 0x00000060fa607207 */ /* 0x040fe40004800000 */
[C---:B------:R-:W-:Y:S02]  /*d6a0*/  SEL R97, R250.reuse, R97, !P1 ;  /* 0x00000061fa617207 */ /* 0x040fe40004800000 */
        /* <DEDUP_REMOVED lines=39> */
[----:B------:R-:W-:Y:S01]  /*d920*/  SEL R137, R250, R137, !P1 ;  /* 0x00000089fa897207 */ /* 0x000fe20004800000 */
[----:B----4-:R-:W-:Y:S02]  /*d930*/  IMAD R81, R51, UR6, RZ ;  /* 0x0000000633517c24 */ /* 0x010fe4000f8e02ff */
[----:B------:R-:W4:Y:S01]  /*d940*/  LDL.LU R51, [R1+0x70] ;  /* 0x0000700001337983 */ /* 0x000f220000300800 */
[----:B--2---:R-:W-:-:S03]  /*d950*/  IMAD R77, R50, UR6, RZ ;  /* 0x00000006324d7c24 */ /* 0x004fc6000f8e02ff */
[----:B------:R-:W2:Y:S01]  /*d960*/  LDL.LU R50, [R1+0x6c] ;  /* 0x00006c0001327983 */ /* 0x000ea20000300800 */
[----:B------:R-:W-:-:S03]  /*d970*/  IMAD R76, R49, UR6, RZ ;  /* 0x00000006314c7c24 */ /* 0x000fc6000f8e02ff */
        /* <DEDUP_REMOVED lines=15> */
[----:B---3--:R-:W-:-:S03]  /*da70*/  IMAD R68, R41, UR6, RZ ;  /* 0x0000000629447c24 */ /* 0x008fc6000f8e02ff */
[----:B------:R-:W3:Y:S04]  /*da80*/  LDL.LU R41, [R1+0x48] ;  /* 0x0000480001297983 */ /* 0x000ee80000300800 */
[----:B------:R-:W2:Y:S01]  /*da90*/  LDL.LU R40, [R1+0x44] ;  /* 0x0000440001287983 */ /* 0x000ea20000300800 */
[----:B------:R-:W-:-:S03]  /*daa0*/  SEL R138, R250, R138, !P1 ;  /* 0x0000008afa8a7207 */ /* 0x000fc60004800000 */
[----:B------:R-:W2:Y:S01]  /*dab0*/  LDL.LU R39, [R1+0x40] ;  /* 0x0000400001277983 */ /* 0x000ea20000300800 */
[----:B------:R-:W-:-:S03]  /*dac0*/  SEL R139, R250, R139, !P1 ;  /* 0x0000008bfa8b7207 */ /* 0x000fc60004800000 */
[----:B------:R-:W2:Y:S01]  /*dad0*/  LDL.LU R8, [R1+0x3c] ;  /* 0x00003c0001087983 */ /* 0x000ea20000300800 */
[C---:B------:R-:W-:Y:S02]  /*dae0*/  SEL R140, R250.reuse, R140, !P1 ;  /* 0x0000008cfa8c7207 */ /* 0x040fe40004800000 */
[C---:B------:R-:W-:Y:S01]  /*daf0*/  SEL R141, R250.reuse, R141, !P1 ;  /* 0x0000008dfa8d7207 */ /* 0x040fe20004800000 */
[----:B------:R-:W2:Y:S01]  /*db00*/  LDL.LU R7, [R1+0x38] ;  /* 0x0000380001077983 */ /* 0x000ea20000300800 */
[C---:B------:R-:W-:Y:S02]  /*db10*/  SEL R142, R250.reuse, R142, !P1 ;  /* 0x0000008efa8e7207 */ /* 0x040fe40004800000 */
[C---:B------:R-:W-:Y:S01]  /*db20*/  SEL R143, R250.reuse, R143, !P1 ;  /* 0x0000008ffa8f7207 */ /* 0x040fe20004800000 */
[----:B------:R-:W2:Y:S01]  /*db30*/  LDL.LU R80, [R1+0x34] ;  /* 0x0000340001507983 */ /* 0x000ea20000300800 */
        /* <DEDUP_REMOVED lines=107> */
[----:B------:R-:W-:Y:S02]  /*e1f0*/  SEL R9, R250, R9, !P1 ;  /* 0x00000009fa097207 */ /* 0x000fe40004800000 */
[----:B------:R-:W2:Y:S04]  /*e200*/  LDL.LU R250, [R1+0x30] ;  /* 0x0000300001fa7983 */ /* 0x000ea80000300800 */
[----:B------:R-:W2:Y:S04]  /*e210*/  LDL.LU R92, [R1+0xc] ;  /* 0x00000c00015c7983 */ /* 0x000ea80000300800 */
[----:B------:R-:W3:Y:S04]  /*e220*/  LDL.LU R91, [R1+0x18] ;  /* 0x00001800015b7983 */ /* 0x000ee80000300800 */
[----:B------:R-:W4:Y:S04]  /*e230*/  LDL.LU R90, [R1+0x28] ;  /* 0x00002800015a7983 */ /* 0x000f280000300800 */
[----:B------:R-:W4:Y:S04]  /*e240*/  LDL.LU R89, [R1+0x24] ;  /* 0x0000240001597983 */ /* 0x000f280000300800 */
[----:B------:R-:W4:Y:S04]  /*e250*/  LDL.LU R88, [R1+0x20] ;  /* 0x0000200001587983 */ /* 0x000f280000300800 */
[----:B------:R-:W4:Y:S04]  /*e260*/  LDL.LU R87, [R1+0x1c] ;  /* 0x00001c0001577983 */ /* 0x000f280000300800 */
[----:B------:R-:W4:Y:S04]  /*e270*/  LDL.LU R86, [R1+0x14] ;  /* 0x0000140001567983 */ /* 0x000f280000300800 */
[----:B------:R-:W4:Y:S01]  /*e280*/  LDL.LU R85, [R1+0x10] ;  /* 0x0000100001557983 */ /* 0x000f220000300800 */
[----:B------:R-:W-:-:S03]  /*e290*/  IMAD.MOV.U32 R251, RZ, RZ, R82 ;  /* 0x000000fffffb7224 */ /* 0x000fc600078e0052 */
[----:B------:R-:W4:Y:S04]  /*e2a0*/  LDL.LU R84, [R1+0x8] ;  /* 0x0000080001547983 */ /* 0x000f280000300800 */
[----:B------:R-:W4:Y:S04]  /*e2b0*/  LDL.LU R83, [R1+0x4] ;  /* 0x0000040001537983 */ /* 0x000f280000300800 */
[----:B------:R-:W4:Y:S01]  /*e2c0*/  LDL.LU R82, [R1] ;  /* 0x0000000001527983 */ /* 0x000f220000300800 */
[----:B------:R-:W-:Y:S02]  /*e2d0*/  IMAD R94, R94, UR6, RZ ;  /* 0x000000065e5e7c24 */ /* 0x000fe4000f8e02ff */
[----:B------:R-:W-:-:S02]  /*e2e0*/  IMAD R96, R96, UR6, RZ ;  /* 0x0000000660607c24 */ /* 0x000fc4000f8e02ff */
[----:B------:R-:W-:Y:S02]  /*e2f0*/  IMAD R98, R98, UR6, RZ ;  /* 0x0000000662627c24 */ /* 0x000fe4000f8e02ff */
[----:B--2---:R-:W-:Y:S02]  /*e300*/  IMAD R92, R92, UR6, RZ ;  /* 0x000000065c5c7c24 */ /* 0x004fe4000f8e02ff */
[----:B---3--:R-:W-:-:S03]  /*e310*/  IMAD R91, R91, UR6, RZ ;  /* 0x000000065b5b7c24 */ /* 0x008fc6000f8e02ff */
[----:B------:R1:W-:Y:S01]  /*e320*/  STL [R1+0xc], R92 ;  /* 0x00000c5c01007387 */ /* 0x0003e20000100800 */
[----:B----4-:R-:W-:Y:S02]  /*e330*/  IMAD R90, R90, UR6, RZ ;  /* 0x000000065a5a7c24 */ /* 0x010fe4000f8e02ff */
[----:B------:R-:W-:Y:S01]  /*e340*/  IMAD R89, R89, UR6, RZ ;  /* 0x0000000659597c24 */ /* 0x000fe2000f8e02ff */
[----:B-1----:R-:W2:Y:S01]  /*e350*/  LDL.LU R92, [R1+0xcc0] ;  /* 0x000cc000015c7983 */ /* 0x002ea20000300800 */
[----:B------:R-:W-:-:S03]  /*e360*/  IMAD R88, R88, UR6, RZ ;  /* 0x0000000658587c24 */ /* 0x000fc6000f8e02ff */
[----:B------:R1:W-:Y:S01]  /*e370*/  STL [R1+0x18], R91 ;  /* 0x0000185b01007387 */ /* 0x0003e20000100800 */
[----:B------:R-:W-:Y:S02]  /*e380*/  IMAD R87, R87, UR6, RZ ;  /* 0x0000000657577c24 */ /* 0x000fe4000f8e02ff */
[----:B------:R-:W-:Y:S01]  /*e390*/  IMAD R86, R86, UR6, RZ ;  /* 0x0000000656567c24 */ /* 0x000fe2000f8e02ff */
[----:B-1----:R-:W3:Y:S04]  /*e3a0*/  LDL.LU R91, [R1+0xcbc] ;  /* 0x000cbc00015b7983 */ /* 0x002ee80000300800 */
[----:B------:R1:W-:Y:S01]  /*e3b0*/  STL [R1+0x28], R90 ;  /* 0x0000285a01007387 */ /* 0x0003e20000100800 */
[----:B------:R-:W-:Y:S02]  /*e3c0*/  IMAD R85, R85, UR6, RZ ;  /* 0x0000000655557c24 */ /* 0x000fe4000f8e02ff */
[----:B------:R-:W-:Y:S01]  /*e3d0*/  IMAD R84, R84, UR6, RZ ;  /* 0x0000000654547c24 */ /* 0x000fe2000f8e02ff */
[----:B-1----:R-:W4:Y:S04]  /*e3e0*/  LDL.LU R90, [R1+0xcb8] ;  /* 0x000cb800015a7983 */ /* 0x002f280000300800 */
[----:B------:R1:W-:Y:S01]  /*e3f0*/  STL [R1+0x24], R89 ;  /* 0x0000245901007387 */ /* 0x0003e20000100800 */
[----:B------:R-:W-:-:S03]  /*e400*/  IMAD R83, R83, UR6, RZ ;  /* 0x0000000653537c24 */ /* 0x000fc6000f8e02ff */
[----:B-1----:R-:W2:Y:S04]  /*e410*/  LDL.LU R89, [R1+0xcb4] ;  /* 0x000cb40001597983 */ /* 0x002ea80000300800 */
[----:B------:R1:W-:Y:S01]  /*e420*/  STL [R1+0x20], R88 ;  /* 0x0000205801007387 */ /* 0x0003e20000100800 */
[----:B------:R-:W-:-:S03]  /*e430*/  IMAD R82, R82, UR6, RZ ;  /* 0x0000000652527c24 */ /* 0x000fc6000f8e02ff */
        /* <DEDUP_REMOVED lines=11> */
[----:B------:R1:W-:Y:S04]  /*e4f0*/  STL [R1], R82 ;  /* 0x0000005201007387 */ /* 0x0003e80000100800 */
[----:B-1----:R-:W2:Y:S04]  /*e500*/  LDL.LU R82, [R1+0xc98] ;  /* 0x000c980001527983 */ /* 0x002ea80000300800 */
[----:B------:R1:W-:Y:S04]  /*e510*/  STL [R1+0x2c], R94 ;  /* 0x00002c5e01007387 */ /* 0x0003e80000100800 */
[----:B-1----:R-:W2:Y:S04]  /*e520*/  LDL.LU R94, [R1+0x628] ;  /* 0x00062800015e7983 */ /* 0x002ea80000300800 */
[----:B------:R1:W-:Y:S04]  /*e530*/  STL [R1+0x30], R96 ;  /* 0x0000306001007387 */ /* 0x0003e80000100800 */
[----:B------:R1:W-:Y:S02]  /*e540*/  STL [R1+0x34], R98 ;  /* 0x0000346201007387 */ /* 0x0003e40000100800 */
[----:B-1----:R-:W-:-:S02]  /*e550*/  IMAD R96, R99, UR6, RZ ;  /* 0x0000000663607c24 */ /* 0x002fc4000f8e02ff */
[----:B------:R-:W-:Y:S02]  /*e560*/  IMAD R99, R100, UR6, RZ ;  /* 0x0000000664637c24 */ /* 0x000fe4000f8e02ff */
[----:B------:R-:W-:Y:S01]  /*e570*/  IMAD R98, R101, UR6, RZ ;  /* 0x0000000665627c24 */ /* 0x000fe2000f8e02ff */
[----:B------:R1:W-:Y:S04]  /*e580*/  STL [R1+0x38], R96 ;  /* 0x0000386001007387 */ /* 0x0003e80000100800 */
[----:B------:R1:W-:Y:S02]  /*e590*/  STL [R1+0x3c], R99 ;  /* 0x00003c6301007387 */ /* 0x0003e40000100800 */
[----:B-1----:R-:W-:Y:S02]  /*e5a0*/  IMAD R96, R102, UR6, RZ ;  /* 0x0000000666607c24 */ /* 0x002fe4000f8e02ff */
[----:B------:R1:W-:Y:S01]  /*e5b0*/  STL [R1+0x40], R98 ;  /* 0x0000406201007387 */ /* 0x0003e20000100800 */
[----:B------:R-:W-:-:S03]  /*e5c0*/  IMAD R99, R103, UR6, RZ ;  /* 0x0000000667637c24 */ /* 0x000fc6000f8e02ff */
[----:B------:R1:W-:Y:S02]  /*e5d0*/  STL [R1+0x44], R96 ;  /* 0x0000446001007387 */ /* 0x0003e40000100800 */
[----:B-1----:R-:W-:Y:S02]  /*e5e0*/  IMAD R98, R104, UR6, RZ ;  /* 0x0000000668627c24 */ /* 0x002fe4000f8e02ff */
[----:B------:R1:W-:Y:S01]  /*e5f0*/  STL [R1+0x48], R99 ;  /* 0x0000486301007387 */ /* 0x0003e20000100800 */
[----:B------:R-:W-:-:S03]  /*e600*/  IMAD R96, R105, UR6, RZ ;  /* 0x0000000669607c24 */ /* 0x000fc6000f8e02ff */
[----:B------:R1:W-:Y:S04]  /*e610*/  STL [R1+0x4c], R98 ;  /* 0x00004c6201007387 */ /* 0x0003e80000100800 */
[----:B------:R1:W-:Y:S02]  /*e620*/  STL [R1+0x50], R96 ;  /* 0x0000506001007387 */ /* 0x0003e40000100800 */
[----:B-1----:R-:W-:Y:S02]  /*e630*/  IMAD R99, R106, UR6, RZ ;  /* 0x000000066a637c24 */ /* 0x002fe4000f8e02ff */
[----:B------:R-:W-:-:S03]  /*e640*/  IMAD R98, R107, UR6, RZ ;  /* 0x000000066b627c24 */ /* 0x000fc6000f8e02ff */
        /* <DEDUP_REMOVED lines=20> */
[----:B------:R-:W-:Y:S04]  /*e790*/  STL [R1+0x7c], R98 ;  /* 0x00007c6201007387 */ /* 0x000fe80000100800 */
[----:B------:R1:W-:Y:S02]  /*e7a0*/  STL [R1+0x80], R96 ;  /* 0x0000806001007387 */ /* 0x0003e40000100800 */
[----:B-1----:R-:W-:Y:S02]  /*e7b0*/  IMAD R99, R119, UR6, RZ ;  /* 0x0000000677637c24 */ /* 0x002fe4000f8e02ff */
[----:B------:R-:W-:Y:S02]  /*e7c0*/  IMAD R96, R118, UR6, RZ ;  /* 0x0000000676607c24 */ /* 0x000fe4000f8e02ff */
[----:B------:R-:W-:-:S03]  /*e7d0*/  IMAD R98, R120, UR6, RZ ;  /* 0x0000000678627c24 */ /* 0x000fc6000f8e02ff */
[----:B------:R1:W-:Y:S04]  /*e7e0*/  STL [R1+0x84], R96 ;  /* 0x0000846001007387 */ /* 0x0003e80000100800 */
[----:B------:R1:W-:Y:S02]  /*e7f0*/  STL [R1+0x88], R99 ;  /* 0x0000886301007387 */ /* 0x0003e40000100800 */
[----:B-1----:R-:W-:Y:S02]  /*e800*/  IMAD R96, R121, UR6, RZ ;  /* 0x0000000679607c24 */ /* 0x002fe4000f8e02ff */
[----:B------:R1:W-:Y:S01]  /*e810*/  STL [R1+0x8c], R98 ;  /* 0x00008c6201007387 */ /* 0x0003e20000100800 */
[----:B------:R-:W-:-:S03]  /*e820*/  IMAD R99, R122, UR6, RZ ;  /* 0x000000067a637c24 */ /* 0x000fc6000f8e02ff */
[----:B------:R3:W-:Y:S01]  /*e830*/  STL [R1+0x90], R96 ;  /* 0x0000906001007387 */ /* 0x0007e20000100800 */
[----:B-1----:R-:W-:-:S03]  /*e840*/  IMAD R98, R123, UR6, RZ ;  /* 0x000000067b627c24 */ /* 0x002fc6000f8e02ff */
[----:B------:R1:W-:Y:S01]  /*e850*/  STL [R1+0x94], R99 ;  /* 0x0000946301007387 */ /* 0x0003e20000100800 */
[----:B---3--:R-:W-:-:S03]  /*e860*/  IMAD R96, R124, UR6, RZ ;  /* 0x000000067c607c24 */ /* 0x008fc6000f8e02ff */
[----:B------:R3:W-:Y:S04]  /*e870*/  STL [R1+0x98], R98 ;  /* 0x0000986201007387 */ /* 0x0007e80000100800 */
[----:B------:R4:W-:Y:S01]  /*e880*/  STL [R1+0x9c], R96 ;  /* 0x00009c6001007387 */ /* 0x0009e20000100800 */
[----:B-1----:R-:W-:Y:S02]  /*e890*/  IMAD R99, R125, UR6, RZ ;  /* 0x000000067d637c24 */ /* 0x002fe4000f8e02ff */
[----:B---3--:R-:W-:-:S03]  /*e8a0*/  IMAD R98, R126, UR6, RZ ;  /* 0x000000067e627c24 */ /* 0x008fc6000f8e02ff */
[----:B------:R1:W-:Y:S01]  /*e8b0*/  STL [R1+0xa0], R99 ;  /* 0x0000a06301007387 */ /* 0x0003e20000100800 */
[----:B----4-:R-:W-:-:S03]  /*e8c0*/  IMAD R96, R127, UR6, RZ ;  /* 0x000000067f607c24 */ /* 0x010fc6000f8e02ff */
        /* <DEDUP_REMOVED lines=39> */
[----:B---3--:R-:W-:Y:S02]  /*eb40*/  IMAD R98, R148, UR6, RZ ;  /* 0x0000000694627c24 */ /* 0x008fe4000f8e02ff */
[----:B----4-:R-:W-:-:S05]  /*eb50*/  IMAD R96, R146, UR6, RZ ;  /* 0x0000000692607c24 */ /* 0x010fca000f8e02ff */
[----:B------:R1:W-:Y:S04]  /*eb60*/  STL [R1+0x30c], R96 ;  /* 0x00030c6001007387 */ /* 0x0003e80000100800 */
        /* <DEDUP_REMOVED lines=48> */
[----:B------:R-:W-:Y:S04]  /*ee70*/  STL [R1+0x3d4], R99 ;  /* 0x0003d46301007387 */ /* 0x000fe80000100800 */
[----:B------:R3:W-:Y:S01]  /*ee80*/  STL [R1+0x3dc], R98 ;  /* 0x0003dc6201007387 */ /* 0x0007e20000100800 */
[----:B-1----:R-:W-:Y:S02]  /*ee90*/  IMAD R96, R173, UR6, RZ ;  /* 0x00000006ad607c24 */ /* 0x002fe4000f8e02ff */
[----:B------:R-:W-:Y:S02]  /*eea0*/  IMAD R103, R190, UR6, RZ ;  /* 0x00000006be677c24 */ /* 0x000fe4000f8e02ff */
[----:B---3--:R-:W-:Y:S01]  /*eeb0*/  IMAD R98, R189, UR6, RZ ;  /* 0x00000006bd627c24 */ /* 0x008fe2000f8e02ff */
[----:B------:R-:W-:Y:S01]  /*eec0*/  STL [R1+0x3e4], R96 ;  /* 0x0003e46001007387 */ /* 0x000fe20000100800 */
[----:B------:R-:W-:-:S03]  /*eed0*/  IMAD R100, R191, UR6, RZ ;  /* 0x00000006bf647c24 */ /* 0x000fc6000f8e02ff */
[----:B------:R1:W-:Y:S04]  /*eee0*/  STL [R1+0x464], R98 ;  /* 0x0004646201007387 */ /* 0x0003e80000100800 */
[----:B------:R3:W-:Y:S01]  /*eef0*/  STL [R1+0x46c], R103 ;  /* 0x00046c6701007387 */ /* 0x0007e20000100800 */
[----:B-1----:R-:W-:-:S03]  /*ef00*/  IMAD R98, R192, UR6, RZ ;  /* 0x00000006c0627c24 */ /* 0x002fc6000f8e02ff */
[----:B------:R1:W-:Y:S01]  /*ef10*/  STL [R1+0x474], R100 ;  /* 0x0004746401007387 */ /* 0x0003e20000100800 */
[----:B---3--:R-:W-:-:S03]  /*ef20*/  IMAD R103, R193, UR6, RZ ;  /* 0x00000006c1677c24 */ /* 0x008fc6000f8e02ff */
        /* <DEDUP_REMOVED lines=31> */
[----:B---3--:R-:W-:Y:S02]  /*f120*/  IMAD R98, R208, UR20, RZ ;  /* 0x00000014d0627c24 */ /* 0x008fe4000f8e02ff */
[----:B------:R-:W-:-:S03]  /*f130*/  IMAD R100, R210, UR23, RZ ;  /* 0x00000017d2647c24 */ /* 0x000fc6000f8e02ff */
[----:B------:R1:W-:Y:S01]  /*f140*/  STL [R1+0x4fc], R98 ;  /* 0x0004fc6201007387 */ /* 0x0003e20000100800 */
[----:B------:R-:W-:-:S03]  /*f150*/  IMAD R108, R220, UR33, RZ ;  /* 0x00000021dc6c7c24 */ /* 0x000fc6000f8e02ff */
[----:B------:R3:W-:Y:S01]  /*f160*/  STL [R1+0x504], R103 ;  /* 0x0005046701007387 */ /* 0x0007e20000100800 */
[----:B------:R-:W-:Y:S02]  /*f170*/  IMAD R110, R224, UR37, RZ ;  /* 0x00000025e06e7c24 */ /* 0x000fe4000f8e02ff */
[----:B-1----:R-:W-:Y:S01]  /*f180*/  IMAD R98, R211, UR24, RZ ;  /* 0x00000018d3627c24 */ /* 0x002fe2000f8e02ff */
[----:B------:R-:W-:Y:S01]  /*f190*/  STL [R1+0x50c], R100 ;  /* 0x00050c6401007387 */ /* 0x000fe20000100800 */
[----:B---3--:R-:W-:-:S03]  /*f1a0*/  IMAD R103, R221, UR34, RZ ;  /* 0x00000022dd677c24 */ /* 0x008fc6000f8e02ff */
[----:B------:R-:W-:Y:S04]  /*f1b0*/  STL [R1+0x514], R98 ;  /* 0x0005146201007387 */ /* 0x000fe80000100800 */
[----:B------:R1:W-:Y:S04]  /*f1c0*/  STL [R1+0x564], R108 ;  /* 0x0005646c01007387 */ /* 0x0003e80000100800 */
[----:B------:R3:W-:Y:S04]  /*f1d0*/  STL [R1+0x574], R103 ;  /* 0x0005746701007387 */ /* 0x0007e80000100800 */
[----:B------:R4:W-:Y:S01]  /*f1e0*/  STL [R1+0x58c], R110 ;  /* 0x00058c6e01007387 */ /* 0x0009e20000100800 */
[----:B-1----:R-:W-:-:S02]  /*f1f0*/  IMAD R108, R225, UR38, RZ ;  /* 0x00000026e16c7c24 */ /* 0x002fc4000f8e02ff */
[----:B---3--:R-:W-:-:S03]  /*f200*/  IMAD R103, R226, UR39, RZ ;  /* 0x00000027e2677c24 */ /* 0x008fc6000f8e02ff */
[----:B------:R1:W-:Y:S01]  /*f210*/  STL [R1+0x59c], R108 ;  /* 0x00059c6c01007387 */ /* 0x0003e20000100800 */
[----:B----4-:R-:W-:-:S03]  /*f220*/  IMAD R110, R227, UR40, RZ ;  /* 0x00000028e36e7c24 */ /* 0x010fc6000f8e02ff */
[----:B------:R3:W-:Y:S01]  /*f230*/  STL [R1+0x5a4], R103 ;  /* 0x0005a46701007387 */ /* 0x0007e20000100800 */
[----:B------:R-:W-:Y:S01]  /*f240*/  LEA R2, P0, R4, UR18, 0x2 ;  /* 0x0000001204027c11 */ /* 0x000fe2000f8010ff */
[----:B------:R-:W4:Y:S02]  /*f250*/  LDCU UR18, c[0x0][0x3b0] ;  /* 0x00007600ff1277ac */ /* 0x000f240008000800 */
[----:B------:R2:W-:Y:S01]  /*f260*/  STL [R1+0x5b4], R110 ;  /* 0x0005b46e01007387 */ /* 0x0005e20000100800 */
[----:B-1----:R-:W-:Y:S02]  /*f270*/  IMAD R108, R228, UR41, RZ ;  /* 0x00000029e46c7c24 */ /* 0x002fe4000f8e02ff */
[----:B---3--:R-:W-:-:S03]  /*f280*/  IMAD R103, R229, UR42, RZ ;  /* 0x0000002ae5677c24 */ /* 0x008fc6000f8e02ff */
[----:B------:R1:W-:Y:S01]  /*f290*/  STL [R1+0x5bc], R108 ;  /* 0x0005bc6c01007387 */ /* 0x0003e20000100800 */
[----:B--2---:R-:W-:-:S03]  /*f2a0*/  IMAD R110, R230, UR43, RZ ;  /* 0x0000002be66e7c24 */ /* 0x004fc6000f8e02ff */
[----:B------:R2:W-:Y:S04]  /*f2b0*/  STL [R1+0x5cc], R103 ;  /* 0x0005cc6701007387 */ /* 0x0005e80000100800 */
[----:B------:R3:W-:Y:S01]  /*f2c0*/  STL [R1+0x5d4], R110 ;  /* 0x0005d46e01007387 */ /* 0x0007e20000100800 */
[----:B-1----:R-:W-:Y:S02]  /*f2d0*/  IMAD R108, R231, UR44, RZ ;  /* 0x0000002ce76c7c24 */ /* 0x002fe4000f8e02ff */
[----:B--2---:R-:W-:-:S03]  /*f2e0*/  IMAD R103, R232, UR45, RZ ;  /* 0x0000002de8677c24 */ /* 0x004fc6000f8e02ff */
[----:B------:R1:W-:Y:S01]  /*f2f0*/  STL [R1+0x5e4], R108 ;  /* 0x0005e46c01007387 */ /* 0x0003e20000100800 */
[----:B---3--:R-:W-:-:S03]  /*f300*/  IMAD R110, R233, UR46, RZ ;  /* 0x0000002ee96e7c24 */ /* 0x008fc6000f8e02ff */
[----:B------:R2:W-:Y:S01]  /*f310*/  STL [R1+0x5ec], R103 ;  /* 0x0005ec6701007387 */ /* 0x0005e20000100800 */
[----:B------:R-:W-:-:S03]  /*f320*/  IMAD.MOV.U32 R118, RZ, RZ, R94 ;  /* 0x000000ffff767224 */ /* 0x000fc600078e005e */
[----:B------:R3:W-:Y:S01]  /*f330*/  STL [R1+0x5f4], R110 ;  /* 0x0005f46e01007387 */ /* 0x0007e20000100800 */
[----:B-1----:R-:W-:Y:S02]  /*f340*/  IMAD R108, R234, UR47, RZ ;  /* 0x0000002fea6c7c24 */ /* 0x002fe4000f8e02ff */
[----:B------:R-:W-:Y:S02]  /*f350*/  IMAD R94, R239, UR52, RZ ;  /* 0x00000034ef5e7c24 */ /* 0x000fe4000f8e02ff */
[----:B--2---:R-:W-:Y:S02]  /*f360*/  IMAD R103, R235, UR48, RZ ;  /* 0x00000030eb677c24 */ /* 0x004fe4000f8e02ff */
[----:B---3--:R-:W-:Y:S02]  /*f370*/  IMAD.MOV.U32 R110, RZ, RZ, R5 ;  /* 0x000000ffff6e7224 */ /* 0x008fe400078e0005 */
[----:B------:R-:W-:Y:S01]  /*f380*/  IMAD R5, R238, UR51, RZ ;  /* 0x00000033ee057c24 */ /* 0x000fe2000f8e02ff */
[----:B------:R-:W-:Y:S01]  /*f390*/  STL [R1+0x5fc], R108 ;  /* 0x0005fc6c01007387 */ /* 0x000fe20000100800 */
[----:B------:R-:W-:-:S03]  /*f3a0*/  LEA.HI.X.SX32 R4, R4, UR19, 0x2, P0 ;  /* 0x0000001304047c11 */ /* 0x000fc600080f16ff */
[----:B------:R-:W-:Y:S01]  /*f3b0*/  STL [R1+0x60c], R103 ;  /* 0x00060c6701007387 */ /* 0x000fe20000100800 */
[----:B------:R-:W-:-:S03]  /*f3c0*/  LEA R120, P0, R81, R2, 0x2 ;  /* 0x0000000251787211 */ /* 0x000fc600078010ff */
[----:B------:R-:W-:Y:S04]  /*f3d0*/  STL [R1+0x624], R5 ;  /* 0x0006240501007387 */ /* 0x000fe80000100800 */
[----:B------:R4:W-:Y:S01]  /*f3e0*/  STL [R1+0x65c], R94 ;  /* 0x00065c5e01007387 */ /* 0x0009e20000100800 */
[----:B------:R-:W-:Y:S02]  /*f3f0*/  LEA.HI.X.SX32 R121, R81, R4, 0x2, P0 ;  /* 0x0000000451797211 */ /* 0x000fe400000f16ff */
[-C--:B------:R-:W-:Y:S01]  /*f400*/  LEA R126, P1, R77, R2.reuse, 0x2 ;  /* 0x000000024d7e7211 */ /* 0x080fe200078210ff */
[----:B----4-:R-:W-:Y:S01]  /*f410*/  IMAD R94, R9, UR18, RZ ;  /* 0x00000012095e7c24 */ /* 0x010fe2000f8e02ff */
[----:B------:R-:W-:-:S04]  /*f420*/  LEA R124, P0, R76, R2, 0x2 ;  /* 0x000000024c7c7211 */ /* 0x000fc800078010ff */
[CC--:B------:R-:W-:Y:S01]  /*f430*/  LEA R136, P2, R94.reuse, R2.reuse, 0x2 ;  /* 0x000000025e887211 */ /* 0x0c0fe200078410ff */
[----:B------:R1:W-:Y:S01]  /*f440*/  STL.64 [R1+0x1b8], R120 ;  /* 0x0001b87801007387 */ /* 0x0003e20000100a00 */
[----:B------:R-:W-:Y:S02]  /*f450*/  LEA R122, P4, R75, R2, 0x2 ;  /* 0x000000024b7a7211 */ /* 0x000fe400078810ff */
[-C--:B------:R-:W-:Y:S02]  /*f460*/  LEA.HI.X.SX32 R137, R94, R4.reuse, 0x2, P2 ;  /* 0x000000045e897211 */ /* 0x080fe400010f16ff */
[-C--:B------:R-:W-:Y:S02]  /*f470*/  LEA.HI.X.SX32 R127, R77, R4.reuse, 0x2, P1 ;  /* 0x000000044d7f7211 */ /* 0x080fe400008f16ff */
[-C--:B------:R-:W-:Y:S01]  /*f480*/  LEA.HI.X.SX32 R125, R76, R4.reuse, 0x2, P0 ;  /* 0x000000044c7d7211 */ /* 0x080fe200000f16ff */
[----:B------:R2:W-:Y:S01]  /*f490*/  STL.64 [R1+0x6f8], R136 ;  /* 0x0006f88801007387 */ /* 0x0005e20000100a00 */
[----:B------:R-:W-:-:S02]  /*f4a0*/  LEA.HI.X.SX32 R123, R75, R4, 0x2, P4 ;  /* 0x000000044b7b7211 */ /* 0x000fc400020f16ff */
[CC--:B-1----:R-:W-:Y:S01]  /*f4b0*/  LEA R120, P3, R74.reuse, R2.reuse, 0x2 ;  /* 0x000000024a787211 */ /* 0x0c2fe200078610ff */
[----:B------:R-:W-:Y:S01]  /*f4c0*/  IMAD R67, R67, UR6, RZ ;  /* 0x0000000643437c24 */ /* 0x000fe2000f8e02ff */
[----:B------:R-:W-:Y:S01]  /*f4d0*/  LEA R140, P6, R73, R2, 0x2 ;  /* 0x00000002498c7211 */ /* 0x000fe200078c10ff */
[----:B------:R1:W-:Y:S01]  /*f4e0*/  STL.64 [R1+0x1b0], R126 ;  /* 0x0001b07e01007387 */ /* 0x0003e20000100a00 */
[----:B------:R-:W-:Y:S01]  /*f4f0*/  LEA.HI.X.SX32 R121, R74, R4, 0x2, P3 ;  /* 0x000000044a797211 */ /* 0x000fe200018f16ff */
[----:B------:R-:W-:Y:S01]  /*f500*/  IMAD R66, R66, UR6, RZ ;  /* 0x0000000642427c24 */ /* 0x000fe2000f8e02ff */
[-C--:B------:R-:W-:Y:S01]  /*f510*/  LEA R138, P5, R72, R2.reuse, 0x2 ;  /* 0x00000002488a7211 */ /* 0x080fe200078a10ff */
[----:B------:R-:W-:Y:S01]  /*f520*/  IMAD R65, R65, UR6, RZ ;  /* 0x0000000641417c24 */ /* 0x000fe2000f8e02ff */
[----:B--2---:R-:W-:Y:S01]  /*f530*/  LEA R136, P2, R71, R2, 0x2 ;  /* 0x0000000247887211 */ /* 0x004fe200078410ff */
[----:B------:R2:W-:Y:S01]  /*f540*/  STL.64 [R1+0x1a8], R124 ;  /* 0x0001a87c01007387 */ /* 0x0005e20000100a00 */
[----:B------:R-:W-:Y:S01]  /*f550*/  IMAD R64, R64, UR6, RZ ;  /* 0x0000000640407c24 */ /* 0x000fe2000f8e02ff */
[----:B------:R-:W-:-:S02]  /*f560*/  LEA.HI.X.SX32 R141, R73, R4, 0x2, P6 ;  /* 0x00000004498d7211 */ /* 0x000fc400030f16ff */
[----:B------:R3:W-:Y:S01]  /*f570*/  STL.64 [R1+0x1a0], R122 ;  /* 0x0001a07a01007387 */ /* 0x0007e20000100a00 */
[----:B-1----:R-:W-:-:S03]  /*f580*/  LEA R126, P1, R70, R2, 0x2 ;  /* 0x00000002467e7211 */ /* 0x002fc600078210ff */
[----:B------:R1:W-:Y:S01]  /*f590*/  STL.64 [R1+0x198], R120 ;  /* 0x0001987801007387 */ /* 0x0003e20000100a00 */
[----:B------:R-:W-:Y:S02]  /*f5a0*/  LEA.HI.X.SX32 R139, R72, R4, 0x2, P5 ;  /* 0x00000004488b7211 */ /* 0x000fe400028f16ff */
[----:B--2---:R-:W-:Y:S02]  /*f5b0*/  LEA R124, P0, R69, R2, 0x2 ;  /* 0x00000002457c7211 */ /* 0x004fe400078010ff */
[----:B------:R-:W-:Y:S02]  /*f5c0*/  LEA.HI.X.SX32 R127, R70, R4, 0x2, P1 ;  /* 0x00000004467f7211 */ /* 0x000fe400008f16ff */
[-C--:B---3--:R-:W-:Y:S01]  /*f5d0*/  LEA R122, P4, R68, R2.reuse, 0x2 ;  /* 0x00000002447a7211 */ /* 0x088fe200078810ff */
[----:B------:R-:W-:Y:S01]  /*f5e0*/  IMAD R63, R63, UR6, RZ ;  /* 0x000000063f3f7c24 */ /* 0x000fe2000f8e02ff */
[-C--:B------:R-:W-:Y:S02]  /*f5f0*/  LEA R76, P6, R66, R2.reuse, 0x2 ;  /* 0x00000002424c7211 */ /* 0x080fe400078c10ff */
[----:B-1----:R-:W-:-:S02]  /*f600*/  LEA R120, P3, R67, R2, 0x2 ;  /* 0x0000000243787211 */ /* 0x002fc400078610ff */
[----:B------:R-:W-:Y:S01]  /*f610*/  LEA.HI.X.SX32 R137, R71, R4, 0x2, P2 ;  /* 0x0000000447897211 */ /* 0x000fe200010f16ff */
[----:B------:R-:W-:Y:S01]  /*f620*/  IMAD R62, R62, UR6, RZ ;  /* 0x000000063e3e7c24 */ /* 0x000fe2000f8e02ff */
[----:B------:R-:W-:Y:S01]  /*f630*/  LEA R74, P5, R65, R2, 0x2 ;  /* 0x00000002414a7211 */ /* 0x000fe200078a10ff */
[----:B------:R-:W-:Y:S01]  /*f640*/  STL.64 [R1+0x190], R140 ;  /* 0x0001908c01007387 */ /* 0x000fe20000100a00 */
[----:B------:R-:W-:Y:S01]  /*f650*/  LEA.HI.X.SX32 R125, R69, R4, 0x2, P0 ;  /* 0x00000004457d7211 */ /* 0x000fe200000f16ff */
[----:B------:R-:W-:Y:S01]  /*f660*/  IMAD R61, R61, UR6, RZ ;  /* 0x000000063d3d7c24 */ /* 0x000fe2000f8e02ff */
[----:B------:R-:W-:Y:S01]  /*f670*/  LEA R72, P2, R64, R2, 0x2 ;  /* 0x0000000240487211 */ /* 0x000fe200078410ff */
[----:B------:R-:W-:Y:S01]  /*f680*/  STL.64 [R1+0x188], R138 ;  /* 0x0001888a01007387 */ /* 0x000fe20000100a00 */
[-C--:B------:R-:W-:Y:S01]  /*f690*/  LEA.HI.X.SX32 R123, R68, R4.reuse, 0x2, P4 ;  /* 0x00000004447b7211 */ /* 0x080fe200020f16ff */
[----:B------:R-:W-:Y:S01]  /*f6a0*/  IMAD R60, R60, UR6, RZ ;  /* 0x000000063c3c7c24 */ /* 0x000fe2000f8e02ff */
[-C--:B------:R-:W-:Y:S01]  /*f6b0*/  LEA.HI.X.SX32 R121, R67, R4.reuse, 0x2, P3 ;  /* 0x0000000443797211 */ /* 0x080fe200018f16ff */
[----:B------:R1:W-:Y:S01]  /*f6c0*/  STL.64 [R1+0x178], R126 ;  /* 0x0001787e01007387 */ /* 0x0003e20000100a00 */
[-C--:B------:R-:W-:Y:S01]  /*f6d0*/  LEA.HI.X.SX32 R77, R66, R4.reuse, 0x2, P6 ;  /* 0x00000004424d7211 */ /* 0x080fe200030f16ff */
[----:B------:R-:W-:Y:S01]  /*f6e0*/  IMAD R59, R59, UR6, RZ ;  /* 0x000000063b3b7c24 */ /* 0x000fe2000f8e02ff */
[-C--:B------:R-:W-:Y:S01]  /*f6f0*/  LEA.HI.X.SX32 R75, R65, R4.reuse, 0x2, P5 ;  /* 0x00000004414b7211 */ /* 0x080fe200028f16ff */
[----:B------:R-:W-:Y:S01]  /*f700*/  STL.64 [R1+0x180], R136 ;  /* 0x0001808801007387 */ /* 0x000fe20000100a00 */
[----:B------:R-:W-:Y:S01]  /*f710*/  IMAD R58, R58, UR6, RZ ;  /* 0x000000063a3a7c24 */ /* 0x000fe2000f8e02ff */
[----:B------:R-:W-:Y:S01]  /*f720*/  LEA.HI.X.SX32 R73, R64, R4, 0x2, P2 ;  /* 0x0000000440497211 */ /* 0x000fe200010f16ff */
[----:B------:R-:W-:Y:S01]  /*f730*/  IMAD R57, R57, UR6, RZ ;  /* 0x0000000639397c24 */ /* 0x000fe2000f8e02ff */
[----:B------:R2:W-:Y:S01]  /*f740*/  STL.64 [R1+0x170], R124 ;  /* 0x0001707c01007387 */ /* 0x0005e20000100a00 */
[----:B------:R-:W-:Y:S01]  /*f750*/  IMAD R56, R56, UR6, RZ ;  /* 0x0000000638387c24 */ /* 0x000fe2000f8e02ff */
[----:B-1----:R-:W-:-:S02]  /*f760*/  LEA R126, P1, R63, R2, 0x2 ;  /* 0x000000023f7e7211 */ /* 0x002fc400078210ff */
[----:B------:R1:W-:Y:S01]  /*f770*/  STL.64 [R1+0x168], R122 ;  /* 0x0001687a01007387 */ /* 0x0003e20000100a00 */
[----:B------:R-:W-:-:S03]  /*f780*/  IMAD R55, R55, UR6, RZ ;  /* 0x0000000637377c24 */ /* 0x000fc6000f8e02ff */
[----:B------:R3:W-:Y:S01]  /*f790*/  STL.64 [R1+0x160], R120 ;  /* 0x0001607801007387 */ /* 0x0007e20000100a00 */
[----:B--2---:R-:W-:-:S03]  /*f7a0*/  LEA R124, P0, R62, R2, 0x2 ;  /* 0x000000023e7c7211 */ /* 0x004fc600078010ff */
[----:B------:R2:W-:Y:S01]  /*f7b0*/  STL.64 [R1+0x158], R76 ;  /* 0x0001584c01007387 */ /* 0x0005e20000100a00 */
[----:B------:R-:W-:Y:S01]  /*f7c0*/  IMAD R54, R54, UR6, RZ ;  /* 0x0000000636367c24 */ /* 0x000fe2000f8e02ff */
[----:B------:R-:W-:Y:S02]  /*f7d0*/  LEA.HI.X.SX32 R127, R63, R4, 0x2, P1 ;  /* 0x000000043f7f7211 */ /* 0x000fe400008f16ff */
[-C--:B-1----:R-:W-:Y:S01]  /*f7e0*/  LEA R122, P4, R61, R2.reuse, 0x2 ;  /* 0x000000023d7a7211 */ /* 0x082fe200078810ff */
[----:B------:R1:W-:Y:S01]  /*f7f0*/  STL.64 [R1+0x150], R74 ;  /* 0x0001504a01007387 */ /* 0x0003e20000100a00 */
[----:B------:R-:W-:Y:S01]  /*f800*/  IMAD R53, R53, UR6, RZ ;  /* 0x0000000635357c24 */ /* 0x000fe2000f8e02ff */
[----:B---3--:R-:W-:Y:S02]  /*f810*/  LEA R120, P3, R60, R2, 0x2 ;  /* 0x000000023c787211 */ /* 0x008fe400078610ff */
[----:B------:R3:W-:Y:S01]  /*f820*/  STL.64 [R1+0x148], R72 ;  /* 0x0001484801007387 */ /* 0x0007e20000100a00 */
[----:B------:R-:W-:-:S02]  /*f830*/  LEA.HI.X.SX32 R125, R62, R4, 0x2, P0 ;  /* 0x000000043e7d7211 */ /* 0x000fc400000f16ff */
[----:B--2---:R-:W-:Y:S01]  /*f840*/  LEA R76, P6, R59, R2, 0x2 ;  /* 0x000000023b4c7211 */ /* 0x004fe200078c10ff */
[----:B------:R-:W-:Y:S01]  /*f850*/  IMAD R52, R52, UR6, RZ ;  /* 0x0000000634347c24 */ /* 0x000fe2000f8e02ff */
[----:B------:R-:W-:Y:S01]  /*f860*/  LEA.HI.X.SX32 R123, R61, R4, 0x2, P4 ;  /* 0x000000043d7b7211 */ /* 0x000fe200020f16ff */
[----:B------:R-:W-:Y:S01]  /*f870*/  IMAD R51, R51, UR6, RZ ;  /* 0x0000000633337c24 */ /* 0x000fe2000f8e02ff */
[-C--:B-1----:R-:W-:Y:S01]  /*f880*/  LEA R74, P5, R58, R2.reuse, 0x2 ;  /* 0x000000023a4a7211 */ /* 0x082fe200078a10ff */
[----:B------:R-:W-:Y:S01]  /*f890*/  IMAD R50, R50, UR6, RZ ;  /* 0x0000000632327c24 */ /* 0x000fe2000f8e02ff */
[-C--:B------:R-:W-:Y:S02]  /*f8a0*/  LEA R70, P1, R56, R2.reuse, 0x2 ;  /* 0x0000000238467211 */ /* 0x080fe400078210ff */
[----:B---3--:R-:W-:Y:S02]  /*f8b0*/  LEA R72, P2, R57, R2, 0x2 ;  /* 0x0000000239487211 */ /* 0x008fe400078410ff */
[----:B------:R-:W-:Y:S01]  /*f8c0*/  LEA.HI.X.SX32 R121, R60, R4, 0x2, P3 ;  /* 0x000000043c797211 */ /* 0x000fe200018f16ff */
[----:B------:R1:W-:Y:S01]  /*f8d0*/  STL.64 [R1+0x140], R126 ;  /* 0x0001407e01007387 */ /* 0x0003e20000100a00 */
[----:B------:R-:W-:-:S02]  /*f8e0*/  LEA R68, P0, R55, R2, 0x2 ;  /* 0x0000000237447211 */ /* 0x000fc400078010ff */
[----:B------:R-:W-:Y:S01]  /*f8f0*/  LEA.HI.X.SX32 R77, R59, R4, 0x2, P6 ;  /* 0x000000043b4d7211 */ /* 0x000fe200030f16ff */
[----:B------:R2:W-:Y:S01]  /*f900*/  STL.64 [R1+0x138], R124 ;  /* 0x0001387c01007387 */ /* 0x0005e20000100a00 */
[----:B------:R-:W-:Y:S02]  /*f910*/  LEA R66, P4, R54, R2, 0x2 ;  /* 0x0000000236427211 */ /* 0x000fe400078810ff */
[----:B------:R-:W-:Y:S01]  /*f920*/  LEA.HI.X.SX32 R75, R58, R4, 0x2, P5 ;  /* 0x000000043a4b7211 */ /* 0x000fe200028f16ff */
[----:B------:R3:W-:Y:S01]  /*f930*/  STL.64 [R1+0x130], R122 ;  /* 0x0001307a01007387 */ /* 0x0007e20000100a00 */
[----:B------:R-:W-:Y:S02]  /*f940*/  LEA R64, P3, R53, R2, 0x2 ;  /* 0x0000000235407211 */ /* 0x000fe400078610ff */
[----:B------:R-:W-:Y:S01]  /*f950*/  LEA.HI.X.SX32 R73, R57, R4, 0x2, P2 ;  /* 0x0000000439497211 */ /* 0x000fe200010f16ff */
[----:B------:R4:W-:Y:S01]  /*f960*/  STL.64 [R1+0x128], R120 ;  /* 0x0001287801007387 */ /* 0x0009e20000100a00 */
[----:B------:R-:W-:-:S02]  /*f970*/  LEA R62, P6, R52, R2, 0x2 ;  /* 0x00000002343e7211 */ /* 0x000fc400078c10ff */
[----:B------:R-:W-:Y:S01]  /*f980*/  LEA.HI.X.SX32 R71, R56, R4, 0x2, P1 ;  /* 0x0000000438477211 */ /* 0x000fe200008f16ff */
[----:B------:R-:W-:Y:S01]  /*f990*/  STL.64 [R1+0x120], R76 ;  /* 0x0001204c01007387 */ /* 0x000fe20000100a00 */
[----:B------:R-:W-:Y:S02]  /*f9a0*/  LEA R60, P5, R51, R2, 0x2 ;  /* 0x00000002333c7211 */ /* 0x000fe400078a10ff */
[----:B------:R-:W-:Y:S01]  /*f9b0*/  LEA.HI.X.SX32 R69, R55, R4, 0x2, P0 ;  /* 0x0000000437457211 */ /* 0x000fe200000f16ff */
[----:B------:R-:W-:Y:S01]  /*f9c0*/  STL.64 [R1+0x118], R74 ;  /* 0x0001184a01007387 */ /* 0x000fe20000100a00 */
[----:B------:R-:W-:Y:S02]  /*f9d0*/  LEA R58, P2, R50, R2, 0x2 ;  /* 0x00000002323a7211 */ /* 0x000fe400078410ff */
[-C--:B------:R-:W-:Y:S01]  /*f9e0*/  LEA.HI.X.SX32 R67, R54, R4.reuse, 0x2, P4 ;  /* 0x0000000436437211 */ /* 0x080fe200020f16ff */
[----:B------:R1:W-:Y:S01]  /*f9f0*/  STL.64 [R1+0x110], R72 ;  /* 0x0001104801007387 */ /* 0x0003e20000100a00 */
[----:B------:R-:W-:-:S02]  /*fa00*/  LEA.HI.X.SX32 R65, R53, R4, 0x2, P3 ;  /* 0x0000000435417211 */ /* 0x000fc400018f16ff */
[-C--:B------:R-:W-:Y:S01]  /*fa10*/  LEA.HI.X.SX32 R63, R52, R4.reuse, 0x2, P6 ;  /* 0x00000004343f7211 */ /* 0x080fe200030f16ff */
[----:B------:R-:W-:Y:S01]  /*fa20*/  STL.64 [R1+0x108], R70 ;  /* 0x0001084601007387 */ /* 0x000fe20000100a00 */
[-C--:B------:R-:W-:Y:S02]  /*fa30*/  LEA.HI.X.SX32 R61, R51, R4.reuse, 0x2, P5 ;  /* 0x00000004333d7211 */ /* 0x080fe400028f16ff */
[----:B------:R-:W-:Y:S01]  /*fa40*/  LEA.HI.X.SX32 R59, R50, R4, 0x2, P2 ;  /* 0x00000004323b7211 */ /* 0x000fe200010f16ff */
[----:B------:R-:W-:Y:S04]  /*fa50*/  STL.64 [R1+0x100], R68 ;  /* 0x0001004401007387 */ /* 0x000fe80000100a00 */
[----:B------:R-:W-:Y:S04]  /*fa60*/  STL.64 [R1+0xf8], R66 ;  /* 0x0000f84201007387 */ /* 0x000fe80000100a00 */
[----:B------:R-:W-:Y:S04]  /*fa70*/  STL.64 [R1+0xf0], R64 ;  /* 0x0000f04001007387 */ /* 0x000fe80000100a00 */
[----:B------:R-:W-:Y:S04]  /*fa80*/  STL.64 [R1+0xe8], R62 ;  /* 0x0000e83e01007387 */ /* 0x000fe80000100a00 */
[----:B------:R-:W-:Y:S04]  /*fa90*/  STL.64 [R1+0xe0], R60 ;  /* 0x0000e03c01007387 */ /* 0x000fe80000100a00 */
[----:B------:R1:W-:Y:S04]  /*faa0*/  STL.64 [R1+0xd8], R58 ;  /* 0x0000d83a01007387 */ /* 0x0003e80000100a00 */
[----:B------:R-:W4:Y:S04]  /*fab0*/  LDL.LU R136, [R1+0xc] ;  /* 0x00000c0001887983 */ /* 0x000f280000300800 */
[----:B------:R-:W4:Y:S04]  /*fac0*/  LDL.LU R128, [R1+0x18] ;  /* 0x0000180001807983 */ /* 0x000f280000300800 */
[----:B-1----:R-:W4:Y:S04]  /*fad0*/  LDL.LU R127, [R1+0x28] ;  /* 0x00002800017f7983 */ /* 0x002f280000300800 */
[----:B------:R-:W4:Y:S01]  /*fae0*/  LDL.LU R126, [R1+0x24] ;  /* 0x00002400017e7983 */ /* 0x000f220000300800 */
[----:B------:R-:W-:-:S03]  /*faf0*/  IMAD R46, R46, UR6, RZ ;  /* 0x000000062e2e7c24 */ /* 0x000fc6000f8e02ff */
[----:B--2---:R-:W2:Y:S01]  /*fb00*/  LDL.LU R125, [R1+0x20] ;  /* 0x00002000017d7983 */ /* 0x004ea20000300800 */
[----:B------:R-:W-:-:S03]  /*fb10*/  IMAD R47, R47, UR6, RZ ;  /* 0x000000062f2f7c24 */ /* 0x000fc6000f8e02ff */
[----:B------:R-:W2:Y:S01]  /*fb20*/  LDL.LU R124, [R1+0x1c] ;  /* 0x00001c00017c7983 */ /* 0x000ea20000300800 */
[----:B------:R-:W-:-:S03]  /*fb30*/  IMAD R48, R48, UR6, RZ ;  /* 0x0000000630307c24 */ /* 0x000fc6000f8e02ff */
[----:B---3--:R-:W3:Y:S01]  /*fb40*/  LDL.LU R123, [R1+0x14] ;  /* 0x00001400017b7983 */ /* 0x008ee20000300800 */
[----:B------:R-:W-:-:S03]  /*fb50*/  IMAD R45, R45, UR6, RZ ;  /* 0x000000062d2d7c24 */ /* 0x000fc6000f8e02ff */
[----:B------:R-:W3:Y:S01]  /*fb60*/  LDL.LU R122, [R1+0x10] ;  /* 0x00001000017a7983 */ /* 0x000ee20000300800 */
[----:B------:R-:W-:-:S03]  /*fb70*/  IMAD R49, R49, UR6, RZ ;  /* 0x0000000631317c24 */ /* 0x000fc6000f8e02ff */
[----:B----4-:R-:W4:Y:S01]  /*fb80*/  LDL.LU R121, [R1+0x8] ;  /* 0x0000080001797983 */ /* 0x010f220000300800 */
[----:B------:R-:W-:-:S03]  /*fb90*/  IMAD R39, R39, UR6, RZ ;  /* 0x0000000627277c24 */ /* 0x000fc6000f8e02ff */
[----:B------:R-:W4:Y:S01]  /*fba0*/  LDL.LU R120, [R1+0x4] ;  /* 0x0000040001787983 */ /* 0x000f220000300800 */
[----:B------:R-:W-:Y:S01]  /*fbb0*/  IMAD R103, R236, UR49, RZ ;  /* 0x00000031ec677c24 */ /* 0x000fe2000f8e02ff */
[-C--:B------:R-:W-:Y:S01]  /*fbc0*/  LEA R234, P3, R46, R2.reuse, 0x2 ;  /* 0x000000022eea7211 */ /* 0x080fe200078610ff */
[----:B------:R-:W-:Y:S01]  /*fbd0*/  IMAD R40, R40, UR6, RZ ;  /* 0x0000000628287c24 */ /* 0x000fe2000f8e02ff */
[----:B------:R-:W4:Y:S01]  /*fbe0*/  LDL.LU R72, [R1] ;  /* 0x0000000001487983 */ /* 0x000f220000300800 */
[----:B------:R-:W-:Y:S01]  /*fbf0*/  IMAD.MOV.U32 R116, RZ, RZ, R251 ;  /* 0x000000ffff747224 */ /* 0x000fe200078e00fb */
[-C--:B------:R-:W-:Y:S01]  /*fc00*/  LEA R236, P4, R47, R2.reuse, 0x2 ;  /* 0x000000022fec7211 */ /* 0x080fe200078810ff */
[----:B------:R-:W-:Y:S01]  /*fc10*/  IMAD R41, R41, UR6, RZ ;  /* 0x0000000629297c24 */ /* 0x000fe2000f8e02ff */
[-C--:B------:R-:W-:Y:S01]  /*fc20*/  LEA R238, P0, R48, R2.reuse, 0x2 ;  /* 0x0000000230ee7211 */ /* 0x080fe200078010ff */
[----:B------:R-:W-:Y:S01]  /*fc30*/  IMAD R251, R240, UR53, RZ ;  /* 0x00000035f0fb7c24 */ /* 0x000fe2000f8e02ff */
[-C--:B------:R-:W-:Y:S01]  /*fc40*/  LEA R232, P6, R45, R2.reuse, 0x2 ;  /* 0x000000022de87211 */ /* 0x080fe200078c10ff */
[----:B------:R-:W-:Y:S01]  /*fc50*/  IMAD R42, R42, UR6, RZ ;  /* 0x000000062a2a7c24 */ /* 0x000fe2000f8e02ff */
[----:B------:R-:W-:Y:S01]  /*fc60*/  LEA R240, P1, R49, R2, 0x2 ;  /* 0x0000000231f07211 */ /* 0x000fe200078210ff */
[----:B------:R-:W-:Y:S01]  /*fc70*/  IMAD R43, R43, UR6, RZ ;  /* 0x000000062b2b7c24 */ /* 0x000fe2000f8e02ff */
[-C--:B------:R-:W-:Y:S01]  /*fc80*/  LEA.HI.X.SX32 R235, R46, R4.reuse, 0x2, P3 ;  /* 0x000000042eeb7211 */ /* 0x080fe200018f16ff */
[----:B------:R-:W-:Y:S01]  /*fc90*/  IMAD R108, R237, UR50, RZ ;  /* 0x00000032ed6c7c24 */ /* 0x000fe2000f8e02ff */
[----:B------:R-:W-:Y:S01]  /*fca0*/  LEA.HI.X.SX32 R237, R47, R4, 0x2, P4 ;  /* 0x000000042fed7211 */ /* 0x000fe200020f16ff */
[----:B------:R-:W-:Y:S01]  /*fcb0*/  IMAD R44, R44, UR6, RZ ;  /* 0x000000062c2c7c24 */ /* 0x000fe2000f8e02ff */
[----:B------:R-:W-:Y:S01]  /*fcc0*/  LEA R220, P3, R39, R2, 0x2 ;  /* 0x0000000227dc7211 */ /* 0x000fe200078610ff */
[----:B------:R-:W-:Y:S01]  /*fcd0*/  IMAD R32, R32, UR6, RZ ;  /* 0x0000000620207c24 */ /* 0x000fe2000f8e02ff */
[----:B------:R-:W-:Y:S01]  /*fce0*/  LEA.HI.X.SX32 R239, R48, R4, 0x2, P0 ;  /* 0x0000000430ef7211 */ /* 0x000fe200000f16ff */
[----:B------:R-:W-:Y:S01]  /*fcf0*/  IMAD R112, R222, UR35, RZ ;  /* 0x00000023de707c24 */ /* 0x000fe2000f8e02ff */
[----:B------:R-:W-:Y:S01]  /*fd00*/  LEA R222, P4, R40, R2, 0x2 ;  /* 0x0000000228de7211 */ /* 0x000fe200078810ff */
[----:B------:R-:W-:Y:S01]  /*fd10*/  IMAD R33, R33, UR6, RZ ;  /* 0x0000000621217c24 */ /* 0x000fe2000f8e02ff */
[-C--:B------:R-:W-:Y:S01]  /*fd20*/  LEA.HI.X.SX32 R233, R45, R4.reuse, 0x2, P6 ;  /* 0x000000042de97211 */ /* 0x080fe200030f16ff */
[----:B------:R-:W-:Y:S01]  /*fd30*/  IMAD R5, R241, UR54, RZ ;  /* 0x00000036f1057c24 */ /* 0x000fe2000f8e02ff */
[----:B------:R-:W4:Y:S01]  /*fd40*/  LDL.LU R46, [R1+0x30] ;  /* 0x00003000012e7983 */ /* 0x000f220000300800 */
[----:B------:R-:W-:Y:S01]  /*fd50*/  IMAD R34, R34, UR6, RZ ;  /* 0x0000000622227c24 */ /* 0x000fe2000f8e02ff */
[----:B------:R-:W-:Y:S01]  /*fd60*/  LEA.HI.X.SX32 R241, R49, R4, 0x2, P1 ;  /* 0x0000000431f17211 */ /* 0x000fe200008f16ff */
[----:B------:R-:W-:Y:S01]  /*fd70*/  IMAD R35, R35, UR6, RZ ;  /* 0x0000000623237c24 */ /* 0x000fe2000f8e02ff */
[-C--:B------:R-:W-:Y:S01]  /*fd80*/  LEA R224, P0, R41, R2.reuse, 0x2 ;  /* 0x0000000229e07211 */ /* 0x080fe200078010ff */
[----:B------:R-:W4:Y:S01]  /*fd90*/  LDL.LU R45, [R1+0x2c] ;  /* 0x00002c00012d7983 */ /* 0x000f220000300800 */
[-C--:B------:R-:W-:Y:S01]  /*fda0*/  LEA R226, P1, R42, R2.reuse, 0x2 ;  /* 0x000000022ae27211 */ /* 0x080fe200078210ff */
[----:B------:R-:W-:Y:S01]  /*fdb0*/  IMAD R36, R36, UR6, RZ ;  /* 0x0000000624247c24 */ /* 0x000fe2000f8e02ff */
[----:B------:R-:W-:Y:S01]  /*fdc0*/  LEA R228, P2, R43, R2, 0x2 ;  /* 0x000000022be47211 */ /* 0x000fe200078410ff */
[----:B------:R-:W-:Y:S01]  /*fdd0*/  IMAD R114, R223, UR36, RZ ;  /* 0x00000024df727c24 */ /* 0x000fe2000f8e02ff */
[----:B------:R-:W-:Y:S01]  /*fde0*/  LEA.HI.X.SX32 R221, R39, R4, 0x2, P3 ;  /* 0x0000000427dd7211 */ /* 0x000fe200018f16ff */
[----:B------:R-:W-:Y:S01]  /*fdf0*/  IMAD R37, R37, UR6, RZ ;  /* 0x0000000625257c24 */ /* 0x000fe2000f8e02ff */
[----:B------:R-:W-:Y:S01]  /*fe00*/  LEA R230, P5, R44, R2, 0x2 ;  /* 0x000000022ce67211 */ /* 0x000fe200078a10ff */
[----:B------:R-:W4:Y:S01]  /*fe10*/  LDL.LU R47, [R1+0x34] ;  /* 0x00003400012f7983 */ /* 0x000f220000300800 */
[----:B------:R-:W-:-:S02]  /*fe20*/  LEA.HI.X.SX32 R223, R40, R4, 0x2, P4 ;  /* 0x0000000428df7211 */ /* 0x000fc400020f16ff */
[----:B------:R-:W-:Y:S01]  /*fe30*/  LEA R206, P3, R32, R2, 0x2 ;  /* 0x0000000220ce7211 */ /* 0x000fe200078610ff */
[----:B------:R-:W-:Y:S01]  /*fe40*/  IMAD R38, R38, UR6, RZ ;  /* 0x0000000626267c24 */ /* 0x000fe2000f8e02ff */
[----:B------:R-:W-:Y:S01]  /*fe50*/  LEA.HI.X.SX32 R225, R41, R4, 0x2, P0 ;  /* 0x0000000429e17211 */ /* 0x000fe200000f16ff */
[----:B------:R-:W-:Y:S01]  /*fe60*/  IMAD R129, R212, UR25, RZ ;  /* 0x00000019d4817c24 */ /* 0x000fe2000f8e02ff */
[----:B------:R-:W-:Y:S01]  /*fe70*/  LEA R208, P4, R33, R2, 0x2 ;  /* 0x0000000221d07211 */ /* 0x000fe200078810ff */
[----:B------:R-:W-:Y:S01]  /*fe80*/  IMAD R133, R214, UR27, RZ ;  /* 0x0000001bd6857c24 */ /* 0x000fe2000f8e02ff */
[----:B------:R-:W-:Y:S01]  /*fe90*/  LEA.HI.X.SX32 R227, R42, R4, 0x2, P1 ;  /* 0x000000042ae37211 */ /* 0x000fe200008f16ff */
[----:B------:R-:W4:Y:S01]  /*fea0*/  LDL.LU R48, [R1+0x38] ;  /* 0x0000380001307983 */ /* 0x000f220000300800 */
[----:B------:R-:W-:Y:S01]  /*feb0*/  LEA R210, P0, R34, R2, 0x2 ;  /* 0x0000000222d27211 */ /* 0x000fe200078010ff */
[----:B------:R-:W-:Y:S01]  /*fec0*/  IMAD R100, R216, UR29, RZ ;  /* 0x0000001dd8647c24 */ /* 0x000fe2000f8e02ff */
[----:B------:R-:W-:-:S02]  /*fed0*/  LEA.HI.X.SX32 R229, R43, R4, 0x2, P2 ;  /* 0x000000042be57211 */ /* 0x000fc400010f16ff */
[----:B------:R-:W-:Y:S02]  /*fee0*/  LEA R212, P1, R35, R2, 0x2 ;  /* 0x0000000223d47211 */ /* 0x000fe400078210ff */
[----:B------:R-:W-:Y:S02]  /*fef0*/  LEA.HI.X.SX32 R231, R44, R4, 0x2, P5 ;  /* 0x000000042ce77211 */ /* 0x000fe400028f16ff */
[----:B------:R-:W-:Y:S02]  /*ff00*/  LEA R214, P2, R36, R2, 0x2 ;  /* 0x0000000224d67211 */ /* 0x000fe400078410ff */
[----:B------:R-:W-:Y:S01]  /*ff10*/  LEA.HI.X.SX32 R207, R32, R4, 0x2, P3 ;  /* 0x0000000420cf7211 */ /* 0x000fe200018f16ff */
[----:B------:R-:W-:Y:S01]  /*ff20*/  IMAD R131, R213, UR26, RZ ;  /* 0x0000001ad5837c24 */ /* 0x000fe2000f8e02ff */
[----:B------:R-:W-:Y:S01]  /*ff30*/  LEA R216, P5, R37, R2, 0x2 ;  /* 0x0000000225d87211 */ /* 0x000fe200078a10ff */
[----:B------:R-:W4:Y:S01]  /*ff40*/  LDL.LU R32, [R1+0x3c] ;  /* 0x00003c0001207983 */ /* 0x000f220000300800 */
[-C--:B------:R-:W-:Y:S01]  /*ff50*/  LEA.HI.X.SX32 R209, R33, R4.reuse, 0x2, P4 ;  /* 0x0000000421d17211 */ /* 0x080fe200020f16ff */
[----:B------:R-:W-:Y:S01]  /*ff60*/  IMAD R106, R218, UR31, RZ ;  /* 0x0000001fda6a7c24 */ /* 0x000fe2000f8e02ff */
[----:B------:R-:W-:Y:S01]  /*ff70*/  LEA.HI.X.SX32 R211, R34, R4, 0x2, P0 ;  /* 0x0000000422d37211 */ /* 0x000fe200000f16ff */
[----:B------:R-:W4:Y:S01]  /*ff80*/  LDL.LU R33, [R1+0x40] ;  /* 0x0000400001217983 */ /* 0x000f220000300800 */
[----:B------:R-:W-:Y:S01]  /*ff90*/  IMAD R135, R215, UR28, RZ ;  /* 0x0000001cd7877c24 */ /* 0x000fe2000f8e02ff */
[----:B------:R-:W-:Y:S01]  /*ffa0*/  LEA R218, P6, R38, R2, 0x2 ;  /* 0x0000000226da7211 */ /* 0x000fe200078c10ff */
[----:B------:R-:W-:Y:S01]  /*ffb0*/  IMAD R98, R217, UR30, RZ ;  /* 0x0000001ed9627c24 */ /* 0x000fe2000f8e02ff */
[-C--:B------:R-:W-:Y:S01]  /*ffc0*/  LEA.HI.X.SX32 R213, R35, R4.reuse, 0x2, P1 ;  /* 0x0000000423d57211 */ /* 0x080fe200008f16ff */
[----:B------:R-:W4:Y:S01]  /*ffd0*/  LDL.LU R34, [R1+0x44] ;  /* 0x0000440001227983 */ /* 0x000f220000300800 */
[-C--:B------:R-:W-:Y:S01]  /*ffe0*/  LEA.HI.X.SX32 R215, R36, R4.reuse, 0x2, P2 ;  /* 0x0000000424d77211 */ /* 0x080fe200010f16ff */
[----:B------:R-:W-:Y:S01]  /*fff0*/  IMAD R104, R219, UR32, RZ ;  /* 0x00000020db687c24 */ /* 0x000fe2000f8e02ff */
[-C--:B------:R-:W-:Y:S01]  /*10000*/  LEA.HI.X.SX32 R217, R37, R4.reuse, 0x2, P5 ;  /* 0x0000000425d97211 */ /* 0x080fe200028f16ff */
[----:B------:R-:W4:Y:S01]  /*10010*/  LDL.LU R35, [R1+0x48] ;  /* 0x0000480001237983 */ /* 0x000f220000300800 */
[----:B------:R-:W-:-:S03]  /*10020*/  LEA.HI.X.SX32 R219, R38, R4, 0x2, P6 ;  /* 0x0000000426db7211 */ /* 0x000fc600030f16ff */
[----:B------:R-:W4:Y:S04]  /*10030*/  LDL.LU R36, [R1+0x4c] ;  /* 0x00004c0001247983 */ /* 0x000f280000300800 */
[----:B------:R-:W4:Y:S04]  /*10040*/  LDL.LU R37, [R1+0x50] ;  /* 0x0000500001257983 */ /* 0x000f280000300800 */
[----:B------:R-:W4:Y:S01]  /*10050*/  LDL.LU R38, [R1+0x54] ;  /* 0x0000540001267983 */ /* 0x000f220000300800 */
[----:B------:R-:W-:Y:S02]  /*10060*/  IMAD R31, R31, UR6, RZ ;  /* 0x000000061f1f7c24 */ /* 0x000fe4000f8e02ff */
[----:B------:R-:W-:Y:S01]  /*10070*/  IMAD R29, R29, UR6, RZ ;  /* 0x000000061d1d7c24 */ /* 0x000fe2000f8e02ff */
[----:B------:R-:W4:Y:S01]  /*10080*/  LDL.LU R39, [R1+0x58] ;  /* 0x0000580001277983 */ /* 0x000f220000300800 */
[----:B------:R-:W-:Y:S01]  /*10090*/  IMAD R30, R30, UR6, RZ ;  /* 0x000000061e1e7c24 */ /* 0x000fe2000f8e02ff */
[----:B------:R-:W-:Y:S01]  /*100a0*/  LEA R204, P6, R31, R2, 0x2 ;  /* 0x000000021fcc7211 */ /* 0x000fe200078c10ff */
[----:B------:R-:W-:-:S02]  /*100b0*/  IMAD R27, R27, UR6, RZ ;  /* 0x000000061b1b7c24 */ /* 0x000fc4000f8e02ff */
[----:B------:R-:W-:Y:S02]  /*100c0*/  IMAD R28, R28, UR6, RZ ;  /* 0x000000061c1c7c24 */ /* 0x000fe4000f8e02ff */
[----:B------:R-:W-:Y:S01]  /*100d0*/  IMAD R24, R24, UR6, RZ ;  /* 0x0000000618187c24 */ /* 0x000fe2000f8e02ff */
[-C--:B------:R-:W-:Y:S01]  /*100e0*/  LEA R200, P2, R29, R2.reuse, 0x2 ;  /* 0x000000021dc87211 */ /* 0x080fe200078410ff */
[----:B------:R-:W-:Y:S01]  /*100f0*/  IMAD R26, R26, UR6, RZ ;  /* 0x000000061a1a7c24 */ /* 0x000fe2000f8e02ff */
[-C--:B------:R-:W-:Y:S01]  /*10100*/  LEA R202, P5, R30, R2.reuse, 0x2 ;  /* 0x000000021eca7211 */ /* 0x080fe200078a10ff */
[----:B------:R-:W-:Y:S01]  /*10110*/  IMAD R22, R22, UR6, RZ ;  /* 0x0000000616167c24 */ /* 0x000fe2000f8e02ff */
[----:B------:R-:W-:Y:S01]  /*10120*/  LEA R196, P0, R27, R2, 0x2 ;  /* 0x000000021bc47211 */ /* 0x000fe200078010ff */
[----:B------:R-:W-:Y:S01]  /*10130*/  IMAD R25, R25, UR6, RZ ;  /* 0x0000000619197c24 */ /* 0x000fe2000f8e02ff */
[----:B------:R-:W-:Y:S01]  /*10140*/  LEA.HI.X.SX32 R205, R31, R4, 0x2, P6 ;  /* 0x000000041fcd7211 */ /* 0x000fe200030f16ff */
        /* <DEDUP_REMOVED lines=29> */
[----:B------:R-:W-:Y:S01]  /*10320*/  LEA R176, P6, R17, R2, 0x2 ;  /* 0x0000000211b07211 */ /* 0x000fe200078c10ff */
[----:B------:R-:W-:-:S02]  /*10330*/  IMAD R10, R10, UR6, RZ ;  /* 0x000000060a0a7c24 */ /* 0x000fc4000f8e02ff */
[----:B------:R-:W-:Y:S01]  /*10340*/  IMAD R117, R180, UR6, RZ ;  /* 0x00000006b4757c24 */ /* 0x000fe2000f8e02ff */
[----:B------:R-:W-:Y:S01]  /*10350*/  LEA R180, P4, R19, R2, 0x2 ;  /* 0x0000000213b47211 */ /* 0x000fe200078810ff */
[----:B------:R-:W-:Y:S01]  /*10360*/  IMAD R96, R187, UR6, RZ ;  /* 0x00000006bb607c24 */ /* 0x000fe2000f8e02ff */
[-C--:B------:R-:W-:Y:S01]  /*10370*/  LEA.HI.X.SX32 R187, R22, R4.reuse, 0x2, P2 ;  /* 0x0000000416bb7211 */ /* 0x080fe200010f16ff */
        /* <DEDUP_REMOVED lines=23> */
[-C--:B------:R-:W-:Y:S01]  /*104f0*/  LEA R162, P6, R10, R2.reuse, 0x2 ;  /* 0x000000020aa27211 */ /* 0x080fe200078c10ff */
        /* <DEDUP_REMOVED lines=18> */
[----:B------:R-:W-:Y:S01]  /*10620*/  IMAD.MOV.U32 R73, RZ, RZ, R135 ;  /* 0x000000ffff497224 */ /* 0x000fe200078e0087 */
[----:B------:R-:W-:Y:S01]  /*10630*/  LEA R154, P0, R250, R2, 0x2 ;  /* 0x00000002fa9a7211 */ /* 0x000fe200078010ff */
[----:B------:R-:W-:Y:S01]  /*10640*/  IMAD R91, R91, UR6, RZ ;  /* 0x000000065b5b7c24 */ /* 0x000fe2000f8e02ff */
[----:B------:R-:W-:Y:S01]  /*10650*/  LEA.HI.X.SX32 R163, R10, R4, 0x2, P6 ;  /* 0x000000040aa37211 */ /* 0x000fe200030f16ff */
[----:B------:R-:W-:Y:S01]  /*10660*/  IMAD R90, R90, UR6, RZ ;  /* 0x000000065a5a7c24 */ /* 0x000fe2000f8e02ff */
[----:B------:R-:W-:Y:S01]  /*10670*/  LEA R156, P1, R80, R2, 0x2 ;  /* 0x00000002509c7211 */ /* 0x000fe200078210ff */
[----:B------:R-:W-:Y:S01]  /*10680*/  IMAD.MOV.U32 R77, RZ, RZ, R131 ;  /* 0x000000ffff4d7224 */ /* 0x000fe200078e0083 */
[-C--:B------:R-:W-:Y:S01]  /*10690*/  LEA.HI.X.SX32 R167, R12, R4.reuse, 0x2, P4 ;  /* 0x000000040ca77211 */ /* 0x080fe200020f16ff */
[----:B------:R-:W-:Y:S01]  /*106a0*/  IMAD.MOV.U32 R81, RZ, RZ, R129 ;  /* 0x000000ffff517224 */ /* 0x000fe200078e0081 */
[-C--:B------:R-:W-:Y:S01]  /*106b0*/  LEA.HI.X.SX32 R159, R7, R4.reuse, 0x2, P2 ;  /* 0x00000004079f7211 */ /* 0x080fe200010f16ff */
[----:B------:R-:W4:Y:S01]  /*106c0*/  LDL.LU R40, [R1+0x5c] ;  /* 0x00005c0001287983 */ /* 0x000f220000300800 */
[----:B------:R-:W-:-:S02]  /*106d0*/  LEA.HI.X.SX32 R165, R11, R4, 0x2, P3 ;  /* 0x000000040ba57211 */ /* 0x000fc400018f16ff */
[-C--:B------:R-:W-:Y:S01]  /*106e0*/  LEA.HI.X.SX32 R161, R8, R4.reuse, 0x2, P5 ;  /* 0x0000000408a17211 */ /* 0x080fe200028f16ff */
[----:B------:R-:W-:Y:S01]  /*106f0*/  IMAD.MOV.U32 R74, RZ, RZ, R134 ;  /* 0x000000ffff4a7224 */ /* 0x000fe200078e0086 */
[-C--:B------:R-:W-:Y:S01]  /*10700*/  LEA.HI.X.SX32 R155, R250, R4.reuse, 0x2, P0 ;  /* 0x00000004fa9b7211 */ /* 0x080fe200000f16ff */
[----:B------:R-:W-:Y:S01]  /*10710*/  IMAD.MOV.U32 R76, RZ, RZ, R132 ;  /* 0x000000ffff4c7224 */ /* 0x000fe200078e0084 */
[----:B------:R-:W-:Y:S01]  /*10720*/  LEA.HI.X.SX32 R157, R80, R4, 0x2, P1 ;  /* 0x00000004509d7211 */ /* 0x000fe200008f16ff */
[----:B------:R-:W-:Y:S01]  /*10730*/  IMAD.MOV.U32 R94, RZ, RZ, R130 ;  /* 0x000000ffff5e7224 */ /* 0x000fe200078e0082 */
[----:B------:R-:W4:Y:S01]  /*10740*/  LDL.LU R41, [R1+0x60] ;  /* 0x0000600001297983 */ /* 0x000f220000300800 */
[----:B------:R-:W-:Y:S02]  /*10750*/  IMAD.MOV.U32 R58, RZ, RZ, R76 ;  /* 0x000000ffff3a7224 */ /* 0x000fe400078e004c */
[----:B------:R-:W-:Y:S01]  /*10760*/  IMAD R92, R92, UR6, RZ ;  /* 0x000000065c5c7c24 */ /* 0x000fe2000f8e02ff */
[----:B------:R-:W4:Y:S01]  /*10770*/  LDL.LU R42, [R1+0x64] ;  /* 0x00006400012a7983 */ /* 0x000f220000300800 */
[----:B------:R-:W-:-:S02]  /*10780*/  IMAD.MOV.U32 R75, RZ, RZ, R133 ;  /* 0x000000ffff4b7224 */ /* 0x000fc400078e0085 */
[----:B------:R-:W-:Y:S01]  /*10790*/  IMAD.MOV.U32 R76, RZ, RZ, R116 ;  /* 0x000000ffff4c7224 */ /* 0x000fe200078e0074 */
[----:B------:R-:W4:Y:S01]  /*107a0*/  LDL.LU R43, [R1+0x68] ;  /* 0x00006800012b7983 */ /* 0x000f220000300800 */
[----:B------:R-:W-:Y:S02]  /*107b0*/  IMAD R88, R88, UR6, RZ ;  /* 0x0000000658587c24 */ /* 0x000fe4000f8e02ff */
[----:B------:R-:W-:Y:S01]  /*107c0*/  IMAD R93, R93, UR6, RZ ;  /* 0x000000065d5d7c24 */ /* 0x000fe2000f8e02ff */
[----:B------:R-:W4:Y:S01]  /*107d0*/  LDL.LU R44, [R1+0x6c] ;  /* 0x00006c00012c7983 */ /* 0x000f220000300800 */
[----:B------:R-:W-:Y:S02]  /*107e0*/  IMAD.MOV.U32 R65, RZ, RZ, R73 ;  /* 0x000000ffff417224 */ /* 0x000fe400078e0049 */
[----:B------:R-:W-:Y:S02]  /*107f0*/  IMAD.MOV.U32 R59, RZ, RZ, R74 ;  /* 0x000000ffff3b7224 */ /* 0x000fe400078e004a */
[----:B------:R-:W-:-:S02]  /*10800*/  IMAD.MOV.U32 R71, RZ, RZ, R81 ;  /* 0x000000ffff477224 */ /* 0x000fc400078e0051 */
[----:B------:R-:W-:Y:S02]  /*10810*/  IMAD.MOV.U32 R74, RZ, RZ, R114 ;  /* 0x000000ffff4a7224 */ /* 0x000fe400078e0072 */
[----:B------:R-:W-:Y:S02]  /*10820*/  IMAD.MOV.U32 R73, RZ, RZ, R106 ;  /* 0x000000ffff497224 */ /* 0x000fe400078e006a */
[----:B------:R-:W-:Y:S02]  /*10830*/  IMAD R97, R97, UR6, RZ ;  /* 0x0000000661617c24 */ /* 0x000fe4000f8e02ff */
        /* <DEDUP_REMOVED lines=9> */
[----:B------:R-:W-:Y:S01]  /*108d0*/  IMAD.MOV.U32 R50, RZ, RZ, R107 ;  /* 0x000000ffff327224 */ /* 0x000fe200078e006b */
[-C--:B------:R-:W-:Y:S02]  /*108e0*/  LEA R152, P4, R136, R2.reuse, 0x2 ;  /* 0x0000000288987211 */ /* 0x080fe400078810ff */
[-C--:B------:R-:W-:Y:S02]  /*108f0*/  LEA R150, P3, R128, R2.reuse, 0x2 ;  /* 0x0000000280967211 */ /* 0x080fe400078610ff */
[C---:B------:R-:W-:Y:S02]  /*10900*/  LEA R148, P6, R127.reuse, R2, 0x2 ;  /* 0x000000027f947211 */ /* 0x040fe400078c10ff */
[----:B------:R-:W-:Y:S02]  /*10910*/  LEA.HI.X.SX32 R153, R136, R4, 0x2, P4 ;  /* 0x0000000488997211 */ /* 0x000fe400020f16ff */
[----:B------:R-:W-:Y:S02]  /*10920*/  LEA R146, P5, R126, R2, 0x2 ;  /* 0x000000027e927211 */ /* 0x000fe400078a10ff */
[----:B------:R-:W-:-:S02]  /*10930*/  LEA.HI.X.SX32 R149, R127, R4, 0x2, P6 ;  /* 0x000000047f957211 */ /* 0x000fc400030f16ff */
[C---:B--2---:R-:W-:Y:S02]  /*10940*/  LEA R144, P2, R125.reuse, R2, 0x2 ;  /* 0x000000027d907211 */ /* 0x044fe400078410ff */
[----:B------:R-:W-:Y:S02]  /*10950*/  LEA.HI.X.SX32 R151, R128, R4, 0x2, P3 ;  /* 0x0000000480977211 */ /* 0x000fe400018f16ff */
[----:B------:R-:W-:Y:S02]  /*10960*/  LEA R142, P1, R124, R2, 0x2 ;  /* 0x000000027c8e7211 */ /* 0x000fe400078210ff */
[----:B------:R-:W-:Y:S02]  /*10970*/  LEA.HI.X.SX32 R145, R125, R4, 0x2, P2 ;  /* 0x000000047d917211 */ /* 0x000fe400010f16ff */
[----:B---3--:R-:W-:Y:S02]  /*10980*/  LEA R140, P0, R123, R2, 0x2 ;  /* 0x000000027b8c7211 */ /* 0x008fe400078010ff */
[----:B------:R-:W-:-:S02]  /*10990*/  LEA.HI.X.SX32 R147, R126, R4, 0x2, P5 ;  /* 0x000000047e937211 */ /* 0x000fc400028f16ff */
[-C--:B------:R-:W-:Y:S02]  /*109a0*/  LEA R138, P4, R122, R2.reuse, 0x2 ;  /* 0x000000027a8a7211 */ /* 0x080fe400078810ff */
[-C--:B------:R-:W-:Y:S02]  /*109b0*/  LEA R130, P2, R82, R2.reuse, 0x2 ;  /* 0x0000000252827211 */ /* 0x080fe400078410ff */
[-C--:B----4-:R-:W-:Y:S02]  /*109c0*/  LEA R136, P3, R121, R2.reuse, 0x2 ;  /* 0x0000000279887211 */ /* 0x090fe400078610ff */
[----:B------:R-:W-:Y:S02]  /*109d0*/  LEA R134, P6, R120, R2, 0x2 ;  /* 0x0000000278867211 */ /* 0x000fe400078c10ff */
[----:B------:R-:W-:Y:S02]  /*109e0*/  LEA.HI.X.SX32 R141, R123, R4, 0x2, P0 ;  /* 0x000000047b8d7211 */ /* 0x000fe400000f16ff */
[----:B------:R-:W-:-:S02]  /*109f0*/  LEA R132, P5, R72, R2, 0x2 ;  /* 0x0000000248847211 */ /* 0x000fc400078a10ff */
[----:B------:R-:W-:Y:S02]  /*10a00*/  LEA.HI.X.SX32 R143, R124, R4, 0x2, P1 ;  /* 0x000000047c8f7211 */ /* 0x000fe400008f16ff */
[----:B------:R-:W-:Y:S02]  /*10a10*/  LEA R126, P0, R84, R2, 0x2 ;  /* 0x00000002547e7211 */ /* 0x000fe400078010ff */
[----:B------:R-:W-:Y:S02]  /*10a20*/  LEA.HI.X.SX32 R135, R120, R4, 0x2, P6 ;  /* 0x0000000478877211 */ /* 0x000fe400030f16ff */
[----:B------:R-:W-:Y:S02]  /*10a30*/  LEA R128, P1, R83, R2, 0x2 ;  /* 0x0000000253807211 */ /* 0x000fe400078210ff */
[----:B------:R-:W-:Y:S02]  /*10a40*/  LEA.HI.X.SX32 R139, R122, R4, 0x2, P4 ;  /* 0x000000047a8b7211 */ /* 0x000fe400020f16ff */
[----:B------:R-:W-:-:S02]  /*10a50*/  LEA R120, P6, R87, R2, 0x2 ;  /* 0x0000000257787211 */ /* 0x000fc400078c10ff */
[----:B------:R-:W-:Y:S02]  /*10a60*/  LEA R124, P4, R85, R2, 0x2 ;  /* 0x00000002557c7211 */ /* 0x000fe400078810ff */
[-C--:B------:R-:W-:Y:S02]  /*10a70*/  LEA.HI.X.SX32 R131, R82, R4.reuse, 0x2, P2 ;  /* 0x0000000452837211 */ /* 0x080fe400010f16ff */
[-C--:B------:R-:W-:Y:S02]  /*10a80*/  LEA.HI.X.SX32 R137, R121, R4.reuse, 0x2, P3 ;  /* 0x0000000479897211 */ /* 0x080fe400018f16ff */
[----:B------:R-:W-:Y:S01]  /*10a90*/  LEA.HI.X.SX32 R133, R72, R4, 0x2, P5 ;  /* 0x0000000448857211 */ /* 0x000fe200028f16ff */
[----:B------:R-:W-:Y:S01]  /*10aa0*/  IMAD.MOV.U32 R72, RZ, RZ, R112 ;  /* 0x000000ffff487224 */ /* 0x000fe200078e0070 */
[-C--:B------:R-:W-:Y:S02]  /*10ab0*/  LEA R116, P2, R89, R2.reuse, 0x2 ;  /* 0x0000000259747211 */ /* 0x080fe400078410ff */
[----:B------:R-:W-:-:S02]  /*10ac0*/  LEA R122, P3, R86, R2, 0x2 ;  /* 0x00000002567a7211 */ /* 0x000fc400078610ff */
[-C--:B------:R-:W-:Y:S02]  /*10ad0*/  LEA.HI.X.SX32 R127, R84, R4.reuse, 0x2, P0 ;  /* 0x00000004547f7211 */ /* 0x080fe400000f16ff */
[----:B------:R-:W-:Y:S02]  /*10ae0*/  LEA.HI.X.SX32 R129, R83, R4, 0x2, P1 ;  /* 0x0000000453817211 */ /* 0x000fe400008f16ff */
[----:B------:R-:W-:Y:S02]  /*10af0*/  LEA R112, P0, R91, R2, 0x2 ;  /* 0x000000025b707211 */ /* 0x000fe400078010ff */
[----:B------:R-:W-:Y:S02]  /*10b00*/  LEA.HI.X.SX32 R121, R87, R4, 0x2, P6 ;  /* 0x0000000457797211 */ /* 0x000fe400030f16ff */
[----:B------:R-:W-:Y:S02]  /*10b10*/  LEA R114, P1, R90, R2, 0x2 ;  /* 0x000000025a727211 */ /* 0x000fe400078210ff */
[----:B------:R-:W-:-:S02]  /*10b20*/  LEA.HI.X.SX32 R125, R85, R4, 0x2, P4 ;  /* 0x00000004557d7211 */ /* 0x000fc400020f16ff */
[-C--:B------:R-:W-:Y:S02]  /*10b30*/  LEA R106, P6, R45, R2.reuse, 0x2 ;  /* 0x000000022d6a7211 */ /* 0x080fe400078c10ff */
[----:B------:R-:W-:Y:S02]  /*10b40*/  LEA R110, P4, R92, R2, 0x2 ;  /* 0x000000025c6e7211 */ /* 0x000fe400078810ff */
[----:B------:R-:W-:Y:S01]  /*10b50*/  LEA.HI.X.SX32 R117, R89, R4, 0x2, P2 ;  /* 0x0000000459757211 */ /* 0x000fe200010f16ff */
[----:B------:R-:W-:Y:S01]  /*10b60*/  IMAD.MOV.U32 R67, RZ, RZ, R98 ;  /* 0x000000ffff437224 */ /* 0x000fe200078e0062 */
[----:B------:R-:W-:Y:S02]  /*10b70*/  LEA R118, P5, R88, R2, 0x2 ;  /* 0x0000000258767211 */ /* 0x000fe400078a10ff */
[----:B------:R-:W-:Y:S02]  /*10b80*/  LEA.HI.X.SX32 R123, R86, R4, 0x2, P3 ;  /* 0x00000004567b7211 */ /* 0x000fe400018f16ff */
[-C--:B------:R-:W-:Y:S01]  /*10b90*/  LEA R102, P2, R46, R2.reuse, 0x2 ;  /* 0x000000022e667211 */ /* 0x080fe200078410ff */
[----:B------:R-:W-:Y:S01]  /*10ba0*/  IMAD.MOV.U32 R70, RZ, RZ, R75 ;  /* 0x000000ffff467224 */ /* 0x000fe200078e004b */
[----:B------:R-:W-:Y:S01]  /*10bb0*/  LEA R108, P3, R93, R2, 0x2 ;  /* 0x000000025d6c7211 */ /* 0x000fe200078610ff */
[----:B------:R-:W-:Y:S01]  /*10bc0*/  IMAD.MOV.U32 R52, RZ, RZ, R111 ;  /* 0x000000ffff347224 */ /* 0x000fe200078e006f */
[-C--:B------:R-:W-:Y:S01]  /*10bd0*/  LEA.HI.X.SX32 R113, R91, R4.reuse, 0x2, P0 ;  /* 0x000000045b717211 */ /* 0x080fe200000f16ff */
[----:B------:R-:W-:Y:S01]  /*10be0*/  IMAD.MOV.U32 R66, RZ, RZ, R100 ;  /* 0x000000ffff427224 */ /* 0x000fe200078e0064 */
[----:B------:R-:W-:Y:S01]  /*10bf0*/  LEA.HI.X.SX32 R115, R90, R4, 0x2, P1 ;  /* 0x000000045a737211 */ /* 0x000fe200008f16ff */
[----:B------:R-:W-:Y:S01]  /*10c00*/  IMAD.MOV.U32 R56, RZ, RZ, R119 ;  /* 0x000000ffff387224 */ /* 0x000fe200078e0077 */
[----:B------:R-:W-:Y:S01]  /*10c10*/  LEA R98, P0, R47, R2, 0x2 ;  /* 0x000000022f627211 */ /* 0x000fe200078010ff */
[----:B------:R-:W-:Y:S01]  /*10c20*/  IMAD.MOV.U32 R75, RZ, RZ, R103 ;  /* 0x000000ffff4b7224 */ /* 0x000fe200078e0067 */
[----:B------:R-:W-:Y:S01]  /*10c30*/  LEA.HI.X.SX32 R107, R45, R4, 0x2, P6 ;  /* 0x000000042d6b7211 */ /* 0x000fe200030f16ff */
[----:B------:R-:W-:Y:S01]  /*10c40*/  IMAD.MOV.U32 R62, RZ, RZ, R96 ;  /* 0x000000ffff3e7224 */ /* 0x000fe200078e0060 */
[----:B------:R-:W-:Y:S01]  /*10c50*/  LEA R100, P1, R97, R2, 0x2 ;  /* 0x0000000261647211 */ /* 0x000fe200078210ff */
[----:B------:R-:W2:Y:S01]  /*10c60*/  LDL.LU R45, [R1+0x70] ;  /* 0x00007000012d7983 */ /* 0x000ea20000300800 */
        /* <DEDUP_REMOVED lines=9> */
[----:B------:R-:W3:Y:S01]  /*10d00*/  LDL.LU R46, [R1+0x74] ;  /* 0x00007400012e7983 */ /* 0x000ee20000300800 */
[----:B------:R-:W-:Y:S01]  /*10d10*/  LEA.HI.X.SX32 R109, R93, R4, 0x2, P3 ;  /* 0x000000045d6d7211 */ /* 0x000fe200018f16ff */
[----:B------:R-:W-:Y:S01]  /*10d20*/  IMAD.MOV.U32 R60, RZ, RZ, R101 ;  /* 0x000000ffff3c7224 */ /* 0x000fe200078e0065 */
[----:B------:R-:W-:-:S02]  /*10d30*/  LEA R94, P3, R32, R2, 0x2 ;  /* 0x00000002205e7211 */ /* 0x000fc400078610ff */
[-C--:B------:R-:W-:Y:S01]  /*10d40*/  LEA.HI.X.SX32 R99, R47, R4.reuse, 0x2, P0 ;  /* 0x000000042f637211 */ /* 0x080fe200000f16ff */
[----:B------:R-:W-:Y:S01]  /*10d50*/  IMAD.MOV.U32 R63, RZ, RZ, R105 ;  /* 0x000000ffff3f7224 */ /* 0x000fe200078e0069 */
[----:B------:R-:W-:Y:S01]  /*10d60*/  LEA.HI.X.SX32 R101, R97, R4, 0x2, P1 ;  /* 0x0000000461657211 */ /* 0x000fe200008f16ff */
[----:B------:R-:W4:Y:S01]  /*10d70*/  LDL.LU R47, [R1+0x78] ;  /* 0x00007800012f7983 */ /* 0x000f220000300800 */
[----:B------:R-:W-:Y:S02]  /*10d80*/  LEA R92, P6, R33, R2, 0x2 ;  /* 0x00000002215c7211 */ /* 0x000fe400078c10ff */
[-C--:B------:R-:W-:Y:S02]  /*10d90*/  LEA.HI.X.SX32 R97, R48, R4.reuse, 0x2, P4 ;  /* 0x0000000430617211 */ /* 0x080fe400020f16ff */
[----:B------:R-:W-:Y:S01]  /*10da0*/  LEA.HI.X.SX32 R105, R95, R4, 0x2, P5 ;  /* 0x000000045f697211 */ /* 0x000fe200028f16ff */
[----:B------:R-:W4:Y:S01]  /*10db0*/  LDL.LU R48, [R1+0x7c] ;  /* 0x00007c0001307983 */ /* 0x000f220000300800 */
[----:B------:R-:W-:-:S02]  /*10dc0*/  LEA R90, P5, R34, R2, 0x2 ;  /* 0x00000002225a7211 */ /* 0x000fc400078a10ff */
[----:B------:R-:W-:Y:S02]  /*10dd0*/  LEA.HI.X.SX32 R95, R32, R4, 0x2, P3 ;  /* 0x00000004205f7211 */ /* 0x000fe400018f16ff */
[-C--:B------:R-:W-:Y:S01]  /*10de0*/  LEA R10, P0, R37, R2.reuse, 0x2 ;  /* 0x00000002250a7211 */ /* 0x080fe200078010ff */
[----:B------:R-:W4:Y:S01]  /*10df0*/  LDL.LU R32, [R1+0x80] ;  /* 0x0000800001207983 */ /* 0x000f220000300800 */
[----:B------:R-:W-:Y:S02]  /*10e00*/  LEA R88, P2, R35, R2, 0x2 ;  /* 0x0000000223587211 */ /* 0x000fe400078410ff */
[----:B------:R-:W-:Y:S02]  /*10e10*/  LEA.HI.X.SX32 R93, R33, R4, 0x2, P6 ;  /* 0x00000004215d7211 */ /* 0x000fe400030f16ff */
[-C--:B------:R-:W-:Y:S01]  /*10e20*/  LEA R22, P4, R38, R2.reuse, 0x2 ;  /* 0x0000000226167211 */ /* 0x080fe200078810ff */
[----:B------:R-:W4:Y:S01]  /*10e30*/  LDL.LU R33, [R1+0x84] ;  /* 0x0000840001217983 */ /* 0x000f220000300800 */
[----:B------:R-:W-:-:S02]  /*10e40*/  LEA R86, P1, R36, R2, 0x2 ;  /* 0x0000000224567211 */ /* 0x000fc400078210ff */
[-C--:B------:R-:W-:Y:S02]  /*10e50*/  LEA.HI.X.SX32 R91, R34, R4.reuse, 0x2, P5 ;  /* 0x00000004225b7211 */ /* 0x080fe400028f16ff */
[----:B------:R-:W4:Y:S01]  /*10e60*/  LDL.LU R34, [R1+0x88] ;  /* 0x0000880001227983 */ /* 0x000f220000300800 */
[-C--:B------:R-:W-:Y:S02]  /*10e70*/  LEA.HI.X.SX32 R11, R37, R4.reuse, 0x2, P0 ;  /* 0x00000004250b7211 */ /* 0x080fe400000f16ff */
[-C--:B------:R-:W-:Y:S02]  /*10e80*/  LEA.HI.X.SX32 R89, R35, R4.reuse, 0x2, P2 ;  /* 0x0000000423597211 */ /* 0x080fe400010f16ff */
[----:B------:R-:W4:Y:S01]  /*10e90*/  LDL.LU R35, [R1+0x8c] ;  /* 0x00008c0001237983 */ /* 0x000f220000300800 */
[-C--:B------:R-:W-:Y:S02]  /*10ea0*/  LEA.HI.X.SX32 R23, R38, R4.reuse, 0x2, P4 ;  /* 0x0000000426177211 */ /* 0x080fe400020f16ff */
[----:B------:R-:W-:-:S02]  /*10eb0*/  LEA.HI.X.SX32 R87, R36, R4, 0x2, P1 ;  /* 0x0000000424577211 */ /* 0x000fc400008f16ff */
[----:B------:R-:W4:Y:S04]  /*10ec0*/  LDL.LU R36, [R1+0x90] ;  /* 0x0000900001247983 */ /* 0x000f280000300800 */
[----:B------:R1:W-:Y:S04]  /*10ed0*/  STL.64 [R1+0x1c0], R10 ;  /* 0x0001c00a01007387 */ /* 0x0003e80000100a00 */
[----:B------:R-:W4:Y:S04]  /*10ee0*/  LDL.LU R37, [R1+0x94] ;  /* 0x0000940001257983 */ /* 0x000f280000300800 */
[----:B------:R2:W-:Y:S04]  /*10ef0*/  STL.64 [R1+0x1c8], R22 ;  /* 0x0001c81601007387 */ /* 0x0005e80000100a00 */
[----:B------:R-:W4:Y:S01]  /*10f00*/  LDL.LU R38, [R1+0x98] ;  /* 0x0000980001267983 */ /* 0x000f220000300800 */
[----:B------:R-:W-:-:S04]  /*10f10*/  LEA R20, P3, R39, R2, 0x2 ;  /* 0x0000000227147211 */ /* 0x000fc800078610ff */
[----:B------:R-:W-:-:S05]  /*10f20*/  LEA.HI.X.SX32 R21, R39, R4, 0x2, P3 ;  /* 0x0000000427157211 */ /* 0x000fca00018f16ff */
[----:B------:R3:W-:Y:S04]  /*10f30*/  STL.64 [R1+0x1d0], R20 ;  /* 0x0001d01401007387 */ /* 0x0007e80000100a00 */
[----:B------:R-:W4:Y:S01]  /*10f40*/  LDL.LU R39, [R1+0x9c] ;  /* 0x00009c0001277983 */ /* 0x000f220000300800 */
[----:B------:R-:W-:-:S04]  /*10f50*/  LEA R18, P6, R40, R2, 0x2 ;  /* 0x0000000228127211 */ /* 0x000fc800078c10ff */
[----:B------:R-:W-:Y:S02]  /*10f60*/  LEA.HI.X.SX32 R19, R40, R4, 0x2, P6 ;  /* 0x0000000428137211 */ /* 0x000fe400030f16ff */
[CC--:B------:R-:W-:Y:S02]  /*10f70*/  LEA R16, P5, R41.reuse, R2.reuse, 0x2 ;  /* 0x0000000229107211 */ /* 0x0c0fe400078a10ff */
[C---:B------:R-:W-:Y:S02]  /*10f80*/  LEA R14, P2, R42.reuse, R2, 0x2 ;  /* 0x000000022a0e7211 */ /* 0x040fe400078410ff */
[----:B------:R-:W-:Y:S02]  /*10f90*/  LEA.HI.X.SX32 R17, R41, R4, 0x2, P5 ;  /* 0x0000000429117211 */ /* 0x000fe400028f16ff */
[----:B------:R-:W-:Y:S01]  /*10fa0*/  LEA R12, P1, R43, R2, 0x2 ;  /* 0x000000022b0c7211 */ /* 0x000fe200078210ff */
[----:B------:R4:W-:Y:S01]  /*10fb0*/  STL.64 [R1+0x1d8], R18 ;  /* 0x0001d81201007387 */ /* 0x0009e20000100a00 */
[----:B------:R-:W-:-:S02]  /*10fc0*/  LEA.HI.X.SX32 R15, R42, R4, 0x2, P2 ;  /* 0x000000042a0f7211 */ /* 0x000fc400010f16ff */
[C---:B-1----:R-:W-:Y:S01]  /*10fd0*/  LEA R10, P0, R44.reuse, R2, 0x2 ;  /* 0x000000022c0a7211 */ /* 0x042fe200078010ff */
[----:B------:R-:W4:Y:S01]  /*10fe0*/  LDL.LU R40, [R1+0xa0] ;  /* 0x0000a00001287983 */ /* 0x000f220000300800 */
[-C--:B------:R-:W-:Y:S02]  /*10ff0*/  LEA.HI.X.SX32 R13, R43, R4.reuse, 0x2, P1 ;  /* 0x000000042b0d7211 */ /* 0x080fe400008f16ff */
[----:B------:R-:W-:Y:S01]  /*11000*/  LEA.HI.X.SX32 R11, R44, R4, 0x2, P0 ;  /* 0x000000042c0b7211 */ /* 0x000fe200000f16ff */
[----:B------:R1:W-:Y:S04]  /*11010*/  STL.64 [R1+0x1e0], R16 ;  /* 0x0001e01001007387 */ /* 0x0003e80000100a00 */
[----:B------:R-:W4:Y:S04]  /*11020*/  LDL.LU R41, [R1+0xa4] ;  /* 0x0000a40001297983 */ /* 0x000f280000300800 */
[----:B------:R1:W-:Y:S04]  /*11030*/  STL.64 [R1+0x1e8], R14 ;  /* 0x0001e80e01007387 */ /* 0x0003e80000100a00 */
[----:B------:R-:W4:Y:S04]  /*11040*/  LDL.LU R42, [R1+0xa8] ;  /* 0x0000a800012a7983 */ /* 0x000f280000300800 */
[----:B------:R1:W-:Y:S04]  /*11050*/  STL.64 [R1+0x1f0], R12 ;  /* 0x0001f00c01007387 */ /* 0x0003e80000100a00 */
[----:B------:R-:W4:Y:S04]  /*11060*/  LDL.LU R43, [R1+0xac] ;  /* 0x0000ac00012b7983 */ /* 0x000f280000300800 */
[----:B------:R1:W-:Y:S04]  /*11070*/  STL.64 [R1+0x1f8], R10 ;  /* 0x0001f80a01007387 */ /* 0x0003e80000100a00 */
[----:B------:R-:W4:Y:S01]  /*11080*/  LDL.LU R44, [R1+0xb0] ;  /* 0x0000b000012c7983 */ /* 0x000f220000300800 */
[----:B--2---:R-:W-:-:S04]  /*11090*/  LEA R22, P4, R45, R2, 0x2 ;  /* 0x000000022d167211 */ /* 0x004fc800078810ff */
[----:B------:R-:W-:Y:S02]  /*110a0*/  LEA.HI.X.SX32 R23, R45, R4, 0x2, P4 ;  /* 0x000000042d177211 */ /* 0x000fe400020f16ff */
[----:B---3--:R-:W-:-:S03]  /*110b0*/  LEA R20, P3, R46, R2, 0x2 ;  /* 0x000000022e147211 */ /* 0x008fc600078610ff */
[----:B------:R2:W-:Y:S01]  /*110c0*/  STL.64 [R1+0x200], R22 ;  /* 0x0002001601007387 */ /* 0x0005e20000100a00 */
[----:B------:R-:W-:-:S03]  /*110d0*/  LEA.HI.X.SX32 R21, R46, R4, 0x2, P3 ;  /* 0x000000042e157211 */ /* 0x000fc600018f16ff */
[----:B------:R-:W3:Y:S01]  /*110e0*/  LDL.LU R45, [R1+0xb4] ;  /* 0x0000b400012d7983 */ /* 0x000ee20000300800 */
[----:B----4-:R-:W-:-:S03]  /*110f0*/  LEA R18, P6, R47, R2, 0x2 ;  /* 0x000000022f127211 */ /* 0x010fc600078c10ff */
[----:B------:R4:W-:Y:S01]  /*11100*/  STL.64 [R1+0x208], R20 ;  /* 0x0002081401007387 */ /* 0x0009e20000100a00 */
[----:B------:R-:W-:-:S03]  /*11110*/  LEA.HI.X.SX32 R19, R47, R4, 0x2, P6 ;  /* 0x000000042f137211 */ /* 0x000fc600030f16ff */
[----:B------:R-:W3:Y:S01]  /*11120*/  LDL.LU R46, [R1+0xb8] ;  /* 0x0000b800012e7983 */ /* 0x000ee20000300800 */
[----:B-1----:R-:W-:-:S04]  /*11130*/  LEA R16, P5, R48, R2, 0x2 ;  /* 0x0000000230107211 */ /* 0x002fc800078a10ff */
[----:B------:R-:W-:Y:S02]  /*11140*/  LEA.HI.X.SX32 R17, R48, R4, 0x2, P5 ;  /* 0x0000000430117211 */ /* 0x000fe400028f16ff */
[C---:B------:R-:W-:Y:S01]  /*11150*/  LEA R14, P2, R32.reuse, R2, 0x2 ;  /* 0x00000002200e7211 */ /* 0x040fe200078410ff */
[----:B------:R1:W-:Y:S03]  /*11160*/  STL.64 [R1+0x210], R18 ;  /* 0x0002101201007387 */ /* 0x0003e60000100a00 */
[----:B------:R-:W-:Y:S01]  /*11170*/  LEA.HI.X.SX32 R15, R32, R4, 0x2, P2 ;  /* 0x00000004200f7211 */ /* 0x000fe200010f16ff */
[----:B------:R-:W3:Y:S01]  /*11180*/  LDL.LU R47, [R1+0xbc] ;  /* 0x0000bc00012f7983 */ /* 0x000ee20000300800 */
[CC--:B------:R-:W-:Y:S02]  /*11190*/  LEA R12, P1, R33.reuse, R2.reuse, 0x2 ;  /* 0x00000002210c7211 */ /* 0x0c0fe400078210ff */
[----:B------:R-:W-:Y:S01]  /*111a0*/  LEA R10, P0, R34, R2, 0x2 ;  /* 0x00000002220a7211 */ /* 0x000fe200078010ff */
[----:B------:R1:W-:Y:S01]  /*111b0*/  STL.64 [R1+0x218], R16 ;  /* 0x0002181001007387 */ /* 0x0003e20000100a00 */
[----:B------:R-:W-:-:S02]  /*111c0*/  LEA.HI.X.SX32 R13, R33, R4, 0x2, P1 ;  /* 0x00000004210d7211 */ /* 0x000fc400008f16ff */
[C---:B--2---:R-:W-:Y:S01]  /*111d0*/  LEA R22, P4, R35.reuse, R2, 0x2 ;  /* 0x0000000223167211 */ /* 0x044fe200078810ff */
[----:B------:R-:W2:Y:S01]  /*111e0*/  LDL.LU R48, [R1+0xc0] ;  /* 0x0000c00001307983 */ /* 0x000ea20000300800 */
[----:B------:R-:W-:Y:S02]  /*111f0*/  LEA.HI.X.SX32 R11, R34, R4, 0x2, P0 ;  /* 0x00000004220b7211 */ /* 0x000fe400000f16ff */
[----:B----4-:R-:W-:Y:S01]  /*11200*/  LEA R20, P3, R36, R2, 0x2 ;  /* 0x0000000224147211 */ /* 0x010fe200078610ff */
[----:B------:R4:W-:Y:S01]  /*11210*/  STL.64 [R1+0x220], R14 ;  /* 0x0002200e01007387 */ /* 0x0009e20000100a00 */
[----:B------:R-:W-:-:S03]  /*11220*/  LEA.HI.X.SX32 R23, R35, R4, 0x2, P4 ;  /* 0x0000000423177211 */ /* 0x000fc600020f16ff */
[----:B------:R-:W2:Y:S01]  /*11230*/  LDL.LU R32, [R1+0xc4] ;  /* 0x0000c40001207983 */ /* 0x000ea20000300800 */
[----:B------:R-:W-:Y:S02]  /*11240*/  LEA.HI.X.SX32 R21, R36, R4, 0x2, P3 ;  /* 0x0000000424157211 */ /* 0x000fe400018f16ff */
[C---:B-1----:R-:W-:Y:S01]  /*11250*/  LEA R18, P6, R37.reuse, R2, 0x2 ;  /* 0x0000000225127211 */ /* 0x042fe200078c10ff */
[----:B------:R1:W-:Y:S04]  /*11260*/  STL.64 [R1+0x228], R12 ;  /* 0x0002280c01007387 */ /* 0x0003e80000100a00 */
[----:B------:R-:W2:Y:S01]  /*11270*/  LDL.LU R33, [R1+0xc8] ;  /* 0x0000c80001217983 */ /* 0x000ea20000300800 */
[----:B------:R-:W-:Y:S02]  /*11280*/  LEA.HI.X.SX32 R19, R37, R4, 0x2, P6 ;  /* 0x0000000425137211 */ /* 0x000fe400030f16ff */
[C---:B------:R-:W-:Y:S01]  /*11290*/  LEA R16, P5, R38.reuse, R2, 0x2 ;  /* 0x0000000226107211 */ /* 0x040fe200078a10ff */
[----:B------:R1:W-:Y:S04]  /*112a0*/  STL.64 [R1+0x230], R10 ;  /* 0x0002300a01007387 */ /* 0x0003e80000100a00 */
[----:B------:R-:W2:Y:S01]  /*112b0*/  LDL.LU R34, [R1+0xcc] ;  /* 0x0000cc0001227983 */ /* 0x000ea20000300800 */
[----:B------:R-:W-:-:S03]  /*112c0*/  LEA.HI.X.SX32 R17, R38, R4, 0x2, P5 ;  /* 0x0000000426117211 */ /* 0x000fc600028f16ff */
[----:B------:R1:W-:Y:S04]  /*112d0*/  STL.64 [R1+0x238], R22 ;  /* 0x0002381601007387 */ /* 0x0003e80000100a00 */
[----:B------:R-:W2:Y:S04]  /*112e0*/  LDL.LU R35, [R1+0xd0] ;  /* 0x0000d00001237983 */ /* 0x000ea80000300800 */
[----:B------:R1:W-:Y:S04]  /*112f0*/  STL.64 [R1+0x240], R20 ;  /* 0x0002401401007387 */ /* 0x0003e80000100a00 */
[----:B------:R-:W2:Y:S04]  /*11300*/  LDL.LU R36, [R1+0xd4] ;  /* 0x0000d40001247983 */ /* 0x000ea80000300800 */
[----:B------:R1:W-:Y:S04]  /*11310*/  STL.64 [R1+0x248], R18 ;  /* 0x0002481201007387 */ /* 0x0003e80000100a00 */
[----:B------:R-:W2:Y:S04]  /*11320*/  LDL.LU R37, [R1+0x2d4] ;  /* 0x0002d40001257983 */ /* 0x000ea80000300800 */
[----:B------:R3:W-:Y:S04]  /*11330*/  STL.64 [R1+0x250], R16 ;  /* 0x0002501001007387 */ /* 0x0007e80000100a00 */
[----:B------:R-:W2:Y:S01]  /*11340*/  LDL.LU R38, [R1+0x2dc] ;  /* 0x0002dc0001267983 */ /* 0x000ea20000300800 */
[----:B----4-:R-:W-:-:S04]  /*11350*/  LEA R14, P2, R39, R2, 0x2 ;  /* 0x00000002270e7211 */ /* 0x010fc800078410ff */
[----:B------:R-:W-:-:S05]  /*11360*/  LEA.HI.X.SX32 R15, R39, R4, 0x2, P2 ;  /* 0x00000004270f7211 */ /* 0x000fca00010f16ff */
[----:B------:R4:W-:Y:S04]  /*11370*/  STL.64 [R1+0x258], R14 ;  /* 0x0002580e01007387 */ /* 0x0009e80000100a00 */
[----:B------:R-:W2:Y:S01]  /*11380*/  LDL.LU R39, [R1+0x2e4] ;  /* 0x0002e40001277983 */ /* 0x000ea20000300800 */
[----:B-1----:R-:W-:-:S04]  /*11390*/  LEA R12, P1, R40, R2, 0x2 ;  /* 0x00000002280c7211 */ /* 0x002fc800078210ff */
[----:B------:R-:W-:Y:S02]  /*113a0*/  LEA.HI.X.SX32 R13, R40, R4, 0x2, P1 ;  /* 0x00000004280d7211 */ /* 0x000fe400008f16ff */
[----:B------:R-:W-:-:S03]  /*113b0*/  LEA R10, P0, R41, R2, 0x2 ;  /* 0x00000002290a7211 */ /* 0x000fc600078010ff */
[----:B------:R1:W-:Y:S01]  /*113c0*/  STL.64 [R1+0x260], R12 ;  /* 0x0002600c01007387 */ /* 0x0003e20000100a00 */
[----:B------:R-:W-:-:S03]  /*113d0*/  LEA.HI.X.SX32 R11, R41, R4, 0x2, P0 ;  /* 0x00000004290b7211 */ /* 0x000fc600000f16ff */
[----:B------:R-:W2:Y:S01]  /*113e0*/  LDL.LU R40, [R1+0x2ec] ;  /* 0x0002ec0001287983 */ /* 0x000ea20000300800 */
        /* <DEDUP_REMOVED lines=11> */
[----:B------:R-:W2:Y:S04]  /*114a0*/  LDL.LU R43, [R1+0x304] ;  /* 0x00030400012b7983 */ /* 0x000ea80000300800 */
[----:B------:R1:W-:Y:S04]  /*114b0*/  STL.64 [R1+0x280], R18 ;  /* 0x0002801201007387 */ /* 0x0003e80000100a00 */
[----:B------:R-:W2:Y:S01]  /*114c0*/  LDL.LU R44, [R1+0x30c] ;  /* 0x00030c00012c7983 */ /* 0x000ea20000300800 */
[----:B---3--:R-:W-:-:S04]  /*114d0*/  LEA R16, P5, R45, R2, 0x2 ;  /* 0x000000022d107211 */ /* 0x008fc800078a10ff */
[----:B------:R-:W-:Y:S02]  /*114e0*/  LEA.HI.X.SX32 R17, R45, R4, 0x2, P5 ;  /* 0x000000042d117211 */ /* 0x000fe400028f16ff */
[----:B----4-:R-:W-:-:S03]  /*114f0*/  LEA R14, P2, R46, R2, 0x2 ;  /* 0x000000022e0e7211 */ /* 0x010fc600078410ff */
[----:B------:R3:W-:Y:S01]  /*11500*/  STL.64 [R1+0x288], R16 ;  /* 0x0002881001007387 */ /* 0x0007e20000100a00 */
[----:B------:R-:W-:-:S03]  /*11510*/  LEA.HI.X.SX32 R15, R46, R4, 0x2, P2 ;  /* 0x000000042e0f7211 */ /* 0x000fc600010f16ff */
[----:B------:R-:W4:Y:S01]  /*11520*/  LDL.LU R45, [R1+0x314] ;  /* 0x00031400012d7983 */ /* 0x000f220000300800 */
[----:B-1----:R-:W-:-:S03]  /*11530*/  LEA R12, P1, R47, R2, 0x2 ;  /* 0x000000022f0c7211 */ /* 0x002fc600078210ff */
[----:B------:R1:W-:Y:S01]  /*11540*/  STL.64 [R1+0x290], R14 ;  /* 0x0002900e01007387 */ /* 0x0003e20000100a00 */
[----:B------:R-:W-:-:S03]  /*11550*/  LEA.HI.X.SX32 R13, R47, R4, 0x2, P1 ;  /* 0x000000042f0d7211 */ /* 0x000fc600008f16ff */
[----:B------:R-:W4:Y:S01]  /*11560*/  LDL.LU R46, [R1+0x31c] ;  /* 0x00031c00012e7983 */ /* 0x000f220000300800 */
[----:B--2---:R-:W-:-:S03]  /*11570*/  LEA R10, P0, R48, R2, 0x2 ;  /* 0x00000002300a7211 */ /* 0x004fc600078010ff */
[----:B------:R2:W-:Y:S01]  /*11580*/  STL.64 [R1+0x298], R12 ;  /* 0x0002980c01007387 */ /* 0x0005e20000100a00 */
[----:B------:R-:W-:-:S03]  /*11590*/  LEA.HI.X.SX32 R11, R48, R4, 0x2, P0 ;  /* 0x00000004300b7211 */ /* 0x000fc600000f16ff */
[----:B------:R-:W4:Y:S01]  /*115a0*/  LDL.LU R47, [R1+0x324] ;  /* 0x00032400012f7983 */ /* 0x000f220000300800 */
[----:B------:R-:W-:-:S03]  /*115b0*/  LEA R22, P4, R32, R2, 0x2 ;  /* 0x0000000220167211 */ /* 0x000fc600078810ff */
        /* <DEDUP_REMOVED lines=11> */
[----:B---3--:R-:W-:-:S03]  /*11670*/  LEA R16, P5, R35, R2, 0x2 ;  /* 0x0000000223107211 */ /* 0x008fc600078a10ff */
        /* <DEDUP_REMOVED lines=40> */
[----:B------:R-:W4:Y:S02]  /*11900*/  LDL.LU R44, [R1+0x394] ;  /* 0x00039400012c7983 */ /* 0x000f240000300800 */
[----:B----4-:R-:W-:-:S04]  /*11910*/  LEA R10, P0, R45, R2, 0x2 ;  /* 0x000000022d0a7211 */ /* 0x010fc800078010ff */
[----:B------:R-:W-:Y:S02]  /*11920*/  LEA.HI.X.SX32 R11, R45, R4, 0x2, P0 ;  /* 0x000000042d0b7211 */ /* 0x000fe400000f16ff */
        /* <DEDUP_REMOVED lines=23> */
[----:B------:R-:W4:Y:S02]  /*11aa0*/  LDL.LU R33, [R1+0x3c4] ;  /* 0x0003c40001217983 */ /* 0x000f240000300800 */
[C---:B----4-:R-:W-:Y:S02]  /*11ab0*/  LEA R10, P0, R35.reuse, R2, 0x2 ;  /* 0x00000002230a7211 */ /* 0x050fe400078010ff */
[----:B------:R4:W-:Y:S02]  /*11ac0*/  STL.64 [R1+0x340], R12 ;  /* 0x0003400c01007387 */ /* 0x0009e40000100a00 */
[----:B------:R-:W-:Y:S02]  /*11ad0*/  LEA.HI.X.SX32 R11, R35, R4, 0x2, P0 ;  /* 0x00000004230b7211 */ /* 0x000fe400000f16ff */
[----:B------:R-:W4:Y:S01]  /*11ae0*/  LDL.LU R34, [R1+0x3cc] ;  /* 0x0003cc0001227983 */ /* 0x000f220000300800 */
[----:B---3--:R-:W-:-:S03]  /*11af0*/  LEA R22, P4, R36, R2, 0x2 ;  /* 0x0000000224167211 */ /* 0x008fc600078810ff */
[----:B------:R3:W-:Y:S01]  /*11b00*/  STL.64 [R1+0x348], R10 ;  /* 0x0003480a01007387 */ /* 0x0007e20000100a00 */
[----:B------:R-:W-:-:S03]  /*11b10*/  LEA.HI.X.SX32 R23, R36, R4, 0x2, P4 ;  /* 0x0000000424177211 */ /* 0x000fc600020f16ff */
[----:B------:R-:W3:Y:S01]  /*11b20*/  LDL.LU R35, [R1+0x3d4] ;  /* 0x0003d40001237983 */ /* 0x000ee20000300800 */
[-C--:B-1----:R-:W-:Y:S02]  /*11b30*/  LEA R20, P3, R37, R2.reuse, 0x2 ;  /* 0x0000000225147211 */ /* 0x082fe400078610ff */
[----:B--2---:R-:W-:-:S04]  /*11b40*/  LEA R18, P6, R38, R2, 0x2 ;  /* 0x0000000226127211 */ /* 0x004fc800078c10ff */
[-C--:B------:R-:W-:Y:S01]  /*11b50*/  LEA.HI.X.SX32 R19, R38, R4.reuse, 0x2, P6 ;  /* 0x0000000426137211 */ /* 0x080fe200030f16ff */
[----:B------:R-:W-:Y:S02]  /*11b60*/  IMAD.MOV.U32 R38, RZ, RZ, R49 ;  /* 0x000000ffff267224 */ /* 0x000fe400078e0031 */
[----:B------:R-:W-:Y:S02]  /*11b70*/  IMAD.MOV.U32 R49, RZ, RZ, R50 ;  /* 0x000000ffff317224 */ /* 0x000fe400078e0032 */
[----:B------:R-:W-:Y:S02]  /*11b80*/  IMAD.MOV.U32 R50, RZ, RZ, R51 ;  /* 0x000000ffff327224 */ /* 0x000fe400078e0033 */
[----:B------:R-:W-:Y:S02]  /*11b90*/  IMAD.MOV.U32 R51, RZ, RZ, R52 ;  /* 0x000000ffff337224 */ /* 0x000fe400078e0034 */
[----:B------:R-:W-:Y:S02]  /*11ba0*/  IMAD.MOV.U32 R52, RZ, RZ, R53 ;  /* 0x000000ffff347224 */ /* 0x000fe400078e0035 */
[----:B------:R-:W-:Y:S01]  /*11bb0*/  IMAD.MOV.U32 R53, RZ, RZ, R54 ;  /* 0x000000ffff357224 */ /* 0x000fe200078e0036 */
[----:B------:R-:W-:Y:S01]  /*11bc0*/  LEA.HI.X.SX32 R21, R37, R4, 0x2, P3 ;  /* 0x0000000425157211 */ /* 0x000fe200018f16ff */
[----:B------:R-:W-:-:S02]  /*11bd0*/  IMAD.MOV.U32 R54, RZ, RZ, R55 ;  /* 0x000000ffff367224 */ /* 0x000fc400078e0037 */
[----:B------:R-:W-:Y:S02]  /*11be0*/  IMAD.MOV.U32 R55, RZ, RZ, R56 ;  /* 0x000000ffff377224 */ /* 0x000fe400078e0038 */
[----:B------:R-:W-:Y:S01]  /*11bf0*/  IMAD.MOV.U32 R56, RZ, RZ, R57 ;  /* 0x000000ffff387224 */ /* 0x000fe200078e0039 */
[----:B------:R1:W-:Y:S01]  /*11c00*/  STL.64 [R1+0x350], R22 ;  /* 0x0003501601007387 */ /* 0x0003e20000100a00 */
[----:B------:R-:W-:Y:S02]  /*11c10*/  IMAD.MOV.U32 R57, RZ, RZ, R58 ;  /* 0x000000ffff397224 */ /* 0x000fe400078e003a */
[----:B------:R-:W-:Y:S01]  /*11c20*/  IMAD.MOV.U32 R58, RZ, RZ, R59 ;  /* 0x000000ffff3a7224 */ /* 0x000fe200078e003b */
[----:B------:R-:W2:Y:S01]  /*11c30*/  LDL.LU R36, [R1+0x3dc] ;  /* 0x0003dc0001247983 */ /* 0x000ea20000300800 */
[----:B------:R-:W-:Y:S02]  /*11c40*/  IMAD.MOV.U32 R59, RZ, RZ, R60 ;  /* 0x000000ffff3b7224 */ /* 0x000fe400078e003c */
[----:B------:R-:W-:Y:S01]  /*11c50*/  IMAD.MOV.U32 R60, RZ, RZ, R61 ;  /* 0x000000ffff3c7224 */ /* 0x000fe200078e003d */
[----:B------:R1:W-:Y:S01]  /*11c60*/  STL.64 [R1+0x358], R20 ;  /* 0x0003581401007387 */ /* 0x0003e20000100a00 */
[----:B------:R-:W-:-:S02]  /*11c70*/  IMAD.MOV.U32 R61, RZ, RZ, R62 ;  /* 0x000000ffff3d7224 */ /* 0x000fc400078e003e */
[----:B------:R-:W-:Y:S01]  /*11c80*/  IMAD.MOV.U32 R62, RZ, RZ, R63 ;  /* 0x000000ffff3e7224 */ /* 0x000fe200078e003f */
[----:B------:R-:W2:Y:S04]  /*11c90*/  LDL.LU R37, [R1+0x3e4] ;  /* 0x0003e40001257983 */ /* 0x000ea80000300800 */
[----:B------:R1:W-:Y:S04]  /*11ca0*/  STL.64 [R1+0x360], R18 ;  /* 0x0003601201007387 */ /* 0x0003e80000100a00 */
[----:B------:R-:W2:Y:S01]  /*11cb0*/  LDL.LU R63, [R1+0x464] ;  /* 0x00046400013f7983 */ /* 0x000ea20000300800 */
[----:B------:R-:W-:-:S04]  /*11cc0*/  LEA R16, P5, R39, R2, 0x2 ;  /* 0x0000000227107211 */ /* 0x000fc800078a10ff */
[----:B------:R-:W-:Y:S01]  /*11cd0*/  LEA.HI.X.SX32 R17, R39, R4, 0x2, P5 ;  /* 0x0000000427117211 */ /* 0x000fe200028f16ff */
[----:B------:R-:W-:Y:S02]  /*11ce0*/  IMAD.MOV.U32 R39, RZ, RZ, R49 ;  /* 0x000000ffff277224 */ /* 0x000fe400078e0031 */
[----:B------:R-:W-:Y:S02]  /*11cf0*/  IMAD.MOV.U32 R49, RZ, RZ, R50 ;  /* 0x000000ffff317224 */ /* 0x000fe400078e0032 */
[----:B------:R-:W-:Y:S02]  /*11d00*/  IMAD.MOV.U32 R50, RZ, RZ, R51 ;  /* 0x000000ffff327224 */ /* 0x000fe400078e0033 */
[----:B------:R-:W-:Y:S02]  /*11d10*/  IMAD.MOV.U32 R51, RZ, RZ, R52 ;  /* 0x000000ffff337224 */ /* 0x000fe400078e0034 */
[----:B------:R-:W-:Y:S02]  /*11d20*/  IMAD.MOV.U32 R52, RZ, RZ, R53 ;  /* 0x000000ffff347224 */ /* 0x000fe400078e0035 */
[----:B------:R-:W-:-:S02]  /*11d30*/  IMAD.MOV.U32 R53, RZ, RZ, R54 ;  /* 0x000000ffff357224 */ /* 0x000fc400078e0036 */
[----:B------:R-:W-:Y:S02]  /*11d40*/  IMAD.MOV.U32 R54, RZ, RZ, R55 ;  /* 0x000000ffff367224 */ /* 0x000fe400078e0037 */
[----:B------:R-:W-:Y:S02]  /*11d50*/  IMAD.MOV.U32 R55, RZ, RZ, R56 ;  /* 0x000000ffff377224 */ /* 0x000fe400078e0038 */
[----:B------:R-:W-:Y:S02]  /*11d60*/  IMAD.MOV.U32 R56, RZ, RZ, R57 ;  /* 0x000000ffff387224 */ /* 0x000fe400078e0039 */
[----:B------:R-:W-:Y:S02]  /*11d70*/  IMAD.MOV.U32 R57, RZ, RZ, R58 ;  /* 0x000000ffff397224 */ /* 0x000fe400078e003a */
[----:B------:R-:W-:Y:S02]  /*11d80*/  IMAD.MOV.U32 R58, RZ, RZ, R59 ;  /* 0x000000ffff3a7224 */ /* 0x000fe400078e003b */
[----:B------:R-:W-:-:S02]  /*11d90*/  IMAD.MOV.U32 R59, RZ, RZ, R60 ;  /* 0x000000ffff3b7224 */ /* 0x000fc400078e003c */
[----:B------:R-:W-:Y:S01]  /*11da0*/  IMAD.MOV.U32 R60, RZ, RZ, R61 ;  /* 0x000000ffff3c7224 */ /* 0x000fe200078e003d */
[----:B------:R1:W-:Y:S01]  /*11db0*/  STL.64 [R1+0x368], R16 ;  /* 0x0003681001007387 */ /* 0x0003e20000100a00 */
[----:B------:R-:W-:Y:S02]  /*11dc0*/  IMAD.MOV.U32 R61, RZ, RZ, R62 ;  /* 0x000000ffff3d7224 */ /* 0x000fe400078e003e */
[----:B--2---:R-:W-:Y:S02]  /*11dd0*/  IMAD.MOV.U32 R62, RZ, RZ, R63 ;  /* 0x000000ffff3e7224 */ /* 0x004fe400078e003f */
        /* <DEDUP_REMOVED lines=20> */
[----:B----4-:R-:W-:-:S04]  /*11f20*/  LEA R12, P1, R41, R2, 0x2 ;  /* 0x00000002290c7211 */ /* 0x010fc800078210ff */
        /* <DEDUP_REMOVED lines=18> */
[----:B---3--:R-:W-:-:S04]  /*12050*/  LEA R10, P0, R42, R2, 0x2 ;  /* 0x000000022a0a7211 */ /* 0x008fc800078010ff */
        /* <DEDUP_REMOVED lines=18> */
[----:B-1----:R-:W-:-:S04]  /*12180*/  LEA R22, P4, R43, R2, 0x2 ;  /* 0x000000022b167211 */ /* 0x002fc800078810ff */
        /* <DEDUP_REMOVED lines=341> */
[CC--:B------:R-:W-:Y:S02]  /*136e0*/  LEA R14, P2, R44.reuse, R2.reuse, 0x2 ;  /* 0x000000022c0e7211 */ /* 0x0c0fe400078410ff */
[----:B----4-:R-:W-:Y:S02]  /*136f0*/  LEA R12, P1, R45, R2, 0x2 ;  /* 0x000000022d0c7211 */ /* 0x010fe400078210ff */
[----:B------:R-:W-:Y:S01]  /*13700*/  LEA.HI.X.SX32 R15, R44, R4, 0x2, P2 ;  /* 0x000000042c0f7211 */ /* 0x000fe200010f16ff */
[----:B------:R-:W-:-:S02]  /*13710*/  IMAD.MOV.U32 R44, RZ, RZ, R49 ;  /* 0x000000ffff2c7224 */ /* 0x000fc400078e0031 */
[----:B------:R-:W-:Y:S02]  /*13720*/  IMAD.MOV.U32 R49, RZ, RZ, R50 ;  /* 0x000000ffff317224 */ /* 0x000fe400078e0032 */
[----:B------:R-:W-:Y:S01]  /*13730*/  IMAD.MOV.U32 R50, RZ, RZ, R51 ;  /* 0x000000ffff327224 */ /* 0x000fe200078e0033 */
[----:B------:R-:W-:Y:S01]  /*13740*/  LEA.HI.X.SX32 R13, R45, R4, 0x2, P1 ;  /* 0x000000042d0d7211 */ /* 0x000fe200008f16ff */
        /* <DEDUP_REMOVED lines=26> */
[----:B------:R-:W-:Y:S02]  /*138f0*/  IMAD.MOV.U32 R63, RZ, RZ, R71 ;  /* 0x000000ffff3f7224 */ /* 0x000fe400078e0047 */
[----:B------:R-:W-:Y:S01]  /*13900*/  IMAD.MOV.U32 R61, RZ, RZ, R62 ;  /* 0x000000ffff3d7224 */ /* 0x000fe200078e003e */
[----:B------:R-:W2:Y:S01]  /*13910*/  LDL.LU R71, [R1+0x5a4] ;  /* 0x0005a40001477983 */ /* 0x000ea20000300800 */
[----:B------:R-:W-:-:S02]  /*13920*/  IMAD.MOV.U32 R62, RZ, RZ, R63 ;  /* 0x000000ffff3e7224 */ /* 0x000fc400078e003f */
[----:B------:R-:W-:Y:S01]  /*13930*/  IMAD.MOV.U32 R63, RZ, RZ, R64 ;  /* 0x000000ffff3f7224 */ /* 0x000fe200078e0040 */
[----:B------:R2:W-:Y:S04]  /*13940*/  STL.64 [R1+0x420], R12 ;  /* 0x0004200c01007387 */ /* 0x0005e80000100a00 */
[----:B------:R-:W2:Y:S01]  /*13950*/  LDL.LU R64, [R1+0x5b4] ;  /* 0x0005b40001407983 */ /* 0x000ea20000300800 */
[CC--:B---3--:R-:W-:Y:S02]  /*13960*/  LEA R10, P0, R46.reuse, R2.reuse, 0x2 ;  /* 0x000000022e0a7211 */ /* 0x0c8fe400078010ff */
[----:B-1----:R-:W-:Y:S02]  /*13970*/  LEA R22, P4, R47, R2, 0x2 ;  /* 0x000000022f167211 */ /* 0x002fe400078810ff */
[----:B------:R-:W-:Y:S01]  /*13980*/  LEA.HI.X.SX32 R11, R46, R4, 0x2, P0 ;  /* 0x000000042e0b7211 */ /* 0x000fe200000f16ff */
[----:B------:R-:W-:-:S02]  /*13990*/  IMAD.MOV.U32 R46, RZ, RZ, R49 ;  /* 0x000000ffff2e7224 */ /* 0x000fc400078e0031 */
[----:B------:R-:W-:Y:S02]  /*139a0*/  IMAD.MOV.U32 R49, RZ, RZ, R50 ;  /* 0x000000ffff317224 */ /* 0x000fe400078e0032 */
[----:B------:R-:W-:Y:S01]  /*139b0*/  IMAD.MOV.U32 R50, RZ, RZ, R51 ;  /* 0x000000ffff327224 */ /* 0x000fe200078e0033 */
[----:B------:R-:W-:Y:S01]  /*139c0*/  LEA.HI.X.SX32 R23, R47, R4, 0x2, P4 ;  /* 0x000000042f177211 */ /* 0x000fe200020f16ff */
[----:B------:R-:W-:Y:S02]  /*139d0*/  IMAD.MOV.U32 R51, RZ, RZ, R52 ;  /* 0x000000ffff337224 */ /* 0x000fe400078e0034 */
[----:B------:R-:W-:Y:S01]  /*139e0*/  IMAD.MOV.U32 R52, RZ, RZ, R53 ;  /* 0x000000ffff347224 */ /* 0x000fe200078e0035 */
[----:B------:R-:W-:Y:S01]  /*139f0*/  LEA R20, P3, R48, R2, 0x2 ;  /* 0x0000000230147211 */ /* 0x000fe200078610ff */
[----:B------:R-:W-:Y:S02]  /*13a00*/  IMAD.MOV.U32 R53, RZ, RZ, R54 ;  /* 0x000000ffff357224 */ /* 0x000fe400078e0036 */
[----:B------:R-:W-:-:S02]  /*13a10*/  IMAD.MOV.U32 R47, RZ, RZ, R49 ;  /* 0x000000ffff2f7224 */ /* 0x000fc400078e0031 */
        /* <DEDUP_REMOVED lines=35> */
[----:B------:R-:W-:Y:S02]  /*13c50*/  IMAD.MOV.U32 R59, RZ, RZ, R60 ;  /* 0x000000ffff3b7224 */ /* 0x000fe400078e003c */
[----:B------:R-:W-:Y:S02]  /*13c60*/  IMAD.MOV.U32 R60, RZ, RZ, R61 ;  /* 0x000000ffff3c7224 */ /* 0x000fe400078e003d */
[----:B--2---:R-:W-:Y:S02]  /*13c70*/  IMAD.MOV.U32 R63, RZ, RZ, R64 ;  /* 0x000000ffff3f7224 */ /* 0x004fe400078e0040 */
[----:B------:R-:W-:-:S02]  /*13c80*/  IMAD.MOV.U32 R64, RZ, RZ, R70 ;  /* 0x000000ffff407224 */ /* 0x000fc400078e0046 */
[----:B------:R-:W-:Y:S01]  /*13c90*/  IMAD.MOV.U32 R62, RZ, RZ, R63 ;  /* 0x000000ffff3e7224 */ /* 0x000fe200078e003f */
[----:B------:R-:W2:Y:S01]  /*13ca0*/  LDL.LU R70, [R1+0x660] ;  /* 0x0006600001467983 */ /* 0x000ea20000300800 */
[----:B------:R-:W-:Y:S02]  /*13cb0*/  IMAD.MOV.U32 R63, RZ, RZ, R64 ;  /* 0x000000ffff3f7224 */ /* 0x000fe400078e0040 */
[----:B------:R-:W-:Y:S01]  /*13cc0*/  IMAD.MOV.U32 R64, RZ, RZ, R65 ;  /* 0x000000ffff407224 */ /* 0x000fe200078e0041 */
[----:B------:R3:W-:Y:S01]  /*13cd0*/  STL.64 [R1+0x430], R22 ;  /* 0x0004301601007387 */ /* 0x0007e20000100a00 */
[----:B------:R-:W-:Y:S02]  /*13ce0*/  IMAD.MOV.U32 R61, RZ, RZ, R63 ;  /* 0x000000ffff3d7224 */ /* 0x000fe400078e003f */
[----:B------:R-:W-:Y:S01]  /*13cf0*/  IMAD.MOV.U32 R63, RZ, RZ, R64 ;  /* 0x000000ffff3f7224 */ /* 0x000fe200078e0040 */
[----:B------:R-:W2:Y:S01]  /*13d00*/  LDL.LU R65, [R1+0x5d4] ;  /* 0x0005d40001417983 */ /* 0x000ea20000300800 */
[----:B------:R-:W-:-:S03]  /*13d10*/  IMAD.MOV.U32 R64, RZ, RZ, R66 ;  /* 0x000000ffff407224 */ /* 0x000fc600078e0042 */
[----:B------:R1:W-:Y:S04]  /*13d20*/  STL.64 [R1+0x438], R20 ;  /* 0x0004381401007387 */ /* 0x0003e80000100a00 */
[----:B------:R-:W2:Y:S01]  /*13d30*/  LDL.LU R66, [R1+0x5e4] ;  /* 0x0005e40001427983 */ /* 0x000ea20000300800 */
[----:B------:R-:W-:Y:S02]  /*13d40*/  IMAD.MOV.U32 R31, RZ, RZ, R49 ;  /* 0x000000ffff1f7224 */ /* 0x000fe400078e0031 */
[----:B------:R-:W-:Y:S02]  /*13d50*/  IMAD.MOV.U32 R49, RZ, RZ, R50 ;  /* 0x000000ffff317224 */ /* 0x000fe400078e0032 */
[----:B------:R-:W-:Y:S02]  /*13d60*/  IMAD.MOV.U32 R50, RZ, RZ, R51 ;  /* 0x000000ffff327224 */ /* 0x000fe400078e0033 */
[----:B------:R-:W-:-:S02]  /*13d70*/  IMAD.MOV.U32 R51, RZ, RZ, R52 ;  /* 0x000000ffff337224 */ /* 0x000fc400078e0034 */
[----:B------:R-:W-:Y:S02]  /*13d80*/  IMAD.MOV.U32 R52, RZ, RZ, R53 ;  /* 0x000000ffff347224 */ /* 0x000fe400078e0035 */
[----:B------:R-:W-:Y:S01]  /*13d90*/  IMAD.MOV.U32 R53, RZ, RZ, R54 ;  /* 0x000000ffff357224 */ /* 0x000fe200078e0036 */
[C---:B------:R-:W-:Y:S01]  /*13da0*/  LEA R18, P6, R32.reuse, R2, 0x2 ;  /* 0x0000000220127211 */ /* 0x040fe200078c10ff */
        /* <DEDUP_REMOVED lines=9> */
[----:B------:R-:W-:Y:S01]  /*13e40*/  IMAD.MOV.U32 R63, RZ, RZ, R64 ;  /* 0x000000ffff3f7224 */ /* 0x000fe200078e0040 */
[----:B------:R1:W-:Y:S01]  /*13e50*/  STL.64 [R1+0x440], R18 ;  /* 0x0004401201007387 */ /* 0x0003e20000100a00 */
[----:B--2---:R-:W-:Y:S02]  /*13e60*/  IMAD.MOV.U32 R64, RZ, RZ, R66 ;  /* 0x000000ffff407224 */ /* 0x004fe400078e0042 */
[----:B------:R-:W-:-:S02]  /*13e70*/  IMAD.MOV.U32 R66, RZ, RZ, R67 ;  /* 0x000000ffff427224 */ /* 0x000fc400078e0043 */
[----:B------:R-:W2:Y:S01]  /*13e80*/  LDL.LU R67, [R1+0x73c] ;  /* 0x00073c0001437983 */ /* 0x000ea20000300800 */
        /* <DEDUP_REMOVED lines=18> */
[----:B------:R-:W-:Y:S01]  /*13fb0*/  IMAD.MOV.U32 R52, RZ, RZ, R53 ;  /* 0x000000ffff347224 */ /* 0x000fe200078e0035 */
[----:B----4-:R-:W-:Y:S01]  /*13fc0*/  LEA R14, P2, R34, R2, 0x2 ;  /* 0x00000002220e7211 */ /* 0x010fe200078410ff */
        /* <DEDUP_REMOVED lines=8> */
[----:B------:R-:W-:Y:S01]  /*14050*/  LEA.HI.X.SX32 R15, R34, R4, 0x2, P2 ;  /* 0x00000004220f7211 */ /* 0x000fe200010f16ff */
[----:B------:R-:W-:Y:S02]  /*14060*/  IMAD.MOV.U32 R57, RZ, RZ, R58 ;  /* 0x000000ffff397224 */ /* 0x000fe400078e003a */
[----:B------:R-:W-:Y:S02]  /*14070*/  IMAD.MOV.U32 R58, RZ, RZ, R59 ;  /* 0x000000ffff3a7224 */ /* 0x000fe400078e003b */
[----:B------:R-:W-:Y:S01]  /*14080*/  IMAD.MOV.U32 R59, RZ, RZ, R60 ;  /* 0x000000ffff3b7224 */ /* 0x000fe200078e003c */
[----:B------:R4:W-:Y:S01]  /*14090*/  STL.64 [R1+0x448], R16 ;  /* 0x0004481001007387 */ /* 0x0009e20000100a00 */
[----:B------:R-:W-:Y:S02]  /*140a0*/  IMAD.MOV.U32 R60, RZ, RZ, R61 ;  /* 0x000000ffff3c7224 */ /* 0x000fe400078e003d */
[----:B------:R-:W-:-:S02]  /*140b0*/  IMAD.MOV.U32 R61, RZ, RZ, R64 ;  /* 0x000000ffff3d7224 */ /* 0x000fc400078e0040 */
[----:B--2---:R-:W-:Y:S02]  /*140c0*/  IMAD.MOV.U32 R66, RZ, RZ, R67 ;  /* 0x000000ffff427224 */ /* 0x004fe400078e0043 */
[----:B------:R-:W-:Y:S02]  /*140d0*/  IMAD.MOV.U32 R67, RZ, RZ, R73 ;  /* 0x000000ffff437224 */ /* 0x000fe400078e0049 */
[----:B------:R-:W2:Y:S02]  /*140e0*/  LDL.LU R73, [R1+0x5fc] ;  /* 0x0005fc0001497983 */ /* 0x000ea40000300800 */
[----:B------:R-:W-:Y:S02]  /*140f0*/  IMAD.MOV.U32 R64, RZ, RZ, R67 ;  /* 0x000000ffff407224 */ /* 0x000fe400078e0043 */
[----:B------:R1:W-:Y:S01]  /*14100*/  STL.64 [R1+0x450], R14 ;  /* 0x0004500e01007387 */ /* 0x0003e20000100a00 */
[----:B------:R-:W-:-:S03]  /*14110*/  IMAD.MOV.U32 R67, RZ, RZ, R68 ;  /* 0x000000ffff437224 */ /* 0x000fc600078e0044 */
[----:B------:R-:W2:Y:S01]  /*14120*/  LDL.LU R68, [R1+0x60c] ;  /* 0x00060c0001447983 */ /* 0x000ea20000300800 */
[----:B------:R-:W-:Y:S02]  /*14130*/  IMAD.MOV.U32 R34, RZ, RZ, R49 ;  /* 0x000000ffff227224 */ /* 0x000fe400078e0031 */
[----:B------:R-:W-:Y:S02]  /*14140*/  IMAD.MOV.U32 R49, RZ, RZ, R50 ;  /* 0x000000ffff317224 */ /* 0x000fe400078e0032 */
[----:B------:R-:W-:Y:S02]  /*14150*/  IMAD.MOV.U32 R50, RZ, RZ, R51 ;  /* 0x000000ffff327224 */ /* 0x000fe400078e0033 */
[----:B------:R-:W-:Y:S02]  /*14160*/  IMAD.MOV.U32 R51, RZ, RZ, R52 ;  /* 0x000000ffff337224 */ /* 0x000fe400078e0034 */
[----:B------:R-:W-:Y:S01]  /*14170*/  IMAD.MOV.U32 R52, RZ, RZ, R53 ;  /* 0x000000ffff347224 */ /* 0x000fe200078e0035 */
[----:B------:R-:W-:Y:S01]  /*14180*/  LEA R12, P1, R35, R2, 0x2 ;  /* 0x00000002230c7211 */ /* 0x000fe200078210ff */
[----:B------:R-:W-:-:S02]  /*14190*/  IMAD.MOV.U32 R53, RZ, RZ, R54 ;  /* 0x000000ffff357224 */ /* 0x000fc400078e0036 */
[----:B------:R-:W-:Y:S02]  /*141a0*/  IMAD.MOV.U32 R54, RZ, RZ, R55 ;  /* 0x000000ffff367224 */ /* 0x000fe400078e0037 */
[----:B------:R-:W-:Y:S02]  /*141b0*/  IMAD.MOV.U32 R55, RZ, RZ, R56 ;  /* 0x000000ffff377224 */ /* 0x000fe400078e0038 */
[----:B------:R-:W-:Y:S01]  /*141c0*/  IMAD.MOV.U32 R56, RZ, RZ, R57 ;  /* 0x000000ffff387224 */ /* 0x000fe200078e0039 */
[----:B------:R-:W-:Y:S01]  /*141d0*/  LEA.HI.X.SX32 R13, R35, R4, 0x2, P1 ;  /* 0x00000004230d7211 */ /* 0x000fe200008f16ff */
[----:B------:R-:W-:Y:S02]  /*141e0*/  IMAD.MOV.U32 R57, RZ, RZ, R58 ;  /* 0x000000ffff397224 */ /* 0x000fe400078e003a */
[----:B------:R-:W-:Y:S02]  /*141f0*/  IMAD.MOV.U32 R58, RZ, RZ, R59 ;  /* 0x000000ffff3a7224 */ /* 0x000fe400078e003b */
[----:B------:R-:W-:-:S02]  /*14200*/  IMAD.MOV.U32 R59, RZ, RZ, R60 ;  /* 0x000000ffff3b7224 */ /* 0x000fc400078e003c */
[----:B------:R-:W-:Y:S02]  /*14210*/  IMAD.MOV.U32 R60, RZ, RZ, R61 ;  /* 0x000000ffff3c7224 */ /* 0x000fe400078e003d */
[----:B------:R-:W-:Y:S01]  /*14220*/  IMAD.MOV.U32 R61, RZ, RZ, R64 ;  /* 0x000000ffff3d7224 */ /* 0x000fe200078e0040 */
[----:B------:R1:W-:Y:S01]  /*14230*/  STL.64 [R1+0x458], R12 ;  /* 0x0004580c01007387 */ /* 0x0003e20000100a00 */
[----:B------:R-:W-:Y:S02]  /*14240*/  IMAD.MOV.U32 R64, RZ, RZ, R67 ;  /* 0x000000ffff407224 */ /* 0x000fe400078e0043 */
[----:B--2---:R-:W-:Y:S02]  /*14250*/  IMAD.MOV.U32 R67, RZ, RZ, R68 ;  /* 0x000000ffff437224 */ /* 0x004fe400078e0044 */
[----:B------:R-:W2:Y:S01]  /*14260*/  LDL.LU R68, [R1+0x564] ;  /* 0x0005640001447983 */ /* 0x000ea20000300800 */
[----:B------:R-:W-:Y:S02]  /*14270*/  IMAD.MOV.U32 R35, RZ, RZ, R49 ;  /* 0x000000ffff237224 */ /* 0x000fe400078e0031 */
[----:B------:R-:W-:-:S02]  /*14280*/  IMAD.MOV.U32 R49, RZ, RZ, R50 ;  /* 0x000000ffff317224 */ /* 0x000fc400078e0032 */
[----:B------:R-:W-:Y:S02]  /*14290*/  IMAD.MOV.U32 R50, RZ, RZ, R51 ;  /* 0x000000ffff327224 */ /* 0x000fe400078e0033 */
[----:B------:R-:W-:Y:S02]  /*142a0*/  IMAD.MOV.U32 R51, RZ, RZ, R52 ;  /* 0x000000ffff337224 */ /* 0x000fe400078e0034 */
[----:B------:R-:W-:Y:S02]  /*142b0*/  IMAD.MOV.U32 R52, RZ, RZ, R53 ;  /* 0x000000ffff347224 */ /* 0x000fe400078e0035 */
[----:B------:R-:W-:Y:S01]  /*142c0*/  IMAD.MOV.U32 R53, RZ, RZ, R54 ;  /* 0x000000ffff357224 */ /* 0x000fe200078e0036 */
[----:B-1----:R-:W-:Y:S01]  /*142d0*/  LEA R10, P0, R36, R2, 0x2 ;  /* 0x00000002240a7211 */ /* 0x002fe200078010ff */
[----:B------:R-:W-:Y:S02]  /*142e0*/  IMAD.MOV.U32 R54, RZ, RZ, R55 ;  /* 0x000000ffff367224 */ /* 0x000fe400078e0037 */
        /* <DEDUP_REMOVED lines=8> */
[----:B------:R-:W-:Y:S01]  /*14370*/  IMAD.MOV.U32 R64, RZ, RZ, R67 ;  /* 0x000000ffff407224 */ /* 0x000fe200078e0043 */
[----:B------:R1:W-:Y:S01]  /*14380*/  STL.64 [R1+0x460], R10 ;  /* 0x0004600a01007387 */ /* 0x0003e20000100a00 */
[----:B--2---:R-:W-:Y:S02]  /*14390*/  IMAD.MOV.U32 R67, RZ, RZ, R68 ;  /* 0x000000ffff437224 */ /* 0x004fe400078e0044 */
[----:B------:R-:W-:Y:S02]  /*143a0*/  IMAD.MOV.U32 R68, RZ, RZ, R69 ;  /* 0x000000ffff447224 */ /* 0x000fe400078e0045 */
[----:B------:R-:W2:Y:S01]  /*143b0*/  LDL.LU R69, [R1+0x574] ;  /* 0x0005740001457983 */ /* 0x000ea20000300800 */
[----:B------:R-:W-:Y:S02]  /*143c0*/  IMAD.MOV.U32 R36, RZ, RZ, R49 ;  /* 0x000000ffff247224 */ /* 0x000fe400078e0031 */
[----:B------:R-:W-:Y:S02]  /*143d0*/  IMAD.MOV.U32 R49, RZ, RZ, R50 ;  /* 0x000000ffff317224 */ /* 0x000fe400078e0032 */
[----:B------:R-:W-:-:S02]  /*143e0*/  IMAD.MOV.U32 R50, RZ, RZ, R51 ;  /* 0x000000ffff327224 */ /* 0x000fc400078e0033 */
[----:B------:R-:W-:Y:S02]  /*143f0*/  IMAD.MOV.U32 R51, RZ, RZ, R52 ;  /* 0x000000ffff337224 */ /* 0x000fe400078e0034 */
[----:B------:R-:W-:Y:S01]  /*14400*/  IMAD.MOV.U32 R52, RZ, RZ, R53 ;  /* 0x000000ffff347224 */ /* 0x000fe200078e0035 */
[C---:B---3--:R-:W-:Y:S01]  /*14410*/  LEA R22, P4, R37.reuse, R2, 0x2 ;  /* 0x0000000225167211 */ /* 0x048fe200078810ff */
        /* <DEDUP_REMOVED lines=11> */
[----:B------:R-:W-:Y:S02]  /*144d0*/  IMAD.MOV.U32 R67, RZ, RZ, R68 ;  /* 0x000000ffff437224 */ /* 0x000fe400078e0044 */
[----:B--2---:R-:W-:-:S02]  /*144e0*/  IMAD.MOV.U32 R68, RZ, RZ, R69 ;  /* 0x000000ffff447224 */ /* 0x004fc400078e0045 */
        /* <DEDUP_REMOVED lines=18> */
[----:B--2---:R-:W-:Y:S02]  /*14610*/  IMAD.MOV.U32 R68, RZ, RZ, R69 ;  /* 0x000000ffff447224 */ /* 0x004fe400078e0045 */
[----:B------:R-:W-:Y:S02]  /*14620*/  IMAD.MOV.U32 R69, RZ, RZ, R72 ;  /* 0x000000ffff457224 */ /* 0x000fe400078e0048 */
[----:B------:R-:W2:Y:S01]  /*14630*/  LDL.LU R72, [R1+0x74c] ;  /* 0x00074c0001487983 */ /* 0x000ea20000300800 */
[----:B------:R-:W-:Y:S02]  /*14640*/  IMAD.MOV.U32 R38, RZ, RZ, R49 ;  /* 0x000000ffff267224 */ /* 0x000fe400078e0031 */
[----:B------:R-:W-:-:S02]  /*14650*/  IMAD.MOV.U32 R49, RZ, RZ, R50 ;  /* 0x000000ffff317224 */ /* 0x000fc400078e0032 */
[----:B------:R-:W-:Y:S02]  /*14660*/  IMAD.MOV.U32 R50, RZ, RZ, R51 ;  /* 0x000000ffff327224 */ /* 0x000fe400078e0033 */
[----:B------:R-:W-:Y:S02]  /*14670*/  IMAD.MOV.U32 R51, RZ, RZ, R52 ;  /* 0x000000ffff337224 */ /* 0x000fe400078e0034 */
[----:B------:R-:W-:Y:S01]  /*14680*/  IMAD.MOV.U32 R52, RZ, RZ, R53 ;  /* 0x000000ffff347224 */ /* 0x000fe200078e0035 */
[----:B------:R-:W-:Y:S01]  /*14690*/  LEA R18, P6, R39, R2, 0x2 ;  /* 0x0000000227127211 */ /* 0x000fe200078c10ff */
[----:B------:R-:W-:Y:S02]  /*146a0*/  IMAD.MOV.U32 R53, RZ, RZ, R54 ;  /* 0x000000ffff357224 */ /* 0x000fe400078e0036 */
[----:B------:R-:W-:Y:S02]  /*146b0*/  IMAD.MOV.U32 R54, RZ, RZ, R55 ;  /* 0x000000ffff367224 */ /* 0x000fe400078e0037 */
[----:B------:R-:W-:-:S02]  /*146c0*/  IMAD.MOV.U32 R55, RZ, RZ, R56 ;  /* 0x000000ffff377224 */ /* 0x000fc400078e0038 */
[----:B------:R-:W-:Y:S01]  /*146d0*/  IMAD.MOV.U32 R56, RZ, RZ, R57 ;  /* 0x000000ffff387224 */ /* 0x000fe200078e0039 */
[----:B------:R-:W-:Y:S01]  /*146e0*/  LEA.HI.X.SX32 R19, R39, R4, 0x2, P6 ;  /* 0x0000000427137211 */ /* 0x000fe200030f16ff */
[----:B------:R-:W-:Y:S02]  /*146f0*/  IMAD.MOV.U32 R57, RZ, RZ, R58 ;  /* 0x000000ffff397224 */ /* 0x000fe400078e003a */
[----:B------:R-:W-:Y:S02]  /*14700*/  IMAD.MOV.U32 R58, RZ, RZ, R59 ;  /* 0x000000ffff3a7224 */ /* 0x000fe400078e003b */
[----:B------:R-:W-:Y:S02]  /*14710*/  IMAD.MOV.U32 R59, RZ, RZ, R60 ;  /* 0x000000ffff3b7224 */ /* 0x000fe400078e003c */
[----:B------:R-:W-:Y:S02]  /*14720*/  IMAD.MOV.U32 R60, RZ, RZ, R61 ;  /* 0x000000ffff3c7224 */ /* 0x000fe400078e003d */
[----:B------:R-:W-:Y:S01]  /*14730*/  IMAD.MOV.U32 R61, RZ, RZ, R69 ;  /* 0x000000ffff3d7224 */ /* 0x000fe200078e0045 */
[----:B------:R1:W-:Y:S01]  /*14740*/  STL.64 [R1+0x478], R18 ;  /* 0x0004781201007387 */ /* 0x0003e20000100a00 */
[----:B--2---:R-:W-:-:S02]  /*14750*/  IMAD.MOV.U32 R69, RZ, RZ, R72 ;  /* 0x000000ffff457224 */ /* 0x004fc400078e0048 */
[----:B------:R-:W-:Y:S02]  /*14760*/  IMAD.MOV.U32 R72, RZ, RZ, R74 ;  /* 0x000000ffff487224 */ /* 0x000fe400078e004a */
[----:B------:R-:W2:Y:S01]  /*14770*/  LDL.LU R74, [R1+0x740] ;  /* 0x00074000014a7983 */ /* 0x000ea20000300800 */
        /* <DEDUP_REMOVED lines=9> */
[----:B------:R-:W-:Y:S01]  /*14810*/  IMAD.MOV.U32 R56, RZ, RZ, R57 ;  /* 0x000000ffff387224 */ /* 0x000fe200078e0039 */
[----:B------:R-:W-:Y:S01]  /*14820*/  LEA.HI.X.SX32 R17, R40, R4, 0x2, P5 ;  /* 0x0000000428117211 */ /* 0x000fe200028f16ff */
[----:B------:R-:W-:Y:S01]  /*14830*/  IMAD.MOV.U32 R57, RZ, RZ, R58 ;  /* 0x000000ffff397224 */ /* 0x000fe200078e003a */
[----:B------:R-:W-:Y:S01]  /*14840*/  LEA R14, P2, R41, R2, 0x2 ;  /* 0x00000002290e7211 */ /* 0x000fe200078410ff */
[----:B------:R-:W-:Y:S02]  /*14850*/  IMAD.MOV.U32 R58, RZ, RZ, R59 ;  /* 0x000000ffff3a7224 */ /* 0x000fe400078e003b */
[----:B------:R-:W-:-:S02]  /*14860*/  IMAD.MOV.U32 R59, RZ, RZ, R60 ;  /* 0x000000ffff3b7224 */ /* 0x000fc400078e003c */
[----:B------:R-:W-:Y:S02]  /*14870*/  IMAD.MOV.U32 R60, RZ, RZ, R61 ;  /* 0x000000ffff3c7224 */ /* 0x000fe400078e003d */
[----:B------:R-:W-:Y:S01]  /*14880*/  IMAD.MOV.U32 R61, RZ, RZ, R72 ;  /* 0x000000ffff3d7224 */ /* 0x000fe200078e0048 */
[----:B------:R4:W-:Y:S01]  /*14890*/  STL.64 [R1+0x480], R16 ;  /* 0x0004801001007387 */ /* 0x0009e20000100a00 */
[----:B------:R-:W-:Y:S01]  /*148a0*/  IMAD.MOV.U32 R40, RZ, RZ, R49 ;  /* 0x000000ffff287224 */ /* 0x000fe200078e0031 */
[----:B------:R-:W-:Y:S01]  /*148b0*/  LEA.HI.X.SX32 R15, R41, R4, 0x2, P2 ;  /* 0x00000004290f7211 */ /* 0x000fe200010f16ff */
[----:B------:R-:W-:Y:S02]  /*148c0*/  IMAD.MOV.U32 R49, RZ, RZ, R51 ;  /* 0x000000ffff317224 */ /* 0x000fe400078e0033 */
[----:B------:R-:W-:Y:S02]  /*148d0*/  IMAD.MOV.U32 R51, RZ, RZ, R53 ;  /* 0x000000ffff337224 */ /* 0x000fe400078e0035 */
[----:B------:R-:W-:-:S02]  /*148e0*/  IMAD.MOV.U32 R53, RZ, RZ, R55 ;  /* 0x000000ffff357224 */ /* 0x000fc400078e0037 */
[----:B------:R-:W-:Y:S02]  /*148f0*/  IMAD.MOV.U32 R55, RZ, RZ, R57 ;  /* 0x000000ffff377224 */ /* 0x000fe400078e0039 */
[----:B------:R-:W-:Y:S02]  /*14900*/  IMAD.MOV.U32 R57, RZ, RZ, R59 ;  /* 0x000000ffff397224 */ /* 0x000fe400078e003b */
[----:B------:R-:W-:Y:S02]  /*14910*/  IMAD.MOV.U32 R59, RZ, RZ, R61 ;  /* 0x000000ffff3b7224 */ /* 0x000fe400078e003d */
[----:B--2---:R-:W-:Y:S02]  /*14920*/  IMAD.MOV.U32 R72, RZ, RZ, R74 ;  /* 0x000000ffff487224 */ /* 0x004fe400078e004a */
[----:B------:R-:W-:Y:S02]  /*14930*/  IMAD.MOV.U32 R74, RZ, RZ, R76 ;  /* 0x000000ffff4a7224 */ /* 0x000fe400078e004c */
[----:B------:R-:W2:Y:S04]  /*14940*/  LDL.LU R76, [R1+0x58c] ;  /* 0x00058c00014c7983 */ /* 0x000ea80000300800 */
[----:B------:R2:W-:Y:S04]  /*14950*/  STL.64 [R1+0x488], R14 ;  /* 0x0004880e01007387 */ /* 0x0005e80000100a00 */
[----:B------:R-:W3:Y:S01]  /*14960*/  LDL.LU R61, [R1+0x59c] ;  /* 0x00059c00013d7983 */ /* 0x000ee20000300800 */
[----:B------:R-:W-:Y:S01]  /*14970*/  LEA R12, P1, R42, R2, 0x2 ;  /* 0x000000022a0c7211 */ /* 0x000fe200078210ff */
[----:B------:R-:W-:-:S02]  /*14980*/  IMAD.MOV.U32 R41, RZ, RZ, R50 ;  /* 0x000000ffff297224 */ /* 0x000fc400078e0032 */
[----:B------:R-:W-:Y:S01]  /*14990*/  IMAD.MOV.U32 R50, RZ, RZ, R52 ;  /* 0x000000ffff327224 */ /* 0x000fe200078e0034 */
[----:B------:R-:W-:Y:S01]  /*149a0*/  LEA.HI.X.SX32 R13, R42, R4, 0x2, P1 ;  /* 0x000000042a0d7211 */ /* 0x000fe200008f16ff */
[----:B------:R-:W-:Y:S01]  /*149b0*/  IMAD.MOV.U32 R52, RZ, RZ, R54 ;  /* 0x000000ffff347224 */ /* 0x000fe200078e0036 */
[C---:B-1----:R-:W-:Y:S01]  /*149c0*/  LEA R10, P0, R43.reuse, R2, 0x2 ;  /* 0x000000022b0a7211 */ /* 0x042fe200078010ff */
        /* <DEDUP_REMOVED lines=25> */
[----:B--2---:R-:W-:-:S04]  /*14b60*/  IMAD.MOV.U32 R60, RZ, RZ, R76 ;  /* 0x000000ffff3c7224 */ /* 0x004fc800078e004c */
[----:B------:R-:W-:Y:S02]  /*14b70*/  IMAD.MOV.U32 R59, RZ, RZ, R60 ;  /* 0x000000ffff3b7224 */ /* 0x000fe400078e003c */
[----:B------:R-:W-:Y:S02]  /*14b80*/  IMAD.MOV.U32 R76, RZ, RZ, R77 ;  /* 0x000000ffff4c7224 */ /* 0x000fe400078e004d */
[----:B---3--:R-:W-:Y:S01]  /*14b90*/  IMAD.MOV.U32 R60, RZ, RZ, R61 ;  /* 0x000000ffff3c7224 */ /* 0x008fe200078e003d */
[----:B------:R-:W2:Y:S01]  /*14ba0*/  LDL.LU R77, [R1+0x5c4] ;  /* 0x0005c400014d7983 */ /* 0x000ea20000300800 */
[----:B------:R-:W-:Y:S02]  /*14bb0*/  IMAD.MOV.U32 R61, RZ, RZ, R71 ;  /* 0x000000ffff3d7224 */ /* 0x000fe400078e0047 */
[----:B------:R-:W-:Y:S01]  /*14bc0*/  IMAD.MOV.U32 R58, RZ, RZ, R59 ;  /* 0x000000ffff3a7224 */ /* 0x000fe200078e003b */
[----:B------:R1:W-:Y:S01]  /*14bd0*/  STL.64 [R1+0x490], R12 ;  /* 0x0004900c01007387 */ /* 0x0003e20000100a00 */
[----:B------:R-:W-:-:S02]  /*14be0*/  IMAD.MOV.U32 R59, RZ, RZ, R60 ;  /* 0x000000ffff3b7224 */ /* 0x000fc400078e003c */
[----:B------:R-:W-:Y:S01]  /*14bf0*/  IMAD.MOV.U32 R60, RZ, RZ, R61 ;  /* 0x000000ffff3c7224 */ /* 0x000fe200078e003d */
[----:B------:R-:W3:Y:S01]  /*14c00*/  LDL.LU R71, [R1+0x6bc] ;  /* 0x0006bc0001477983 */ /* 0x000ee20000300800 */
[----:B------:R-:W-:-:S03]  /*14c10*/  IMAD.MOV.U32 R61, RZ, RZ, R62 ;  /* 0x000000ffff3d7224 */ /* 0x000fc600078e003e */
        /* <DEDUP_REMOVED lines=16> */
[----:B------:R1:W-:Y:S01]  /*14d20*/  STL.64 [R1+0x4a0], R22 ;  /* 0x0004a01601007387 */ /* 0x0003e20000100a00 */
[----:B------:R-:W-:-:S02]  /*14d30*/  IMAD.MOV.U32 R60, RZ, RZ, R61 ;  /* 0x000000ffff3c7224 */ /* 0x000fc400078e003d */
[----:B--2---:R-:W-:Y:S02]  /*14d40*/  IMAD.MOV.U32 R61, RZ, RZ, R62 ;  /* 0x000000ffff3d7224 */ /* 0x004fe400078e003e */
[----:B------:R-:W2:Y:S01]  /*14d50*/  LDL.LU R62, [R1+0x5cc] ;  /* 0x0005cc00013e7983 */ /* 0x000ea20000300800 */
[CC--:B------:R-:W-:Y:S02]  /*14d60*/  LEA R20, P3, R45.reuse, R2.reuse, 0x2 ;  /* 0x000000022d147211 */ /* 0x0c0fe400078610ff */
[----:B------:R-:W-:Y:S02]  /*14d70*/  LEA R18, P6, R46, R2, 0x2 ;  /* 0x000000022e127211 */ /* 0x000fe400078c10ff */
[----:B------:R-:W-:Y:S01]  /*14d80*/  LEA.HI.X.SX32 R21, R45, R4, 0x2, P3 ;  /* 0x000000042d157211 */ /* 0x000fe200018f16ff */
        /* <DEDUP_REMOVED lines=28> */
[----:B------:R-:W-:Y:S02]  /*14f50*/  IMAD.MOV.U32 R62, RZ, RZ, R65 ;  /* 0x000000ffff3e7224 */ /* 0x000fe400078e0041 */
[----:B------:R-:W-:Y:S01]  /*14f60*/  IMAD.MOV.U32 R60, RZ, RZ, R61 ;  /* 0x000000ffff3c7224 */ /* 0x000fe200078e003d */
[----:B------:R-:W2:Y:S01]  /*14f70*/  LDL.LU R65, [R1+0x738] ;  /* 0x0007380001417983 */ /* 0x000ea20000300800 */
[----:B------:R-:W-:Y:S02]  /*14f80*/  IMAD.MOV.U32 R61, RZ, RZ, R62 ;  /* 0x000000ffff3d7224 */ /* 0x000fe400078e003e */
[----:B------:R-:W-:Y:S01]  /*14f90*/  IMAD.MOV.U32 R62, RZ, RZ, R63 ;  /* 0x000000ffff3e7224 */ /* 0x000fe200078e003f */
[----:B------:R1:W-:Y:S04]  /*14fa0*/  STL.64 [R1+0x4b0], R18 ;  /* 0x0004b01201007387 */ /* 0x0003e80000100a00 */
        /* <DEDUP_REMOVED lines=46> */
[----:B-1----:R-:W-:Y:S01]  /*15290*/  LEA R12, P1, R31, R2, 0x2 ;  /* 0x000000021f0c7211 */ /* 0x002fe200078210ff */
[----:B------:R-:W-:-:S02]  /*152a0*/  IMAD.MOV.U32 R61, RZ, RZ, R62 ;  /* 0x000000ffff3d7224 */ /* 0x000fc400078e003e */
[----:B------:R-:W-:Y:S02]  /*152b0*/  IMAD.MOV.U32 R56, RZ, RZ, R57 ;  /* 0x000000ffff387224 */ /* 0x000fe400078e0039 */
[----:B------:R-:W-:Y:S01]  /*152c0*/  IMAD.MOV.U32 R51, RZ, RZ, R52 ;  /* 0x000000ffff337224 */ /* 0x000fe200078e0034 */
[-C--:B------:R-:W-:Y:S01]  /*152d0*/  LEA R10, P0, R32, R2.reuse, 0x2 ;  /* 0x00000002200a7211 */ /* 0x080fe200078010ff */
[----:B------:R-:W-:Y:S02]  /*152e0*/  IMAD.MOV.U32 R57, RZ, RZ, R58 ;  /* 0x000000ffff397224 */ /* 0x000fe400078e003a */
[----:B------:R-:W-:Y:S02]  /*152f0*/  IMAD.MOV.U32 R52, RZ, RZ, R53 ;  /* 0x000000ffff347224 */ /* 0x000fe400078e0035 */
[----:B------:R-:W-:Y:S02]  /*15300*/  IMAD.MOV.U32 R58, RZ, RZ, R59 ;  /* 0x000000ffff3a7224 */ /* 0x000fe400078e003b */
[----:B------:R-:W-:Y:S01]  /*15310*/  IMAD.MOV.U32 R53, RZ, RZ, R54 ;  /* 0x000000ffff357224 */ /* 0x000fe200078e0036 */
[----:B------:R-:W-:Y:S01]  /*15320*/  LEA R22, P4, R33, R2, 0x2 ;  /* 0x0000000221167211 */ /* 0x000fe200078810ff */
[----:B------:R-:W-:-:S02]  /*15330*/  IMAD.MOV.U32 R59, RZ, RZ, R60 ;  /* 0x000000ffff3b7224 */ /* 0x000fc400078e003c */
[----:B------:R-:W-:Y:S01]  /*15340*/  IMAD.MOV.U32 R54, RZ, RZ, R55 ;  /* 0x000000ffff367224 */ /* 0x000fe200078e0037 */
[-C--:B------:R-:W-:Y:S01]  /*15350*/  LEA.HI.X.SX32 R13, R31, R4.reuse, 0x2, P1 ;  /* 0x000000041f0d7211 */ /* 0x080fe200008f16ff */
[----:B------:R-:W-:Y:S02]  /*15360*/  IMAD.MOV.U32 R60, RZ, RZ, R61 ;  /* 0x000000ffff3c7224 */ /* 0x000fe400078e003d */
[----:B------:R-:W-:Y:S01]  /*15370*/  IMAD.MOV.U32 R55, RZ, RZ, R56 ;  /* 0x000000ffff377224 */ /* 0x000fe200078e0038 */
[-C--:B------:R-:W-:Y:S01]  /*15380*/  LEA.HI.X.SX32 R11, R32, R4.reuse, 0x2, P0 ;  /* 0x00000004200b7211 */ /* 0x080fe200000f16ff */
[----:B------:R-:W-:Y:S02]  /*15390*/  IMAD.MOV.U32 R56, RZ, RZ, R57 ;  /* 0x000000ffff387224 */ /* 0x000fe400078e0039 */
[----:B------:R-:W-:Y:S01]  /*153a0*/  IMAD.MOV.U32 R57, RZ, RZ, R58 ;  /* 0x000000ffff397224 */ /* 0x000fe200078e003a */
[----:B------:R1:W-:Y:S01]  /*153b0*/  STL.64 [R1+0x4c0], R14 ;  /* 0x0004c00e01007387 */ /* 0x0003e20000100a00 */
[----:B------:R-:W-:Y:S01]  /*153c0*/  IMAD.MOV.U32 R58, RZ, RZ, R59 ;  /* 0x000000ffff3a7224 */ /* 0x000fe200078e003b */
[----:B------:R-:W-:Y:S01]  /*153d0*/  LEA.HI.X.SX32 R23, R33, R4, 0x2, P4 ;  /* 0x0000000421177211 */ /* 0x000fe200020f16ff */
[----:B------:R-:W-:-:S02]  /*153e0*/  IMAD.MOV.U32 R59, RZ, RZ, R60 ;  /* 0x000000ffff3b7224 */ /* 0x000fc400078e003c */
[----:B--2---:R-:W-:Y:S02]  /*153f0*/  IMAD.MOV.U32 R62, RZ, RZ, R63 ;  /* 0x000000ffff3e7224 */ /* 0x004fe400078e003f */
[----:B------:R-:W-:Y:S02]  /*15400*/  IMAD.MOV.U32 R63, RZ, RZ, R73 ;  /* 0x000000ffff3f7224 */ /* 0x000fe400078e0049 */
[----:B------:R-:W-:Y:S01]  /*15410*/  IMAD.MOV.U32 R61, RZ, RZ, R62 ;  /* 0x000000ffff3d7224 */ /* 0x000fe200078e003e */
[----:B------:R-:W2:Y:S01]  /*15420*/  LDL.LU R73, [R1+0x71c] ;  /* 0x00071c0001497983 */ /* 0x000ea20000300800 */
[----:B------:R-:W-:Y:S02]  /*15430*/  IMAD.MOV.U32 R62, RZ, RZ, R63 ;  /* 0x000000ffff3e7224 */ /* 0x000fe400078e003f */
[----:B------:R-:W-:Y:S02]  /*15440*/  IMAD.MOV.U32 R63, RZ, RZ, R64 ;  /* 0x000000ffff3f7224 */ /* 0x000fe400078e0040 */
[----:B------:R-:W-:Y:S01]  /*15450*/  IMAD.MOV.U32 R64, RZ, RZ, R75 ;  /* 0x000000ffff407224 */ /* 0x000fe200078e004b */
[----:B------:R1:W-:Y:S01]  /*15460*/  STL.64 [R1+0x4c8], R12 ;  /* 0x0004c80c01007387 */ /* 0x0003e20000100a00 */
[----:B------:R-:W-:-:S02]  /*15470*/  IMAD.MOV.U32 R60, RZ, RZ, R61 ;  /* 0x000000ffff3c7224 */ /* 0x000fc400078e003d */
        /* <DEDUP_REMOVED lines=51> */
[----:B------:R-:W-:Y:S01]  /*157b0*/  IMAD.MOV.U32 R51, RZ, RZ, R52 ;  /* 0x000000ffff337224 */ /* 0x000fe200078e0034 */
[----:B------:R-:W-:Y:S01]  /*157c0*/  LEA R18, P6, R35, R2, 0x2 ;  /* 0x0000000223127211 */ /* 0x000fe200078c10ff */
[----:B------:R-:W-:Y:S02]  /*157d0*/  IMAD.MOV.U32 R62, RZ, RZ, R63 ;  /* 0x000000ffff3e7224 */ /* 0x000fe400078e003f */
[----:B------:R-:W-:Y:S02]  /*157e0*/  IMAD.MOV.U32 R57, RZ, RZ, R58 ;  /* 0x000000ffff397224 */ /* 0x000fe400078e003a */
[----:B------:R-:W-:Y:S02]  /*157f0*/  IMAD.MOV.U32 R52, RZ, RZ, R53 ;  /* 0x000000ffff347224 */ /* 0x000fe400078e0035 */
[----:B------:R-:W-:-:S02]  /*15800*/  IMAD.MOV.U32 R58, RZ, RZ, R59 ;  /* 0x000000ffff3a7224 */ /* 0x000fc400078e003b */
[----:B------:R-:W-:Y:S01]  /*15810*/  IMAD.MOV.U32 R53, RZ, RZ, R54 ;  /* 0x000000ffff357224 */ /* 0x000fe200078e0036 */
[-C--:B----4-:R-:W-:Y:S01]  /*15820*/  LEA R16, P5, R36, R2.reuse, 0x2 ;  /* 0x0000000224107211 */ /* 0x090fe200078a10ff */
[----:B------:R-:W-:Y:S02]  /*15830*/  IMAD.MOV.U32 R59, RZ, RZ, R60 ;  /* 0x000000ffff3b7224 */ /* 0x000fe400078e003c */
[----:B------:R-:W-:Y:S01]  /*15840*/  IMAD.MOV.U32 R54, RZ, RZ, R55 ;  /* 0x000000ffff367224 */ /* 0x000fe200078e0037 */
[----:B-1----:R-:W-:Y:S01]  /*15850*/  LEA R14, P2, R37, R2, 0x2 ;  /* 0x00000002250e7211 */ /* 0x002fe200078410ff */
[----:B------:R-:W-:Y:S01]  /*15860*/  IMAD.MOV.U32 R60, RZ, RZ, R61 ;  /* 0x000000ffff3c7224 */ /* 0x000fe200078e003d */
[----:B------:R-:W-:Y:S01]  /*15870*/  LEA.HI.X.SX32 R21, R34, R4, 0x2, P3 ;  /* 0x0000000422157211 */ /* 0x000fe200018f16ff */
[----:B------:R-:W-:Y:S01]  /*15880*/  IMAD.MOV.U32 R55, RZ, RZ, R56 ;  /* 0x000000ffff377224 */ /* 0x000fe200078e0038 */
[----:B------:R-:W-:Y:S01]  /*15890*/  LEA R12, P1, R38, R2, 0x2 ;  /* 0x00000002260c7211 */ /* 0x000fe200078210ff */
[----:B------:R-:W-:Y:S01]  /*158a0*/  IMAD.MOV.U32 R61, RZ, RZ, R62 ;  /* 0x000000ffff3d7224 */ /* 0x000fe200078e003e */
[----:B------:R-:W-:Y:S01]  /*158b0*/  LEA.HI.X.SX32 R19, R35, R4, 0x2, P6 ;  /* 0x0000000423137211 */ /* 0x000fe200030f16ff */
[----:B------:R-:W-:-:S02]  /*158c0*/  IMAD.MOV.U32 R56, RZ, RZ, R57 ;  /* 0x000000ffff387224 */ /* 0x000fc400078e0039 */
[----:B------:R-:W-:Y:S01]  /*158d0*/  IMAD.MOV.U32 R57, RZ, RZ, R58 ;  /* 0x000000ffff397224 */ /* 0x000fe200078e003a */
[----:B------:R-:W-:Y:S01]  /*158e0*/  LEA R10, P0, R39, R2, 0x2 ;  /* 0x00000002270a7211 */ /* 0x000fe200078010ff */
[----:B------:R-:W-:Y:S01]  /*158f0*/  IMAD.MOV.U32 R58, RZ, RZ, R59 ;  /* 0x000000ffff3a7224 */ /* 0x000fe200078e003b */
[-C--:B------:R-:W-:Y:S01]  /*15900*/  LEA.HI.X.SX32 R17, R36, R4.reuse, 0x2, P5 ;  /* 0x0000000424117211 */ /* 0x080fe200028f16ff */
[----:B------:R-:W-:Y:S01]  /*15910*/  IMAD.MOV.U32 R59, RZ, RZ, R60 ;  /* 0x000000ffff3b7224 */ /* 0x000fe200078e003c */
[-C--:B------:R-:W-:Y:S01]  /*15920*/  LEA.HI.X.SX32 R15, R37, R4.reuse, 0x2, P2 ;  /* 0x00000004250f7211 */ /* 0x080fe200010f16ff */
[----:B------:R-:W-:Y:S01]  /*15930*/  IMAD.MOV.U32 R60, RZ, RZ, R61 ;  /* 0x000000ffff3c7224 */ /* 0x000fe200078e003d */
[----:B------:R1:W-:Y:S01]  /*15940*/  STL.64 [R1+0x4e0], R20 ;  /* 0x0004e01401007387 */ /* 0x0003e20000100a00 */
[-C--:B------:R-:W-:Y:S02]  /*15950*/  LEA.HI.X.SX32 R13, R38, R4.reuse, 0x2, P1 ;  /* 0x00000004260d7211 */ /* 0x080fe400008f16ff */
[----:B------:R-:W-:Y:S01]  /*15960*/  LEA.HI.X.SX32 R11, R39, R4, 0x2, P0 ;  /* 0x00000004270b7211 */ /* 0x000fe200000f16ff */
[----:B------:R4:W-:Y:S01]  /*15970*/  STL.64 [R1+0x4e8], R18 ;  /* 0x0004e81201007387 */ /* 0x0009e20000100a00 */
[----:B--2---:R-:W-:-:S02]  /*15980*/  IMAD.MOV.U32 R64, RZ, RZ, R67 ;  /* 0x000000ffff407224 */ /* 0x004fc400078e0043 */
[----:B------:R-:W-:Y:S02]  /*15990*/  IMAD.MOV.U32 R67, RZ, RZ, R68 ;  /* 0x000000ffff437224 */ /* 0x000fe400078e0044 */
[----:B------:R-:W-:Y:S02]  /*159a0*/  IMAD.MOV.U32 R68, RZ, RZ, R251 ;  /* 0x000000ffff447224 */ /* 0x000fe400078e00fb */
[----:B------:R-:W-:Y:S01]  /*159b0*/  IMAD.MOV.U32 R63, RZ, RZ, R64 ;  /* 0x000000ffff3f7224 */ /* 0x000fe200078e0040 */
[----:B------:R-:W2:Y:S01]  /*159c0*/  LDL.LU R251, [R1+0xc94] ;  /* 0x000c940001fb7983 */ /* 0x000ea20000300800 */
[----:B------:R-:W-:Y:S02]  /*159d0*/  IMAD.MOV.U32 R64, RZ, RZ, R67 ;  /* 0x000000ffff407224 */ /* 0x000fe400078e0043 */
[----:B------:R-:W-:Y:S02]  /*159e0*/  IMAD.MOV.U32 R67, RZ, RZ, R68 ;  /* 0x000000ffff437224 */ /* 0x000fe400078e0044 */
[----:B------:R-:W-:-:S02]  /*159f0*/  IMAD.MOV.U32 R68, RZ, RZ, R69 ;  /* 0x000000ffff447224 */ /* 0x000fc400078e0045 */
[----:B------:R-:W-:Y:S02]  /*15a00*/  IMAD.MOV.U32 R69, RZ, RZ, R5 ;  /* 0x000000ffff457224 */ /* 0x000fe400078e0005 */
[----:B------:R-:W-:Y:S01]  /*15a10*/  IMAD.MOV.U32 R62, RZ, RZ, R63 ;  /* 0x000000ffff3e7224 */ /* 0x000fe200078e003f */
[----:B------:R2:W-:Y:S01]  /*15a20*/  STL.64 [R1+0x4f0], R16 ;  /* 0x0004f01001007387 */ /* 0x0005e20000100a00 */
[----:B------:R-:W-:Y:S02]  /*15a30*/  IMAD.MOV.U32 R63, RZ, RZ, R64 ;  /* 0x000000ffff3f7224 */ /* 0x000fe400078e0040 */
[----:B------:R-:W-:Y:S01]  /*15a40*/  IMAD.MOV.U32 R33, RZ, RZ, R49 ;  /* 0x000000ffff217224 */ /* 0x000fe200078e0031 */
[-C--:B------:R-:W-:Y:S01]  /*15a50*/  LEA R22, P4, R40, R2.reuse, 0x2 ;  /* 0x0000000228167211 */ /* 0x080fe200078810ff */
[----:B------:R-:W-:Y:S01]  /*15a60*/  IMAD.MOV.U32 R64, RZ, RZ, R67 ;  /* 0x000000ffff407224 */ /* 0x000fe200078e0043 */
[-C--:B-1----:R-:W-:Y:S01]  /*15a70*/  LEA R20, P3, R41, R2.reuse, 0x2 ;  /* 0x0000000229147211 */ /* 0x082fe200078610ff */
[----:B------:R-:W-:Y:S01]  /*15a80*/  IMAD.MOV.U32 R67, RZ, RZ, R68 ;  /* 0x000000ffff437224 */ /* 0x000fe200078e0044 */
[----:B----4-:R-:W-:Y:S01]  /*15a90*/  LEA R18, P6, R42, R2, 0x2 ;  /* 0x000000022a127211 */ /* 0x010fe200078c10ff */
[----:B------:R-:W-:Y:S01]  /*15aa0*/  IMAD.MOV.U32 R68, RZ, RZ, R69 ;  /* 0x000000ffff447224 */ /* 0x000fe200078e0045 */
[----:B------:R-:W1:Y:S01]  /*15ab0*/  LDC R5, c[0x0][0x3a0] ;  /* 0x0000e800ff057b82 */ /* 0x000e620000000800 */
[----:B------:R-:W-:-:S02]  /*15ac0*/  IMAD.MOV.U32 R61, RZ, RZ, R62 ;  /* 0x000000ffff3d7224 */ /* 0x000fc400078e003e */
[----:B------:R-:W-:Y:S02]  /*15ad0*/  IMAD.MOV.U32 R69, RZ, RZ, R72 ;  /* 0x000000ffff457224 */ /* 0x000fe400078e0048 */
[----:B------:R-:W-:Y:S02]  /*15ae0*/  IMAD.MOV.U32 R62, RZ, RZ, R63 ;  /* 0x000000ffff3e7224 */ /* 0x000fe400078e003f */
[----:B------:R-:W-:Y:S02]  /*15af0*/  IMAD.MOV.U32 R72, RZ, RZ, R74 ;  /* 0x000000ffff487224 */ /* 0x000fe400078e004a */
[----:B------:R-:W-:Y:S01]  /*15b00*/  IMAD.MOV.U32 R63, RZ, RZ, R64 ;  /* 0x000000ffff3f7224 */ /* 0x000fe200078e0040 */
[----:B------:R4:W-:Y:S01]  /*15b10*/  STL.64 [R1+0x4f8], R14 ;  /* 0x0004f80e01007387 */ /* 0x0009e20000100a00 */
[----:B------:R-:W-:Y:S02]  /*15b20*/  IMAD.MOV.U32 R64, RZ, RZ, R67 ;  /* 0x000000ffff407224 */ /* 0x000fe400078e0043 */
[----:B------:R-:W-:Y:S01]  /*15b30*/  IMAD.MOV.U32 R67, RZ, RZ, R68 ;  /* 0x000000ffff437224 */ /* 0x000fe200078e0044 */
[----:B------:R1:W-:Y:S01]  /*15b40*/  STL.64 [R1+0x500], R12 ;  /* 0x0005000c01007387 */ /* 0x0003e20000100a00 */
[----:B------:R-:W-:-:S02]  /*15b50*/  IMAD.MOV.U32 R68, RZ, RZ, R69 ;  /* 0x000000ffff447224 */ /* 0x000fc400078e0045 */
        /* <DEDUP_REMOVED lines=19> */
[----:B------:R-:W-:Y:S01]  /*15c90*/  LEA.HI.X.SX32 R23, R40, R4, 0x2, P4 ;  /* 0x0000000428177211 */ /* 0x000fe200020f16ff */
        /* <DEDUP_REMOVED lines=24> */
[----:B--2---:R-:W-:Y:S02]  /*15e20*/  IMAD.MOV.U32 R69, RZ, RZ, R76 ;  /* 0x000000ffff457224 */ /* 0x004fe400078e004c */
[----:B------:R-:W-:Y:S02]  /*15e30*/  IMAD.MOV.U32 R76, RZ, RZ, R77 ;  /* 0x000000ffff4c7224 */ /* 0x000fe400078e004d */
[----:B------:R-:W2:Y:S01]  /*15e40*/  LDL.LU R77, [R1+0x62c] ;  /* 0x00062c00014d7983 */ /* 0x000ea20000300800 */
[----:B------:R-:W-:-:S03]  /*15e50*/  IMAD.MOV.U32 R67, RZ, RZ, R69 ;  /* 0x000000ffff437224 */ /* 0x000fc600078e0045 */
[----:B------:R1:W-:Y:S04]  /*15e60*/  STL.64 [R1+0x518], R20 ;  /* 0x0005181401007387 */ /* 0x0003e80000100a00 */
[----:B------:R-:W2:Y:S04]  /*15e70*/  LDL.LU R68, [R1+0x748] ;  /* 0x0007480001447983 */ /* 0x000ea80000300800 */
[----:B------:R-:W3:Y:S01]  /*15e80*/  LDL.LU R69, [R1+0x5dc] ;  /* 0x0005dc0001457983 */ /* 0x000ee20000300800 */
[----:B------:R-:W-:Y:S02]  /*15e90*/  IMAD.MOV.U32 R36, RZ, RZ, R49 ;  /* 0x000000ffff247224 */ /* 0x000fe400078e0031 */
[----:B------:R-:W-:-:S02]  /*15ea0*/  IMAD.MOV.U32 R37, RZ, RZ, R50 ;  /* 0x000000ffff257224 */ /* 0x000fc400078e0032 */
[----:B------:R-:W-:Y:S02]  /*15eb0*/  IMAD.MOV.U32 R49, RZ, RZ, R51 ;  /* 0x000000ffff317224 */ /* 0x000fe400078e0033 */
[----:B------:R-:W-:Y:S02]  /*15ec0*/  IMAD.MOV.U32 R50, RZ, RZ, R52 ;  /* 0x000000ffff327224 */ /* 0x000fe400078e0034 */
[----:B------:R-:W-:Y:S01]  /*15ed0*/  IMAD.MOV.U32 R51, RZ, RZ, R53 ;  /* 0x000000ffff337224 */ /* 0x000fe200078e0035 */
[----:B------:R-:W-:Y:S01]  /*15ee0*/  LEA R16, P5, R43, R2, 0x2 ;  /* 0x000000022b107211 */ /* 0x000fe200078a10ff */
        /* <DEDUP_REMOVED lines=29> */
[----:B--2---:R-:W-:Y:S02]  /*160c0*/  IMAD.MOV.U32 R67, RZ, RZ, R68 ;  /* 0x000000ffff437224 */ /* 0x004fe400078e0044 */
[----:B---3--:R-:W-:-:S02]  /*160d0*/  IMAD.MOV.U32 R62, RZ, RZ, R69 ;  /* 0x000000ffff3e7224 */ /* 0x008fc400078e0045 */
[----:B------:R-:W-:Y:S01]  /*160e0*/  IMAD.MOV.U32 R68, RZ, RZ, R70 ;  /* 0x000000ffff447224 */ /* 0x000fe200078e0046 */
[----:B------:R-:W2:Y:S01]  /*160f0*/  LDL.LU R69, [R1+0x72c] ;  /* 0x00072c0001457983 */ /* 0x000ea20000300800 */
[----:B------:R-:W-:-:S03]  /*16100*/  IMAD.MOV.U32 R60, RZ, RZ, R62 ;  /* 0x000000ffff3c7224 */ /* 0x000fc600078e003e */
[----:B------:R-:W3:Y:S04]  /*16110*/  LDL.LU R70, [R1+0x600] ;  /* 0x0006000001467983 */ /* 0x000ee80000300800 */
[----:B------:R1:W-:Y:S04]  /*16120*/  STL.64 [R1+0x528], R16 ;  /* 0x0005281001007387 */ /* 0x0003e80000100a00 */
[----:B------:R-:W2:Y:S04]  /*16130*/  LDL.LU R62, [R1+0x734] ;  /* 0x00073400013e7983 */ /* 0x000ea80000300800 */
[----:B------:R-:W3:Y:S01]  /*16140*/  LDL.LU R65, [R1+0x744] ;  /* 0x0007440001417983 */ /* 0x000ee20000300800 */
[----:B----4-:R-:W-:Y:S01]  /*16150*/  LEA R14, P2, R44, R2, 0x2 ;  /* 0x000000022c0e7211 */ /* 0x010fe200078410ff */
        /* <DEDUP_REMOVED lines=17> */
[----:B---3--:R-:W-:Y:S02]  /*16270*/  IMAD.MOV.U32 R61, RZ, RZ, R65 ;  /* 0x000000ffff3d7224 */ /* 0x008fe400078e0041 */
[----:B------:R-:W2:Y:S04]  /*16280*/  LDL.LU R65, [R1+0x730] ;  /* 0x0007300001417983 */ /* 0x000ea80000300800 */
[----:B------:R-:W3:Y:S01]  /*16290*/  LDL.LU R66, [R1+0x724] ;  /* 0x0007240001427983 */ /* 0x000ee20000300800 */
[----:B-1----:R-:W-:Y:S01]  /*162a0*/  LEA R12, P1, R45, R2, 0x2 ;  /* 0x000000022d0c7211 */ /* 0x002fe200078210ff */
        /* <DEDUP_REMOVED lines=16> */
[----:B--2---:R-:W-:Y:S02]  /*163b0*/  IMAD.MOV.U32 R61, RZ, RZ, R65 ;  /* 0x000000ffff3d7224 */ /* 0x004fe400078e0041 */
[----:B------:R-:W-:Y:S02]  /*163c0*/  IMAD.MOV.U32 R65, RZ, RZ, R73 ;  /* 0x000000ffff417224 */ /* 0x000fe400078e0049 */
[----:B---3--:R-:W-:Y:S02]  /*163d0*/  IMAD.MOV.U32 R62, RZ, RZ, R66 ;  /* 0x000000ffff3e7224 */ /* 0x008fe400078e0042 */
[----:B------:R-:W2:Y:S04]  /*163e0*/  LDL.LU R66, [R1+0x720] ;  /* 0x0007200001427983 */ /* 0x000ea80000300800 */
[----:B------:R-:W3:Y:S01]  /*163f0*/  LDL.LU R73, [R1+0x644] ;  /* 0x0006440001497983 */ /* 0x000ee20000300800 */
[----:B------:R-:W-:Y:S01]  /*16400*/  LEA R10, P0, R46, R2, 0x2 ;  /* 0x000000022e0a7211 */ /* 0x000fe200078010ff */
        /* <DEDUP_REMOVED lines=22> */
[CC--:B------:R-:W-:Y:S01]  /*16570*/  LEA R22, P4, R47.reuse, R2.reuse, 0x2 ;  /* 0x000000022f167211 */ /* 0x0c0fe200078810ff */
[----:B------:R-:W-:Y:S01]  /*16580*/  IMAD.MOV.U32 R46, RZ, RZ, R49 ;  /* 0x000000ffff2e7224 */ /* 0x000fe200078e0031 */
[----:B------:R-:W-:Y:S01]  /*16590*/  LEA R20, P3, R48, R2, 0x2 ;  /* 0x0000000230147211 */ /* 0x000fe200078610ff */
[----:B------:R-:W-:Y:S01]  /*165a0*/  IMAD.MOV.U32 R49, RZ, RZ, R52 ;  /* 0x000000ffff317224 */ /* 0x000fe200078e0034 */
[----:B------:R-:W-:Y:S01]  /*165b0*/  LEA.HI.X.SX32 R23, R47, R4, 0x2, P4 ;  /* 0x000000042f177211 */ /* 0x000fe200020f16ff */
        /* <DEDUP_REMOVED lines=10> */
[----:B------:R-:W-:Y:S01]  /*16660*/  IMAD.MOV.U32 R57, RZ, RZ, R59 ;  /* 0x000000ffff397224 */ /* 0x000fe200078e003b */
[----:B------:R-:W-:Y:S01]  /*16670*/  LEA R16, P5, R28, R2, 0x2 ;  /* 0x000000021c107211 */ /* 0x000fe200078a10ff */
[----:B------:R-:W-:Y:S01]  /*16680*/  IMAD.MOV.U32 R58, RZ, RZ, R60 ;  /* 0x000000ffff3a7224 */ /* 0x000fe200078e003c */
[----:B------:R1:W-:Y:S01]  /*16690*/  STL.64 [R1+0x548], R22 ;  /* 0x0005481601007387 */ /* 0x0003e20000100a00 */
[----:B------:R-:W-:Y:S01]  /*166a0*/  IMAD.MOV.U32 R59, RZ, RZ, R61 ;  /* 0x000000ffff3b7224 */ /* 0x000fe200078e003d */
[----:B------:R-:W-:Y:S01]  /*166b0*/  LEA.HI.X.SX32 R19, R27, R4, 0x2, P6 ;  /* 0x000000041b137211 */ /* 0x000fe200030f16ff */
[----:B------:R-:W-:Y:S01]  /*166c0*/  IMAD.MOV.U32 R60, RZ, RZ, R62 ;  /* 0x000000ffff3c7224 */ /* 0x000fe200078e003e */
[-C--:B----4-:R-:W-:Y:S01]  /*166d0*/  LEA R14, P2, R29, R2.reuse, 0x2 ;  /* 0x000000021d0e7211 */ /* 0x090fe200078410ff */
[----:B------:R-:W-:Y:S01]  /*166e0*/  IMAD.MOV.U32 R62, RZ, RZ, R66 ;  /* 0x000000ffff3e7224 */ /* 0x000fe200078e0042 */
[-C--:B-1----:R-:W-:Y:S01]  /*166f0*/  LEA R12, P1, R30, R2.reuse, 0x2 ;  /* 0x000000021e0c7211 */ /* 0x082fe200078210ff */
[----:B------:R-:W-:Y:S01]  /*16700*/  IMAD.MOV.U32 R48, RZ, RZ, R49 ;  /* 0x000000ffff307224 */ /* 0x000fe200078e0031 */
[----:B------:R-:W-:Y:S01]  /*16710*/  LEA R10, P0, R31, R2, 0x2 ;  /* 0x000000021f0a7211 */ /* 0x000fe200078010ff */
[----:B------:R-:W-:Y:S01]  /*16720*/  IMAD.MOV.U32 R49, RZ, RZ, R50 ;  /* 0x000000ffff317224 */ /* 0x000fe200078e0032 */
[----:B------:R-:W-:-:S02]  /*16730*/  LEA.HI.X.SX32 R17, R28, R4, 0x2, P5 ;  /* 0x000000041c117211 */ /* 0x000fc400028f16ff */
[----:B------:R-:W-:Y:S02]  /*16740*/  LEA R22, P4, R32, R2, 0x2 ;  /* 0x0000000220167211 */ /* 0x000fe400078810ff */
[-C--:B------:R-:W-:Y:S02]  /*16750*/  LEA.HI.X.SX32 R15, R29, R4.reuse, 0x2, P2 ;  /* 0x000000041d0f7211 */ /* 0x080fe400010f16ff */
[-C--:B------:R-:W-:Y:S02]  /*16760*/  LEA.HI.X.SX32 R13, R30, R4.reuse, 0x2, P1 ;  /* 0x000000041e0d7211 */ /* 0x080fe400008f16ff */
[-C--:B------:R-:W-:Y:S02]  /*16770*/  LEA.HI.X.SX32 R11, R31, R4.reuse, 0x2, P0 ;  /* 0x000000041f0b7211 */ /* 0x080fe400000f16ff */
[----:B------:R-:W-:Y:S01]  /*16780*/  LEA.HI.X.SX32 R23, R32, R4, 0x2, P4 ;  /* 0x0000000420177211 */ /* 0x000fe200020f16ff */
[----:B------:R-:W-:Y:S02]  /*16790*/  IMAD R242, R242, UR55, RZ ;  /* 0x00000037f2f27c24 */ /* 0x000fe4000f8e02ff */
[----:B------:R-:W-:-:S02]  /*167a0*/  IMAD R243, R243, UR56, RZ ;  /* 0x00000038f3f37c24 */ /* 0x000fc4000f8e02ff */
[----:B------:R-:W-:Y:S02]  /*167b0*/  IMAD R244, R244, UR57, RZ ;  /* 0x00000039f4f47c24 */ /* 0x000fe4000f8e02ff */
[----:B------:R-:W-:Y:S02]  /*167c0*/  IMAD R245, R245, UR58, RZ ;  /* 0x0000003af5f57c24 */ /* 0x000fe4000f8e02ff */
[----:B------:R-:W-:Y:S02]  /*167d0*/  IMAD R246, R246, UR59, RZ ;  /* 0x0000003bf6f67c24 */ /* 0x000fe4000f8e02ff */
[----:B------:R-:W-:Y:S02]  /*167e0*/  IMAD R247, R247, UR60, RZ ;  /* 0x0000003cf7f77c24 */ /* 0x000fe4000f8e02ff */
[----:B------:R-:W-:Y:S02]  /*167f0*/  IMAD R248, R248, UR61, RZ ;  /* 0x0000003df8f87c24 */ /* 0x000fe4000f8e02ff */
[----:B---3--:R-:W-:-:S02]  /*16800*/  IMAD.MOV.U32 R61, RZ, RZ, R75 ;  /* 0x000000ffff3d7224 */ /* 0x008fc400078e004b */
[----:B------:R-:W3:Y:S04]  /*16810*/  LDL.LU R75, [R1+0x638] ;  /* 0x00063800014b7983 */ /* 0x000ee80000300800 */
[----:B------:R-:W4:Y:S04]  /*16820*/  LDL.LU R66, [R1+0x6a0] ;  /* 0x0006a00001427983 */ /* 0x000f280000300800 */
[----:B------:R1:W-:Y:S04]  /*16830*/  STL.64 [R1+0x558], R20 ;  /* 0x0005581401007387 */ /* 0x0003e80000100a00 */
[----:B------:R-:W2:Y:S04]  /*16840*/  LDL.LU R50, [R1+0x754] ;  /* 0x0007540001327983 */ /* 0x000ea80000300800 */
[----:B------:R1:W-:Y:S02]  /*16850*/  STL.64 [R1+0x560], R18 ;  /* 0x0005601201007387 */ /* 0x0003e40000100a00 */
[----:B-1----:R-:W-:-:S02]  /*16860*/  LEA R20, P3, R33, R2, 0x2 ;  /* 0x0000000221147211 */ /* 0x002fc400078610ff */
[----:B------:R1:W-:Y:S02]  /*16870*/  STL.64 [R1+0x570], R16 ;  /* 0x0005701001007387 */ /* 0x0003e40000100a00 */
[----:B------:R-:W-:Y:S02]  /*16880*/  LEA.HI.X.SX32 R21, R33, R4, 0x2, P3 ;  /* 0x0000000421157211 */ /* 0x000fe400018f16ff */
[C---:B------:R-:W-:Y:S01]  /*16890*/  LEA R18, P6, R34.reuse, R2, 0x2 ;  /* 0x0000000222127211 */ /* 0x040fe200078c10ff */
[----:B------:R1:W-:Y:S03]  /*168a0*/  STL.64 [R1+0x578], R14 ;  /* 0x0005780e01007387 */ /* 0x0003e60000100a00 */
[----:B------:R-:W-:Y:S01]  /*168b0*/  LEA.HI.X.SX32 R19, R34, R4, 0x2, P6 ;  /* 0x0000000422137211 */ /* 0x000fe200030f16ff */
[----:B------:R1:W-:Y:S02]  /*168c0*/  STL.64 [R1+0x580], R12 ;  /* 0x0005800c01007387 */ /* 0x0003e40000100a00 */
[----:B-1----:R-:W-:-:S02]  /*168d0*/  LEA R16, P5, R35, R2, 0x2 ;  /* 0x0000000223107211 */ /* 0x002fc400078a10ff */
[----:B------:R1:W-:Y:S02]  /*168e0*/  STL.64 [R1+0x588], R10 ;  /* 0x0005880a01007387 */ /* 0x0003e40000100a00 */
[----:B------:R-:W-:Y:S02]  /*168f0*/  LEA.HI.X.SX32 R17, R35, R4, 0x2, P5 ;  /* 0x0000000423117211 */ /* 0x000fe400028f16ff */
[-C--:B------:R-:W-:Y:S01]  /*16900*/  LEA R14, P2, R36, R2.reuse, 0x2 ;  /* 0x00000002240e7211 */ /* 0x080fe200078410ff */
[----:B------:R1:W-:Y:S01]  /*16910*/  STL.64 [R1+0x598], R22 ;  /* 0x0005981601007387 */ /* 0x0003e20000100a00 */
[----:B------:R-:W-:-:S03]  /*16920*/  LEA R12, P1, R37, R2, 0x2 ;  /* 0x00000002250c7211 */ /* 0x000fc600078210ff */
[----:B------:R1:W-:Y:S01]  /*16930*/  STL.64 [R1+0x5a0], R20 ;  /* 0x0005a01401007387 */ /* 0x0003e20000100a00 */
[----:B------:R-:W-:Y:S02]  /*16940*/  LEA.HI.X.SX32 R15, R36, R4, 0x2, P2 ;  /* 0x00000004240f7211 */ /* 0x000fe400010f16ff */
[C---:B-1----:R-:W-:Y:S01]  /*16950*/  LEA R10, P0, R38.reuse, R2, 0x2 ;  /* 0x00000002260a7211 */ /* 0x042fe200078010ff */
[----:B------:R1:W-:Y:S01]  /*16960*/  STL.64 [R1+0x5b0], R18 ;  /* 0x0005b01201007387 */ /* 0x0003e20000100a00 */
[----:B------:R-:W-:Y:S02]  /*16970*/  LEA.HI.X.SX32 R13, R37, R4, 0x2, P1 ;  /* 0x00000004250d7211 */ /* 0x000fe400008f16ff */
[C---:B------:R-:W-:Y:S02]  /*16980*/  LEA R22, P4, R39.reuse, R2, 0x2 ;  /* 0x0000000227167211 */ /* 0x040fe400078810ff */
[----:B------:R-:W-:Y:S02]  /*16990*/  LEA.HI.X.SX32 R11, R38, R4, 0x2, P0 ;  /* 0x00000004260b7211 */ /* 0x000fe400000f16ff */
[----:B------:R-:W-:Y:S01]  /*169a0*/  LEA R20, P3, R40, R2, 0x2 ;  /* 0x0000000228147211 */ /* 0x000fe200078610ff */
[----:B------:R1:W-:Y:S01]  /*169b0*/  STL.64 [R1+0x5b8], R16 ;  /* 0x0005b81001007387 */ /* 0x0003e20000100a00 */
[----:B------:R-:W-:-:S02]  /*169c0*/  LEA.HI.X.SX32 R23, R39, R4, 0x2, P4 ;  /* 0x0000000427177211 */ /* 0x000fc400020f16ff */
[C---:B-1----:R-:W-:Y:S01]  /*169d0*/  LEA R18, P6, R41.reuse, R2, 0x2 ;  /* 0x0000000229127211 */ /* 0x042fe200078c10ff */
[----:B------:R1:W-:Y:S01]  /*169e0*/  STL.64 [R1+0x5c8], R14 ;  /* 0x0005c80e01007387 */ /* 0x0003e20000100a00 */
[-C--:B------:R-:W-:Y:S02]  /*169f0*/  LEA.HI.X.SX32 R21, R40, R4.reuse, 0x2, P3 ;  /* 0x0000000428157211 */ /* 0x080fe400018f16ff */
[----:B------:R-:W-:Y:S01]  /*16a00*/  LEA.HI.X.SX32 R19, R41, R4, 0x2, P6 ;  /* 0x0000000429137211 */ /* 0x000fe200030f16ff */
[----:B------:R1:W-:Y:S01]  /*16a10*/  STL.64 [R1+0x5d0], R12 ;  /* 0x0005d00c01007387 */ /* 0x0003e20000100a00 */
[----:B------:R-:W-:-:S03]  /*16a20*/  LEA R16, P5, R42, R2, 0x2 ;  /* 0x000000022a107211 */ /* 0x000fc600078a10ff */
[----:B------:R1:W-:Y:S02]  /*16a30*/  STL.64 [R1+0x5e0], R10 ;  /* 0x0005e00a01007387 */ /* 0x0003e40000100a00 */
[C---:B-1----:R-:W-:Y:S02]  /*16a40*/  LEA R14, P2, R43.reuse, R2, 0x2 ;  /* 0x000000022b0e7211 */ /* 0x042fe400078410ff */
[----:B------:R1:W-:Y:S01]  /*16a50*/  STL.64 [R1+0x5e8], R22 ;  /* 0x0005e81601007387 */ /* 0x0003e20000100a00 */
[----:B------:R-:W-:Y:S02]  /*16a60*/  LEA.HI.X.SX32 R17, R42, R4, 0x2, P5 ;  /* 0x000000042a117211 */ /* 0x000fe400028f16ff */
[C---:B------:R-:W-:Y:S01]  /*16a70*/  LEA R12, P1, R44.reuse, R2, 0x2 ;  /* 0x000000022c0c7211 */ /* 0x040fe200078210ff */
[----:B------:R1:W-:Y:S01]  /*16a80*/  STL.64 [R1+0x5f0], R20 ;  /* 0x0005f01401007387 */ /* 0x0003e20000100a00 */
[----:B------:R-:W-:Y:S02]  /*16a90*/  LEA.HI.X.SX32 R15, R43, R4, 0x2, P2 ;  /* 0x000000042b0f7211 */ /* 0x000fe400010f16ff */
[----:B------:R-:W-:Y:S01]  /*16aa0*/  LEA R10, P0, R45, R2, 0x2 ;  /* 0x000000022d0a7211 */ /* 0x000fe200078010ff */
[----:B------:R1:W-:Y:S01]  /*16ab0*/  STL.64 [R1+0x5f8], R18 ;  /* 0x0005f81201007387 */ /* 0x0003e20000100a00 */
[----:B------:R-:W-:-:S02]  /*16ac0*/  LEA.HI.X.SX32 R13, R44, R4, 0x2, P1 ;  /* 0x000000042c0d7211 */ /* 0x000fc400008f16ff */
[C---:B-1----:R-:W-:Y:S02]  /*16ad0*/  LEA R22, P4, R46.reuse, R2, 0x2 ;  /* 0x000000022e167211 */ /* 0x042fe400078810ff */
[----:B------:R-:W-:Y:S02]  /*16ae0*/  LEA.HI.X.SX32 R11, R45, R4, 0x2, P0 ;  /* 0x000000042d0b7211 */ /* 0x000fe400000f16ff */
[C---:B------:R-:W-:Y:S01]  /*16af0*/  LEA R20, P3, R47.reuse, R2, 0x2 ;  /* 0x000000022f147211 */ /* 0x040fe200078610ff */
[----:B------:R1:W-:Y:S01]  /*16b00*/  STL.64 [R1+0x608], R16 ;  /* 0x0006081001007387 */ /* 0x0003e20000100a00 */
[----:B------:R-:W-:Y:S02]  /*16b10*/  LEA.HI.X.SX32 R23, R46, R4, 0x2, P4 ;  /* 0x000000042e177211 */ /* 0x000fe400020f16ff */
[----:B------:R-:W-:Y:S01]  /*16b20*/  LEA R18, P6, R48, R2, 0x2 ;  /* 0x0000000230127211 */ /* 0x000fe200078c10ff */
[----:B------:R1:W-:Y:S01]  /*16b30*/  STL.64 [R1+0x610], R14 ;  /* 0x0006100e01007387 */ /* 0x0003e20000100a00 */
[----:B------:R-:W-:-:S02]  /*16b40*/  LEA.HI.X.SX32 R21, R47, R4, 0x2, P3 ;  /* 0x000000042f157211 */ /* 0x000fc400018f16ff */
[----:B------:R-:W-:Y:S01]  /*16b50*/  LEA.HI.X.SX32 R19, R48, R4, 0x2, P6 ;  /* 0x0000000430137211 */ /* 0x000fe200030f16ff */
[----:B------:R1:W-:Y:S02]  /*16b60*/  STL.64 [R1+0x618], R12 ;  /* 0x0006180c01007387 */ /* 0x0003e40000100a00 */
[-C--:B-1----:R-:W-:Y:S02]  /*16b70*/  LEA R16, P5, R242, R2.reuse, 0x2 ;  /* 0x00000002f2107211 */ /* 0x082fe400078a10ff */
[----:B------:R1:W-:Y:S01]  /*16b80*/  STL.64 [R1+0x620], R10 ;  /* 0x0006200a01007387 */ /* 0x0003e20000100a00 */
[----:B------:R-:W-:-:S03]  /*16b90*/  LEA R14, P2, R243, R2, 0x2 ;  /* 0x00000002f30e7211 */ /* 0x000fc600078410ff */
[----:B------:R1:W-:Y:S01]  /*16ba0*/  STL.64 [R1+0x658], R22 ;  /* 0x0006581601007387 */ /* 0x0003e20000100a00 */
[----:B------:R-:W-:Y:S02]  /*16bb0*/  LEA.HI.X.SX32 R17, R242, R4, 0x2, P5 ;  /* 0x00000004f2117211 */ /* 0x000fe400028f16ff */
[C---:B------:R-:W-:Y:S01]  /*16bc0*/  LEA R12, P1, R244.reuse, R2, 0x2 ;  /* 0x00000002f40c7211 */ /* 0x040fe200078210ff */
[----:B------:R1:W-:Y:S01]  /*16bd0*/  STL.64 [R1+0x668], R20 ;  /* 0x0006681401007387 */ /* 0x0003e20000100a00 */
[----:B------:R-:W-:Y:S02]  /*16be0*/  LEA.HI.X.SX32 R15, R243, R4, 0x2, P2 ;  /* 0x00000004f30f7211 */ /* 0x000fe400010f16ff */
[----:B-1----:R-:W-:Y:S01]  /*16bf0*/  LEA R10, P0, R245, R2, 0x2 ;  /* 0x00000002f50a7211 */ /* 0x002fe200078010ff */
[----:B------:R1:W-:Y:S01]  /*16c00*/  STL.64 [R1+0x670], R18 ;  /* 0x0006701201007387 */ /* 0x0003e20000100a00 */
[----:B------:R-:W-:Y:S02]  /*16c10*/  LEA.HI.X.SX32 R13, R244, R4, 0x2, P1 ;  /* 0x00000004f40d7211 */ /* 0x000fe400008f16ff */
[----:B------:R-:W-:-:S02]  /*16c20*/  LEA R22, P4, R246, R2, 0x2 ;  /* 0x00000002f6167211 */ /* 0x000fc400078810ff */
[----:B------:R-:W-:Y:S02]  /*16c30*/  LEA.HI.X.SX32 R11, R245, R4, 0x2, P0 ;  /* 0x00000004f50b7211 */ /* 0x000fe400000f16ff */
[C---:B------:R-:W-:Y:S01]  /*16c40*/  LEA R20, P3, R247.reuse, R2, 0x2 ;  /* 0x00000002f7147211 */ /* 0x040fe200078610ff */
[----:B------:R1:W-:Y:S01]  /*16c50*/  STL.64 [R1+0x680], R16 ;  /* 0x0006801001007387 */ /* 0x0003e20000100a00 */
[----:B------:R-:W-:Y:S02]  /*16c60*/  LEA.HI.X.SX32 R23, R246, R4, 0x2, P4 ;  /* 0x00000004f6177211 */ /* 0x000fe400020f16ff */
[C---:B-1----:R-:W-:Y:S01]  /*16c70*/  LEA R18, P6, R248.reuse, R2, 0x2 ;  /* 0x00000002f8127211 */ /* 0x042fe200078c10ff */
[----:B------:R1:W-:Y:S01]  /*16c80*/  STL.64 [R1+0x688], R14 ;  /* 0x0006880e01007387 */ /* 0x0003e20000100a00 */
[-C--:B------:R-:W-:Y:S02]  /*16c90*/  LEA.HI.X.SX32 R21, R247, R4.reuse, 0x2, P3 ;  /* 0x00000004f7157211 */ /* 0x080fe400018f16ff */
[----:B------:R-:W-:Y:S01]  /*16ca0*/  LEA.HI.X.SX32 R19, R248, R4, 0x2, P6 ;  /* 0x00000004f8137211 */ /* 0x000fe200030f16ff */
[----:B------:R1:W-:Y:S01]  /*16cb0*/  STL.64 [R1+0x690], R12 ;  /* 0x0006900c01007387 */ /* 0x0003e20000100a00 */
[----:B------:R-:W-:-:S03]  /*16cc0*/  IMAD.MOV.U32 R44, RZ, RZ, R51 ;  /* 0x000000ffff2c7224 */ /* 0x000fc600078e0033 */
[----:B------:R1:W-:Y:S04]  /*16cd0*/  STL.64 [R1+0x698], R10 ;  /* 0x0006980a01007387 */ /* 0x0003e80000100a00 */
[----:B------:R-:W-:Y:S04]  /*16ce0*/  STL.64 [R1+0x6a8], R22 ;  /* 0x0006a81601007387 */ /* 0x000fe80000100a00 */
[----:B------:R-:W-:Y:S04]  /*16cf0*/  STL.64 [R1+0x6b0], R20 ;  /* 0x0006b01401007387 */ /* 0x000fe80000100a00 */
[----:B------:R-:W-:Y:S04]  /*16d00*/  STL.64 [R1+0x6c0], R18 ;  /* 0x0006c01201007387 */ /* 0x000fe80000100a00 */
[----:B------:R-:W3:Y:S01]  /*16d10*/  LDL.LU R51, [R1+0x718] ;  /* 0x0007180001337983 */ /* 0x000ee20000300800 */
[----:B------:R-:W-:-:S02]  /*16d20*/  IMAD.MOV.U32 R43, RZ, RZ, R58 ;  /* 0x000000ffff2b7224 */ /* 0x000fc400078e003a */
[----:B------:R-:W-:Y:S01]  /*16d30*/  IMAD.MOV.U32 R32, RZ, RZ, R60 ;  /* 0x000000ffff207224 */ /* 0x000fe200078e003c */
[----:B------:R-:W3:Y:S01]  /*16d40*/  LDL.LU R46, [R1+0x714] ;  /* 0x00071400012e7983 */ /* 0x000ee20000300800 */
[----:B------:R-:W-:Y:S02]  /*16d50*/  IMAD R249, R249, UR62, RZ ;  /* 0x0000003ef9f97c24 */ /* 0x000fe4000f8e02ff */
[----:B------:R-:W-:Y:S02]  /*16d60*/  IMAD R252, R252, UR63, RZ ;  /* 0x0000003ffcfc7c24 */ /* 0x000fe4000f8e02ff */
[----:B------:R-:W-:Y:S02]  /*16d70*/  IMAD R78, R78, UR64, RZ ;  /* 0x000000404e4e7c24 */ /* 0x000fe4000f8e02ff */
[----:B------:R-:W-:Y:S01]  /*16d80*/  IMAD R79, R79, UR9, RZ ;  /* 0x000000094f4f7c24 */ /* 0x000fe2000f8e02ff */
[-C--:B------:R-:W-:Y:S02]  /*16d90*/  LEA R16, P5, R249, R2.reuse, 0x2 ;  /* 0x00000002f9107211 */ /* 0x080fe400078a10ff */
[----:B-1----:R-:W-:-:S02]  /*16da0*/  LEA R14, P2, R252, R2, 0x2 ;  /* 0x00000002fc0e7211 */ /* 0x002fc400078410ff */
[-C--:B------:R-:W-:Y:S01]  /*16db0*/  LEA R12, P1, R78, R2.reuse, 0x2 ;  /* 0x000000024e0c7211 */ /* 0x080fe200078210ff */
[----:B------:R-:W-:Y:S01]  /*16dc0*/  IMAD.MOV.U32 R41, RZ, RZ, R59 ;  /* 0x000000ffff297224 */ /* 0x000fe200078e003b */
[----:B------:R-:W-:Y:S01]  /*16dd0*/  LEA R10, P0, R79, R2, 0x2 ;  /* 0x000000024f0a7211 */ /* 0x000fe200078010ff */
[----:B------:R-:W-:Y:S01]  /*16de0*/  IMAD.MOV.U32 R59, RZ, RZ, R63 ;  /* 0x000000ffff3b7224 */ /* 0x000fe200078e003f */
[-C--:B------:R-:W-:Y:S01]  /*16df0*/  LEA.HI.X.SX32 R17, R249, R4.reuse, 0x2, P5 ;  /* 0x00000004f9117211 */ /* 0x080fe200028f16ff */
[----:B------:R-:W-:Y:S01]  /*16e00*/  IMAD.MOV.U32 R63, RZ, RZ, R64 ;  /* 0x000000ffff3f7224 */ /* 0x000fe200078e0040 */
[-C--:B------:R-:W-:Y:S02]  /*16e10*/  LEA.HI.X.SX32 R15, R252, R4.reuse, 0x2, P2 ;  /* 0x00000004fc0f7211 */ /* 0x080fe400010f16ff */
[-C--:B------:R-:W-:Y:S01]  /*16e20*/  LEA.HI.X.SX32 R13, R78, R4.reuse, 0x2, P1 ;  /* 0x000000044e0d7211 */ /* 0x080fe200008f16ff */
[----:B------:R-:W-:Y:S01]  /*16e30*/  IMAD.MOV.U32 R47, RZ, RZ, R52 ;  /* 0x000000ffff2f7224 */ /* 0x000fe200078e0034 */
[----:B------:R-:W-:Y:S01]  /*16e40*/  LEA.HI.X.SX32 R11, R79, R4, 0x2, P0 ;  /* 0x000000044f0b7211 */ /* 0x000fe200000f16ff */
[----:B------:R-:W-:Y:S01]  /*16e50*/  STL.64 [R1+0x6c8], R16 ;  /* 0x0006c81001007387 */ /* 0x000fe20000100a00 */
[----:B------:R-:W-:-:S02]  /*16e60*/  VIADD R52, R5, 0x7f ;  /* 0x0000007f05347836 */ /* 0x000fc40000000000 */
[----:B------:R-:W-:Y:S01]  /*16e70*/  IMAD.MOV.U32 R37, RZ, RZ, R56 ;  /* 0x000000ffff257224 */ /* 0x000fe200078e0038 */
[----:B------:R-:W-:Y:S04]  /*16e80*/  STL.64 [R1+0x6d8], R14 ;  /* 0x0006d80e01007387 */ /* 0x000fe80000100a00 */
[----:B------:R1:W-:Y:S01]  /*16e90*/  STL.64 [R1+0x6e8], R12 ;  /* 0x0006e80c01007387 */ /* 0x0003e20000100a00 */
[----:B------:R-:W-:-:S03]  /*16ea0*/  ISETP.GT.AND P0, PT, R52, 0x7f, PT ;  /* 0x0000007f3400780c */ /* 0x000fc60003f04270 */
[----:B------:R1:W-:Y:S01]  /*16eb0*/  STL.64 [R1+0x6e0], R10 ;  /* 0x0006e00a01007387 */ /* 0x0003e20000100a00 */
[----:B------:R-:W-:Y:S02]  /*16ec0*/  IMAD.MOV.U32 R34, RZ, RZ, R53 ;  /* 0x000000ffff227224 */ /* 0x000fe400078e0035 */
[----:B------:R-:W-:Y:S02]  /*16ed0*/  IMAD.MOV.U32 R45, RZ, RZ, R54 ;  /* 0x000000ffff2d7224 */ /* 0x000fe400078e0036 */
[----:B----4-:R-:W-:Y:S02]  /*16ee0*/  IMAD.MOV.U32 R58, RZ, RZ, R66 ;  /* 0x000000ffff3a7224 */ /* 0x010fe400078e0042 */
[----:B------:R-:W-:-:S04]  /*16ef0*/  IMAD R66, R6, 0x2, R3 ;  /* 0x0000000206427824 */ /* 0x000fc800078e0203 */
[----:B------:R-:W-:-:S04]  /*16f00*/  IMAD R66, R6, 0x2, R66 ;  /* 0x0000000206427824 */ /* 0x000fc800078e0242 */
[----:B------:R-:W-:-:S04]  /*16f10*/  IMAD R66, R6, 0x2, R66 ;  /* 0x0000000206427824 */ /* 0x000fc800078e0242 */
[----:B------:R-:W-:-:S04]  /*16f20*/  IMAD R66, R6, 0x2, R66 ;  /* 0x0000000206427824 */ /* 0x000fc800078e0242 */
[----:B------:R-:W-:Y:S02]  /*16f30*/  IMAD.MOV.U32 R60, RZ, RZ, R66 ;  /* 0x000000ffff3c7224 */ /* 0x000fe400078e0042 */
[----:B------:R-:W-:-:S04]  /*16f40*/  IMAD R66, R6, 0x2, R3 ;  /* 0x0000000206427824 */ /* 0x000fc800078e0203 */
[----:B------:R-:W-:-:S04]  /*16f50*/  IMAD R66, R6, 0x2, R66 ;  /* 0x0000000206427824 */ /* 0x000fc800078e0242 */
[----:B------:R-:W-:-:S04]  /*16f60*/  IMAD R66, R6, 0x2, R66 ;  /* 0x0000000206427824 */ /* 0x000fc800078e0242 */
[----:B------:R-:W-:Y:S02]  /*16f70*/  IMAD.MOV.U32 R64, RZ, RZ, R66 ;  /* 0x000000ffff407224 */ /* 0x000fe400078e0042 */
[----:B------:R-:W-:-:S04]  /*16f80*/  IMAD R66, R6, 0x2, R3 ;  /* 0x0000000206427824 */ /* 0x000fc800078e0203 */
[----:B------:R-:W-:Y:S02]  /*16f90*/  IMAD.MOV.U32 R56, RZ, RZ, R66 ;  /* 0x000000ffff387224 */ /* 0x000fe400078e0042 */
[----:B------:R-:W-:Y:S02]  /*16fa0*/  IMAD.MOV.U32 R66, RZ, RZ, R68 ;  /* 0x000000ffff427224 */ /* 0x000fe400078e0044 */
[----:B--2---:R-:W-:Y:S02]  /*16fb0*/  IMAD.MOV.U32 R42, RZ, RZ, R50 ;  /* 0x000000ffff2a7224 */ /* 0x004fe400078e0032 */
[----:B------:R-:W-:Y:S02]  /*16fc0*/  IMAD.MOV.U32 R50, RZ, RZ, R69 ;  /* 0x000000ffff327224 */ /* 0x000fe400078e0045 */
[----:B---3--:R-:W-:Y:S02]  /*16fd0*/  IMAD.MOV.U32 R48, RZ, RZ, R51 ;  /* 0x000000ffff307224 */ /* 0x008fe400078e0033 */
[----:B------:R-:W2:Y:S04]  /*16fe0*/  LDL.LU R51, [R1+0x728] ;  /* 0x0007280001337983 */ /* 0x000ea80000300800 */
[----:B------:R-:W3:Y:S04]  /*16ff0*/  LDL.LU R68, [R1+0x6f0] ;  /* 0x0006f00001447983 */ /* 0x000ee80000300800 */
[----:B------:R-:W4:Y:S04]  /*17000*/  LDL.LU R52, [R1+0x710] ;  /* 0x0007100001347983 */ /* 0x000f280000300800 */
[----:B------:R-:W3:Y:S04]  /*17010*/  LDL.LU R53, [R1+0x70c] ;  /* 0x00070c0001357983 */ /* 0x000ee80000300800 */
[----:B------:R-:W3:Y:S04]  /*17020*/  LDL.LU R69, [R1+0x568] ;  /* 0x0005680001457983 */ /* 0x000ee80000300800 */
[----:B------:R-:W3:Y:S01]  /*17030*/  LDL.LU R54, [R1+0x708] ;  /* 0x0007080001367983 */ /* 0x000ee20000300800 */
[----:B------:R-:W-:-:S02]  /*17040*/  IMAD.MOV.U32 R33, RZ, RZ, R55 ;  /* 0x000000ffff217224 */ /* 0x000fc400078e0037 */
[----:B------:R-:W-:Y:S02]  /*17050*/  IMAD.MOV.U32 R39, RZ, RZ, R57 ;  /* 0x000000ffff277224 */ /* 0x000fe400078e0039 */
[--C-:B------:R-:W-:Y:S02]  /*17060*/  IMAD R57, R6, 0x2, R3.reuse ;  /* 0x0000000206397824 */ /* 0x100fe400078e0203 */
[----:B------:R-:W-:Y:S02]  /*17070*/  IMAD.MOV.U32 R55, RZ, RZ, R3 ;  /* 0x000000ffff377224 */ /* 0x000fe400078e0003 */
[----:B------:R-:W1:Y:S01]  /*17080*/  S2R R3, SR_TID.X ;  /* 0x0000000000037919 */ /* 0x000e620000002100 */
[----:B------:R-:W-:Y:S02]  /*17090*/  IMAD R2, R251, UR4, RZ ;  /* 0x00000004fb027c24 */ /* 0x000fe4000f8e02ff */
[----:B------:R-:W-:Y:S02]  /*170a0*/  IMAD.MOV.U32 R40, RZ, RZ, R49 ;  /* 0x000000ffff287224 */ /* 0x000fe400078e0031 */
[----:B------:R-:W-:Y:S01]  /*170b0*/  IMAD.MOV.U32 R49, RZ, RZ, R67 ;  /* 0x000000ffff317224 */ /* 0x000fe200078e0043 */
[----:B------:R-:W-:-:S02]  /*170c0*/  SEL R4, RZ, 0x4, !P0 ;  /* 0x00000004ff047807 */ /* 0x000fc40004000000 */
[C---:B-1----:R-:W-:Y:S01]  /*170d0*/  LEA R12, P2, R2.reuse, UR16, 0x2 ;  /* 0x00000010020c7c11 */ /* 0x042fe2000f8410ff */
[----:B------:R-:W-:Y:S02]  /*170e0*/  IMAD.MOV.U32 R35, RZ, RZ, R49 ;  /* 0x000000ffff237224 */ /* 0x000fe400078e0031 */
[----:B------:R-:W-:Y:S01]  /*170f0*/  IMAD.MOV.U32 R49, RZ, RZ, R50 ;  /* 0x000000ffff317224 */ /* 0x000fe200078e0032 */
[----:B------:R-:W-:Y:S01]  /*17100*/  LEA.HI.X.SX32 R2, R2, UR17, 0x2, P2 ;  /* 0x0000001102027c11 */ /* 0x000fe200090f16ff */
[----:B------:R-:W-:Y:S01]  /*17110*/  IMAD R57, R6, 0x2, R57 ;  /* 0x0000000206397824 */ /* 0x000fe200078e0239 */
[----:B------:R-:W-:-:S04]  /*17120*/  SHF.R.U32.HI R3, RZ, 0x6, R3 ;  /* 0x00000006ff037819 */ /* 0x000fc80000011603 */
[----:B------:R-:W-:-:S04]  /*17130*/  SGXT.U32 R3, R3, 0x1 ;  /* 0x000000010303781a */ /* 0x000fc80000000000 */
[C---:B------:R-:W-:Y:S01]  /*17140*/  ISETP.GE.AND P1, PT, R3.reuse, R5, PT ;  /* 0x000000050300720c */ /* 0x040fe20003f26270 */
[----:B------:R-:W-:-:S03]  /*17150*/  IMAD R36, R3, UR12, RZ ;  /* 0x0000000c03247c24 */ /* 0x000fc6000f8e02ff */
[----:B------:R-:W-:Y:S02]  /*17160*/  SEL R10, R4, RZ, !P1 ;  /* 0x000000ff040a7207 */ /* 0x000fe40004800000 */
[C---:B------:R-:W-:Y:S01]  /*17170*/  LEA R16, P1, R36.reuse, R12, 0x2 ;  /* 0x0000000c24107211 */ /* 0x040fe200078210ff */
[----:B------:R-:W-:Y:S02]  /*17180*/  IMAD.MOV.U32 R67, RZ, RZ, R70 ;  /* 0x000000ffff437224 */ /* 0x000fe400078e0046 */
[----:B------:R-:W3:Y:S01]  /*17190*/  LDL.LU R70, [R1+0x5ac] ;  /* 0x0005ac0001467983 */ /* 0x000ee20000300800 */
[----:B------:R-:W-:-:S05]  /*171a0*/  LEA.HI.X.SX32 R17, R36, R2, 0x2, P1 ;  /* 0x0000000224117211 */ /* 0x000fca00008f16ff */
[----:B------:R1:W-:Y:S01]  /*171b0*/  STL.64 [R1+0xd0], R16 ;  /* 0x0000d01001007387 */ /* 0x0003e20000100a00 */
[----:B--2---:R-:W-:Y:S02]  /*171c0*/  IMAD.MOV.U32 R50, RZ, RZ, R51 ;  /* 0x000000ffff327224 */ /* 0x004fe400078e0033 */
[----:B----4-:R-:W-:Y:S02]  /*171d0*/  IMAD.MOV.U32 R51, RZ, RZ, R52 ;  /* 0x000000ffff337224 */ /* 0x010fe400078e0034 */
[----:B---3--:R-:W-:Y:S02]  /*171e0*/  IMAD.MOV.U32 R52, RZ, RZ, R53 ;  /* 0x000000ffff347224 */ /* 0x008fe400078e0035 */
        /* <DEDUP_REMOVED lines=8> */
[----:B------:R-:W2:Y:S01]  /*17270*/  LDL.LU R65, [R1+0x664] ;  /* 0x0006640001417983 */ /* 0x000ea20000300800 */
[----:B------:R-:W-:-:S02]  /*17280*/  IMAD R38, R3, UR12, RZ ;  /* 0x0000000c03267c24 */ /* 0x000fc4000f8e02ff */
[----:B------:R-:W-:Y:S02]  /*17290*/  IMAD.MOV.U32 R36, RZ, RZ, R49 ;  /* 0x000000ffff247224 */ /* 0x000fe400078e0031 */
[----:B------:R-:W-:Y:S02]  /*172a0*/  IMAD R38, R6, 0x2, R38 ;  /* 0x0000000206267824 */ /* 0x000fe400078e0226 */
[----:B------:R-:W-:Y:S02]  /*172b0*/  IMAD.MOV.U32 R49, RZ, RZ, R50 ;  /* 0x000000ffff317224 */ /* 0x000fe400078e0032 */
[----:B------:R-:W-:Y:S01]  /*172c0*/  IMAD.MOV.U32 R50, RZ, RZ, R51 ;  /* 0x000000ffff327224 */ /* 0x000fe200078e0033 */
[----:B------:R-:W-:Y:S01]  /*172d0*/  LEA R22, P6, R38, R12, 0x2 ;  /* 0x0000000c26167211 */ /* 0x000fe200078c10ff */
        /* <DEDUP_REMOVED lines=32> */
[----:B------:R-:W-:Y:S01]  /*174e0*/  LEA R24, P2, R42, R12, 0x2 ;  /* 0x0000000c2a187211 */ /* 0x000fe200078410ff */
[----:B------:R-:W-:-:S02]  /*174f0*/  IMAD.MOV.U32 R40, RZ, RZ, R49 ;  /* 0x000000ffff287224 */ /* 0x000fc400078e0031 */
[----:B------:R-:W-:Y:S01]  /*17500*/  IMAD.MOV.U32 R49, RZ, RZ, R51 ;  /* 0x000000ffff317224 */ /* 0x000fe200078e0033 */
[----:B------:R-:W-:Y:S01]  /*17510*/  LEA.HI.X.SX32 R25, R42, R2, 0x2, P2 ;  /* 0x000000022a197211 */ /* 0x000fe200010f16ff */
[----:B------:R-:W-:Y:S02]  /*17520*/  IMAD.MOV.U32 R51, RZ, RZ, R53 ;  /* 0x000000ffff337224 */ /* 0x000fe400078e0035 */
[----:B------:R-:W-:Y:S02]  /*17530*/  IMAD.MOV.U32 R53, RZ, RZ, R55 ;  /* 0x000000ffff357224 */ /* 0x000fe400078e0037 */
[----:B------:R-:W-:Y:S01]  /*17540*/  IMAD.MOV.U32 R55, RZ, RZ, R61 ;  /* 0x000000ffff377224 */ /* 0x000fe200078e003d */
[----:B------:R1:W-:Y:S01]  /*17550*/  STL.64 [R1+0xb8], R24 ;  /* 0x0000b81801007387 */ /* 0x0003e20000100a00 */
[----:B------:R-:W-:Y:S01]  /*17560*/  IMAD.MOV.U32 R61, RZ, RZ, R65 ;  /* 0x000000ffff3d7224 */ /* 0x000fe200078e0041 */
[----:B------:R-:W-:Y:S01]  /*17570*/  LEA R20, P5, R44, R12, 0x2 ;  /* 0x0000000c2c147211 */ /* 0x000fe200078a10ff */
[----:B------:R-:W-:-:S02]  /*17580*/  IMAD.MOV.U32 R42, RZ, RZ, R50 ;  /* 0x000000ffff2a7224 */ /* 0x000fc400078e0032 */
[----:B--2---:R-:W-:Y:S02]  /*17590*/  IMAD.MOV.U32 R65, RZ, RZ, R67 ;  /* 0x000000ffff417224 */ /* 0x004fe400078e0043 */
[----:B------:R-:W2:Y:S01]  /*175a0*/  LDL.LU R67, [R1+0x590] ;  /* 0x0005900001437983 */ /* 0x000ea20000300800 */
        /* <DEDUP_REMOVED lines=16> */
[----:B------:R-:W-:Y:S01]  /*176b0*/  IMAD.MOV.U32 R55, RZ, RZ, R58 ;  /* 0x000000ffff377224 */ /* 0x000fe200078e003a */
[----:B-1----:R-:W-:Y:S01]  /*176c0*/  LEA R16, P3, R48, R12, 0x2 ;  /* 0x0000000c30107211 */ /* 0x002fe200078610ff */
[----:B------:R-:W-:Y:S01]  /*176d0*/  IMAD.MOV.U32 R46, RZ, RZ, R49 ;  /* 0x000000ffff2e7224 */ /* 0x000fe200078e0031 */
[----:B------:R-:W4:Y:S01]  /*176e0*/  LDL.LU R68, [R1+0x554] ;  /* 0x0005540001447983 */ /* 0x000f220000300800 */
        /* <DEDUP_REMOVED lines=8> */
[----:B------:R-:W-:Y:S02]  /*17770*/  IMAD R0, R6, 0x2, R0 ;  /* 0x0000000206007824 */ /* 0x000fe400078e0200 */
[----:B------:R-:W-:Y:S01]  /*17780*/  IMAD.MOV.U32 R55, RZ, RZ, R58 ;  /* 0x000000ffff377224 */ /* 0x000fe200078e003a */
[----:B------:R-:W-:Y:S01]  /*17790*/  LEA.HI.X.SX32 R17, R48, R2, 0x2, P3 ;  /* 0x0000000230117211 */ /* 0x000fe200018f16ff */
[----:B------:R-:W-:Y:S02]  /*177a0*/  IMAD.MOV.U32 R58, RZ, RZ, R61 ;  /* 0x000000ffff3a7224 */ /* 0x000fe400078e003d */
[----:B------:R-:W-:Y:S02]  /*177b0*/  IMAD.MOV.U32 R61, RZ, RZ, R62 ;  /* 0x000000ffff3d7224 */ /* 0x000fe400078e003e */
[----:B------:R-:W-:Y:S02]  /*177c0*/  IMAD.MOV.U32 R62, RZ, RZ, R65 ;  /* 0x000000ffff3e7224 */ /* 0x000fe400078e0041 */
[----:B------:R-:W-:Y:S01]  /*177d0*/  IMAD.MOV.U32 R48, RZ, RZ, R53 ;  /* 0x000000ffff307224 */ /* 0x000fe200078e0035 */
[----:B------:R-:W-:Y:S01]  /*177e0*/  STL.64 [R1+0xb0], R20 ;  /* 0x0000b01401007387 */ /* 0x000fe20000100a00 */
[----:B------:R-:W-:-:S02]  /*177f0*/  IMAD.MOV.U32 R53, RZ, RZ, R54 ;  /* 0x000000ffff357224 */ /* 0x000fc400078e0036 */
[----:B------:R-:W-:Y:S02]  /*17800*/  IMAD R9, R6, 0x2, R0 ;  /* 0x0000000206097824 */ /* 0x000fe400078e0200 */
[----:B------:R-:W-:Y:S02]  /*17810*/  IMAD.MOV.U32 R54, RZ, RZ, R55 ;  /* 0x000000ffff367224 */ /* 0x000fe400078e0037 */
[----:B------:R-:W-:Y:S02]  /*17820*/  IMAD.MOV.U32 R55, RZ, RZ, R58 ;  /* 0x000000ffff377224 */ /* 0x000fe400078e003a */
[----:B------:R-:W-:Y:S02]  /*17830*/  IMAD.MOV.U32 R58, RZ, RZ, R61 ;  /* 0x000000ffff3a7224 */ /* 0x000fe400078e003d */
[----:B------:R-:W-:Y:S02]  /*17840*/  IMAD.MOV.U32 R61, RZ, RZ, R62 ;  /* 0x000000ffff3d7224 */ /* 0x000fe400078e003e */
[----:B--2---:R-:W-:-:S02]  /*17850*/  IMAD.MOV.U32 R66, RZ, RZ, R67 ;  /* 0x000000ffff427224 */ /* 0x004fc400078e0043 */
[----:B------:R-:W-:Y:S02]  /*17860*/  IMAD.MOV.U32 R67, RZ, RZ, R0 ;  /* 0x000000ffff437224 */ /* 0x000fe400078e0000 */
[----:B------:R-:W-:Y:S01]  /*17870*/  IMAD.MOV.U32 R65, RZ, RZ, R66 ;  /* 0x000000ffff417224 */ /* 0x000fe200078e0042 */
[----:B------:R1:W5:Y:S01]  /*17880*/  LDL.LU R0, [R1+0xc90] ;  /* 0x000c900001007983 */ /* 0x0003620000300800 */
[----:B------:R-:W-:-:S03]  /*17890*/  IMAD.MOV.U32 R66, RZ, RZ, R70 ;  /* 0x000000ffff427224 */ /* 0x000fc600078e0046 */
[----:B------:R2:W-:Y:S01]  /*178a0*/  STL.64 [R1+0xa8], R18 ;  /* 0x0000a81201007387 */ /* 0x0005e20000100a00 */
[----:B------:R-:W-:-:S03]  /*178b0*/  IMAD.MOV.U32 R62, RZ, RZ, R65 ;  /* 0x000000ffff3e7224 */ /* 0x000fc600078e0041 */
[----:B------:R-:W2:Y:S04]  /*178c0*/  LDL.LU R70, [R1+0x594] ;  /* 0x0005940001467983 */ /* 0x000ea80000300800 */
[----:B------:R1:W-:Y:S04]  /*178d0*/  STL.64 [R1+0xa0], R16 ;  /* 0x0000a01001007387 */ /* 0x0003e80000100a00 */
[----:B------:R-:W2:Y:S01]  /*178e0*/  LDL.LU R65, [R1+0x634] ;  /* 0x0006340001417983 */ /* 0x000ea20000300800 */
[-C--:B---3--:R-:W-:Y:S02]  /*178f0*/  LEA R22, P1, R47, R12.reuse, 0x2 ;  /* 0x0000000c2f167211 */ /* 0x088fe400078210ff */
[----:B----4-:R-:W-:-:S02]  /*17900*/  LEA R14, P0, R45, R12, 0x2 ;  /* 0x0000000c2d0e7211 */ /* 0x010fc400078010ff */
[-C--:B------:R-:W-:Y:S01]  /*17910*/  LEA.HI.X.SX32 R23, R47, R2.reuse, 0x2, P1 ;  /* 0x000000022f177211 */ /* 0x080fe200008f16ff */
        /* <DEDUP_REMOVED lines=16> */
[----:B--2---:R-:W-:Y:S02]  /*17a20*/  IMAD.MOV.U32 R62, RZ, RZ, R65 ;  /* 0x000000ffff3e7224 */ /* 0x004fe400078e0041 */
[----:B------:R-:W-:Y:S02]  /*17a30*/  IMAD.MOV.U32 R65, RZ, RZ, R76 ;  /* 0x000000ffff417224 */ /* 0x000fe400078e004c */
[----:B------:R-:W2:Y:S01]  /*17a40*/  LDL.LU R76, [R1+0x5c0] ;  /* 0x0005c000014c7983 */ /* 0x000ea20000300800 */
        /* <DEDUP_REMOVED lines=8> */
[----:B------:R-:W-:Y:S01]  /*17ad0*/  IMAD.MOV.U32 R48, RZ, RZ, R61 ;  /* 0x000000ffff307224 */ /* 0x000fe200078e003d */
[----:B------:R-:W-:Y:S01]  /*17ae0*/  STL.64 [R1+0x88], R24 ;  /* 0x0000881801007387 */ /* 0x000fe20000100a00 */
[----:B--2---:R-:W-:Y:S02]  /*17af0*/  IMAD.MOV.U32 R61, RZ, RZ, R62 ;  /* 0x000000ffff3d7224 */ /* 0x004fe400078e003e */
[----:B------:R-:W-:-:S02]  /*17b00*/  IMAD.MOV.U32 R62, RZ, RZ, R63 ;  /* 0x000000ffff3e7224 */ /* 0x000fc400078e003f */
[----:B------:R-:W2:Y:S01]  /*17b10*/  LDL.LU R63, [R1+0x63c] ;  /* 0x00063c00013f7983 */ /* 0x000ea20000300800 */
[CC--:B------:R-:W-:Y:S02]  /*17b20*/  LEA R18, P4, R41.reuse, R12.reuse, 0x2 ;  /* 0x0000000c29127211 */ /* 0x0c0fe400078810ff */
[C---:B------:R-:W-:Y:S02]  /*17b30*/  LEA R20, P5, R32.reuse, R12, 0x2 ;  /* 0x0000000c20147211 */ /* 0x040fe400078a10ff */
[----:B------:R-:W-:Y:S01]  /*17b40*/  LEA.HI.X.SX32 R19, R41, R2, 0x2, P4 ;  /* 0x0000000229137211 */ /* 0x000fe200020f16ff */
[----:B------:R-:W-:Y:S01]  /*17b50*/  IMAD.MOV.U32 R41, RZ, RZ, R43 ;  /* 0x000000ffff297224 */ /* 0x000fe200078e002b */
[----:B-1----:R-:W-:Y:S01]  /*17b60*/  LEA R16, P3, R39, R12, 0x2 ;  /* 0x0000000c27107211 */ /* 0x002fe200078610ff */
[----:B------:R-:W-:Y:S02]  /*17b70*/  IMAD.MOV.U32 R43, RZ, RZ, R47 ;  /* 0x000000ffff2b7224 */ /* 0x000fe400078e002f */
[----:B------:R-:W-:Y:S01]  /*17b80*/  IMAD.MOV.U32 R47, RZ, RZ, R48 ;  /* 0x000000ffff2f7224 */ /* 0x000fe200078e0030 */
[----:B------:R-:W-:Y:S01]  /*17b90*/  LEA.HI.X.SX32 R21, R32, R2, 0x2, P5 ;  /* 0x0000000220157211 */ /* 0x000fe200028f16ff */
[----:B------:R-:W-:-:S02]  /*17ba0*/  IMAD.MOV.U32 R48, RZ, RZ, R61 ;  /* 0x000000ffff307224 */ /* 0x000fc400078e003d */
[----:B------:R-:W-:Y:S01]  /*17bb0*/  IMAD.MOV.U32 R61, RZ, RZ, R62 ;  /* 0x000000ffff3d7224 */ /* 0x000fe200078e003e */
[----:B------:R-:W-:Y:S01]  /*17bc0*/  LEA.HI.X.SX32 R17, R39, R2, 0x2, P3 ;  /* 0x0000000227117211 */ /* 0x000fe200018f16ff */
[----:B------:R-:W-:Y:S01]  /*17bd0*/  IMAD.MOV.U32 R39, RZ, RZ, R41 ;  /* 0x000000ffff277224 */ /* 0x000fe200078e0029 */
[----:B------:R1:W-:Y:S01]  /*17be0*/  STL.64 [R1+0x80], R20 ;  /* 0x0000801401007387 */ /* 0x0003e20000100a00 */
[----:B------:R-:W-:Y:S02]  /*17bf0*/  IMAD.MOV.U32 R41, RZ, RZ, R43 ;  /* 0x000000ffff297224 */ /* 0x000fe400078e002b */
[----:B------:R-:W-:Y:S01]  /*17c00*/  IMAD.MOV.U32 R43, RZ, RZ, R47 ;  /* 0x000000ffff2b7224 */ /* 0x000fe200078e002f */
[----:B------:R1:W-:Y:S01]  /*17c10*/  STL.64 [R1+0x78], R18 ;  /* 0x0000781201007387 */ /* 0x0003e20000100a00 */
[----:B------:R-:W-:Y:S02]  /*17c20*/  IMAD.MOV.U32 R47, RZ, RZ, R48 ;  /* 0x000000ffff2f7224 */ /* 0x000fe400078e0030 */
[----:B------:R-:W-:-:S02]  /*17c30*/  IMAD.MOV.U32 R48, RZ, RZ, R61 ;  /* 0x000000ffff307224 */ /* 0x000fc400078e003d */
[----:B--2---:R-:W-:Y:S02]  /*17c40*/  IMAD.MOV.U32 R62, RZ, RZ, R63 ;  /* 0x000000ffff3e7224 */ /* 0x004fe400078e003f */
[----:B------:R-:W-:Y:S02]  /*17c50*/  IMAD.MOV.U32 R63, RZ, RZ, R72 ;  /* 0x000000ffff3f7224 */ /* 0x000fe400078e0048 */
[----:B------:R-:W-:Y:S02]  /*17c60*/  IMAD.MOV.U32 R72, RZ, RZ, R74 ;  /* 0x000000ffff487224 */ /* 0x000fe400078e004a */
[----:B------:R-:W2:Y:S02]  /*17c70*/  LDL.LU R74, [R1+0x650] ;  /* 0x00065000014a7983 */ /* 0x000ea40000300800 */
[----:B------:R-:W-:Y:S02]  /*17c80*/  IMAD.MOV.U32 R61, RZ, RZ, R72 ;  /* 0x000000ffff3d7224 */ /* 0x000fe400078e0048 */
[----:B------:R1:W-:Y:S04]  /*17c90*/  STL.64 [R1+0x70], R16 ;  /* 0x0000701001007387 */ /* 0x0003e80000100a00 */
[----:B------:R-:W2:Y:S01]  /*17ca0*/  LDL.LU R72, [R1+0x630] ;  /* 0x0006300001487983 */ /* 0x000ea20000300800 */
[----:B---3--:R-:W-:-:S04]  /*17cb0*/  LEA R22, P1, R37, R12, 0x2 ;  /* 0x0000000c25167211 */ /* 0x008fc800078210ff */
[----:B------:R-:W-:Y:S01]  /*17cc0*/  LEA.HI.X.SX32 R23, R37, R2, 0x2, P1 ;  /* 0x0000000225177211 */ /* 0x000fe200008f16ff */
[----:B------:R-:W-:Y:S02]  /*17cd0*/  IMAD.MOV.U32 R37, RZ, RZ, R39 ;  /* 0x000000ffff257224 */ /* 0x000fe400078e0027 */
[----:B------:R-:W-:Y:S02]  /*17ce0*/  IMAD.MOV.U32 R39, RZ, RZ, R43 ;  /* 0x000000ffff277224 */ /* 0x000fe400078e002b */
[----:B------:R-:W-:Y:S01]  /*17cf0*/  STL.64 [R1+0x68], R22 ;  /* 0x0000681601007387 */ /* 0x000fe20000100a00 */
[-C--:B----4-:R-:W-:Y:S02]  /*17d00*/  LEA R14, P0, R33, R12.reuse, 0x2 ;  /* 0x0000000c210e7211 */ /* 0x090fe400078010ff */
[----:B-1----:R-:W-:Y:S02]  /*17d10*/  LEA R20, P5, R35, R12, 0x2 ;  /* 0x0000000c23147211 */ /* 0x002fe400078a10ff */
[----:B------:R-:W-:-:S02]  /*17d20*/  LEA.HI.X.SX32 R15, R33, R2, 0x2, P0 ;  /* 0x00000002210f7211 */ /* 0x000fc400000f16ff */
[-C--:B------:R-:W-:Y:S01]  /*17d30*/  LEA R250, P2, R34, R12.reuse, 0x2 ;  /* 0x0000000c22fa7211 */ /* 0x080fe200078410ff */
[----:B--2---:R-:W-:Y:S02]  /*17d40*/  IMAD.MOV.U32 R43, RZ, RZ, R72 ;  /* 0x000000ffff2b7224 */ /* 0x004fe400078e0048 */
[----:B------:R-:W2:Y:S01]  /*17d50*/  LDL.LU R72, [R1+0x67c] ;  /* 0x00067c0001487983 */ /* 0x000ea20000300800 */
[-C--:B------:R-:W-:Y:S02]  /*17d60*/  LEA R18, P4, R36, R12.reuse, 0x2 ;  /* 0x0000000c24127211 */ /* 0x080fe400078810ff */
[----:B------:R-:W-:Y:S01]  /*17d70*/  LEA R16, P3, R38, R12, 0x2 ;  /* 0x0000000c26107211 */ /* 0x000fe200078610ff */
[----:B------:R1:W-:Y:S01]  /*17d80*/  STL.64 [R1+0x60], R14 ;  /* 0x0000600e01007387 */ /* 0x0003e20000100a00 */
[-C--:B------:R-:W-:Y:S02]  /*17d90*/  LEA.HI.X.SX32 R21, R35, R2.reuse, 0x2, P5 ;  /* 0x0000000223157211 */ /* 0x080fe400028f16ff */
[----:B------:R-:W-:-:S02]  /*17da0*/  LEA.HI.X.SX32 R251, R34, R2, 0x2, P2 ;  /* 0x0000000222fb7211 */ /* 0x000fc400010f16ff */
[-C--:B------:R-:W-:Y:S02]  /*17db0*/  LEA.HI.X.SX32 R19, R36, R2.reuse, 0x2, P4 ;  /* 0x0000000224137211 */ /* 0x080fe400020f16ff */
[----:B------:R-:W-:Y:S01]  /*17dc0*/  LEA.HI.X.SX32 R17, R38, R2, 0x2, P3 ;  /* 0x0000000226117211 */ /* 0x000fe200018f16ff */
[----:B------:R3:W-:Y:S01]  /*17dd0*/  STL.64 [R1+0x50], R20 ;  /* 0x0000501401007387 */ /* 0x0007e20000100a00 */
[-C--:B------:R-:W-:Y:S02]  /*17de0*/  LEA R242, P1, R40, R12.reuse, 0x2 ;  /* 0x0000000c28f27211 */ /* 0x080fe400078210ff */
[-C--:B-1----:R-:W-:Y:S01]  /*17df0*/  LEA R14, P0, R42, R12.reuse, 0x2 ;  /* 0x0000000c2a0e7211 */ /* 0x082fe200078010ff */
[----:B------:R-:W-:Y:S01]  /*17e00*/  STL.64 [R1+0x58], R250 ;  /* 0x000058fa01007387 */ /* 0x000fe20000100a00 */
[----:B------:R-:W-:Y:S02]  /*17e10*/  LEA R22, P2, R44, R12, 0x2 ;  /* 0x0000000c2c167211 */ /* 0x000fe400078410ff */
[-C--:B------:R-:W-:Y:S01]  /*17e20*/  LEA.HI.X.SX32 R15, R42, R2.reuse, 0x2, P0 ;  /* 0x000000022a0f7211 */ /* 0x080fe200000f16ff */
[----:B------:R1:W-:Y:S01]  /*17e30*/  STL.64 [R1+0x48], R18 ;  /* 0x0000481201007387 */ /* 0x0003e20000100a00 */
[----:B------:R-:W-:-:S02]  /*17e40*/  LEA.HI.X.SX32 R243, R40, R2, 0x2, P1 ;  /* 0x0000000228f37211 */ /* 0x000fc400008f16ff */
[----:B------:R-:W-:Y:S01]  /*17e50*/  LEA.HI.X.SX32 R23, R44, R2, 0x2, P2 ;  /* 0x000000022c177211 */ /* 0x000fe200010f16ff */
[----:B------:R4:W-:Y:S01]  /*17e60*/  STL.64 [R1+0x40], R16 ;  /* 0x0000401001007387 */ /* 0x0009e20000100a00 */
[CC--:B------:R-:W-:Y:S01]  /*17e70*/  LEA R84, P2, R59.reuse, R12.reuse, 0x2 ;  /* 0x0000000c3b547211 */ /* 0x0c0fe200078410ff */
[----:B------:R-:W-:Y:S01]  /*17e80*/  IMAD.MOV.U32 R40, RZ, RZ, R41 ;  /* 0x000000ffff287224 */ /* 0x000fe200078e0029 */
[----:B---3--:R-:W-:Y:S01]  /*17e90*/  LEA R20, P5, R46, R12, 0x2 ;  /* 0x0000000c2e147211 */ /* 0x008fe200078a10ff */
[----:B------:R3:W-:Y:S01]  /*17ea0*/  STL.64 [R1+0x30], R14 ;  /* 0x0000300e01007387 */ /* 0x0007e20000100a00 */
[----:B------:R-:W-:Y:S02]  /*17eb0*/  LEA.HI.X.SX32 R85, R59, R2, 0x2, P2 ;  /* 0x000000023b557211 */ /* 0x000fe400010f16ff */
[-C--:B-1----:R-:W-:Y:S02]  /*17ec0*/  LEA R18, P3, R49, R12.reuse, 0x2 ;  /* 0x0000000c31127211 */ /* 0x082fe400078610ff */
[----:B----4-:R-:W-:-:S02]  /*17ed0*/  LEA R16, P1, R64, R12, 0x2 ;  /* 0x0000000c40107211 */ /* 0x010fc400078210ff */
[----:B---3--:R-:W-:Y:S02]  /*17ee0*/  LEA R14, P0, R60, R12, 0x2 ;  /* 0x0000000c3c0e7211 */ /* 0x008fe400078010ff */
[-C--:B------:R-:W-:Y:S01]  /*17ef0*/  LEA.HI.X.SX32 R17, R64, R2.reuse, 0x2, P1 ;  /* 0x0000000240117211 */ /* 0x080fe200008f16ff */
[----:B------:R-:W-:Y:S01]  /*17f00*/  IMAD.MOV.U32 R64, RZ, RZ, R76 ;  /* 0x000000ffff407224 */ /* 0x000fe200078e004c */
[-C--:B------:R-:W-:Y:S01]  /*17f10*/  LEA.HI.X.SX32 R21, R46, R2.reuse, 0x2, P5 ;  /* 0x000000022e157211 */ /* 0x080fe200028f16ff */
[----:B------:R-:W-:Y:S01]  /*17f20*/  IMAD.MOV.U32 R46, RZ, RZ, R47 ;  /* 0x000000ffff2e7224 */ /* 0x000fe200078e002f */
[----:B------:R-:W-:Y:S01]  /*17f30*/  LEA.HI.X.SX32 R19, R49, R2, 0x2, P3 ;  /* 0x0000000231137211 */ /* 0x000fe200018f16ff */
[----:B------:R-:W-:Y:S01]  /*17f40*/  IMAD.MOV.U32 R49, RZ, RZ, R53 ;  /* 0x000000ffff317224 */ /* 0x000fe200078e0035 */
[----:B------:R-:W-:Y:S02]  /*17f50*/  LEA R76, P1, R37, R12, 0x2 ;  /* 0x0000000c254c7211 */ /* 0x000fe400078210ff */
[----:B------:R-:W-:Y:S01]  /*17f60*/  LEA.HI.X.SX32 R15, R60, R2, 0x2, P0 ;  /* 0x000000023c0f7211 */ /* 0x000fe200000f16ff */
[----:B------:R-:W-:Y:S01]  /*17f70*/  IMAD.MOV.U32 R60, RZ, RZ, R75 ;  /* 0x000000ffff3c7224 */ /* 0x000fe200078e004b */
[----:B------:R-:W-:Y:S01]  /*17f80*/  LEA R244, P4, R50, R12, 0x2 ;  /* 0x0000000c32f47211 */ /* 0x000fe200078810ff */
[----:B------:R-:W-:-:S02]  /*17f90*/  IMAD.MOV.U32 R47, RZ, RZ, R65 ;  /* 0x000000ffff2f7224 */ /* 0x000fc400078e0041 */
[----:B------:R-:W-:Y:S02]  /*17fa0*/  IMAD.MOV.U32 R44, RZ, RZ, R45 ;  /* 0x000000ffff2c7224 */ /* 0x000fe400078e002d */
[----:B------:R-:W-:Y:S02]  /*17fb0*/  IMAD.MOV.U32 R53, RZ, RZ, R58 ;  /* 0x000000ffff357224 */ /* 0x000fe400078e003a */
[----:B------:R-:W-:Y:S01]  /*17fc0*/  IMAD.MOV.U32 R65, RZ, RZ, R77 ;  /* 0x000000ffff417224 */ /* 0x000fe200078e004d */
[-C--:B------:R-:W-:Y:S01]  /*17fd0*/  LEA.HI.X.SX32 R77, R37, R2.reuse, 0x2, P1 ;  /* 0x00000002254d7211 */ /* 0x080fe200008f16ff */
[----:B------:R-:W-:Y:S02]  /*17fe0*/  IMAD.MOV.U32 R45, RZ, RZ, R61 ;  /* 0x000000ffff2d7224 */ /* 0x000fe400078e003d */
[----:B------:R-:W-:Y:S01]  /*17ff0*/  IMAD.MOV.U32 R58, RZ, RZ, R73 ;  /* 0x000000ffff3a7224 */ /* 0x000fe200078e0049 */
[----:B------:R-:W-:Y:S01]  /*18000*/  LEA.HI.X.SX32 R245, R50, R2, 0x2, P4 ;  /* 0x0000000232f57211 */ /* 0x000fe200020f16ff */
[----:B------:R-:W-:-:S02]  /*18010*/  IMAD.MOV.U32 R61, RZ, RZ, R74 ;  /* 0x000000ffff3d7224 */ /* 0x000fc400078e004a */
[----:B------:R-:W-:Y:S01]  /*18020*/  IMAD.MOV.U32 R37, RZ, RZ, R64 ;  /* 0x000000ffff257224 */ /* 0x000fe200078e0040 */
[-C--:B------:R-:W-:Y:S01]  /*18030*/  LEA R64, P1, R48, R12.reuse, 0x2 ;  /* 0x0000000c30407211 */ /* 0x080fe200078210ff */
[----:B------:R-:W-:Y:S01]  /*18040*/  IMAD.MOV.U32 R29, RZ, RZ, R60 ;  /* 0x000000ffff1d7224 */ /* 0x000fe200078e003c */
[----:B------:R-:W-:Y:S01]  /*18050*/  LEA R80, P4, R52, R12, 0x2 ;  /* 0x0000000c34507211 */ /* 0x000fe200078810ff */
[----:B------:R-:W-:Y:S02]  /*18060*/  IMAD.MOV.U32 R50, RZ, RZ, R57 ;  /* 0x000000ffff327224 */ /* 0x000fe400078e0039 */
[----:B------:R-:W-:Y:S02]  /*18070*/  IMAD.MOV.U32 R57, RZ, RZ, R70 ;  /* 0x000000ffff397224 */ /* 0x000fe400078e0046 */
[----:B------:R-:W-:Y:S01]  /*18080*/  IMAD.MOV.U32 R35, RZ, RZ, R65 ;  /* 0x000000ffff237224 */ /* 0x000fe200078e0041 */
[----:B------:R-:W-:Y:S01]  /*18090*/  LEA.HI.X.SX32 R65, R48, R2, 0x2, P1 ;  /* 0x0000000230417211 */ /* 0x000fe200008f16ff */
[----:B------:R-:W-:-:S02]  /*180a0*/  IMAD.MOV.U32 R27, RZ, RZ, R61 ;  /* 0x000000ffff1b7224 */ /* 0x000fc400078e003d */
[----:B------:R-:W-:Y:S01]  /*180b0*/  IMAD.MOV.U32 R70, RZ, RZ, R81 ;  /* 0x000000ffff467224 */ /* 0x000fe200078e0051 */
[----:B------:R-:W-:Y:S01]  /*180c0*/  LEA.HI.X.SX32 R81, R52, R2, 0x2, P4 ;  /* 0x0000000234517211 */ /* 0x000fe200020f16ff */
[----:B------:R-:W-:Y:S02]  /*180d0*/  IMAD.MOV.U32 R25, RZ, RZ, R58 ;  /* 0x000000ffff197224 */ /* 0x000fe400078e003a */
[----:B------:R-:W-:Y:S01]  /*180e0*/  IMAD.MOV.U32 R52, RZ, RZ, R69 ;  /* 0x000000ffff347224 */ /* 0x000fe200078e0045 */
[----:B------:R-:W-:Y:S03]  /*180f0*/  STL.64 [R1+0x38], R242 ;  /* 0x000038f201007387 */ /* 0x000fe60000100a00 */
[----:B------:R-:W-:Y:S01]  /*18100*/  IMAD.MOV.U32 R246, RZ, RZ, R52 ;  /* 0x000000fffff67224 */ /* 0x000fe200078e0034 */
[----:B------:R-:W-:Y:S04]  /*18110*/  STL.64 [R1+0x28], R22 ;  /* 0x0000281601007387 */ /* 0x000fe80000100a00 */
[----:B------:R1:W-:Y:S04]  /*18120*/  STL.64 [R1+0x20], R20 ;  /* 0x0000201401007387 */ /* 0x0003e80000100a00 */
[----:B------:R-:W-:Y:S04]  /*18130*/  STL.64 [R1+0x10], R18 ;  /* 0x0000101201007387 */ /* 0x000fe80000100a00 */
[----:B------:R-:W-:Y:S04]  /*18140*/  STL.64 [R1+0x18], R244 ;  /* 0x000018f401007387 */ /* 0x000fe80000100a00 */
[----:B------:R3:W-:Y:S04]  /*18150*/  STL.64 [R1+0x8], R16 ;  /* 0x0000081001007387 */ /* 0x0007e80000100a00 */
[----:B------:R4:W-:Y:S01]  /*18160*/  STL.64 [R1], R14 ;  /* 0x0000000e01007387 */ /* 0x0009e20000100a00 */
[----:B--2---:R-:W-:Y:S01]  /*18170*/  IMAD.MOV.U32 R59, RZ, RZ, R72 ;  /* 0x000000ffff3b7224 */ /* 0x004fe200078e0048 */
[----:B------:R-:W-:-:S04]  /*18180*/  LEA R72, P2, R40, R12, 0x2 ;  /* 0x0000000c28487211 */ /* 0x000fc800078410ff */
[----:B------:R-:W-:Y:S02]  /*18190*/  LEA.HI.X.SX32 R73, R40, R2, 0x2, P2 ;  /* 0x0000000228497211 */ /* 0x000fe400010f16ff */
        /* <DEDUP_REMOVED lines=8> */
[----:B------:R-:W2:Y:S01]  /*18220*/  LDL.LU R246, [R1+0x758] ;  /* 0x0007580001f67983 */ /* 0x000ea20000300800 */
[----:B------:R-:W-:Y:S01]  /*18230*/  IMAD.MOV.U32 R38, RZ, RZ, R39 ;  /* 0x000000ffff267224 */ /* 0x000fe200078e0027 */
[-C--:B------:R-:W-:Y:S01]  /*18240*/  LEA R82, P5, R56, R12.reuse, 0x2 ;  /* 0x0000000c38527211 */ /* 0x080fe200078a10ff */
[----:B------:R-:W-:Y:S01]  /*18250*/  IMAD.MOV.U32 R42, RZ, RZ, R43 ;  /* 0x000000ffff2a7224 */ /* 0x000fe200078e002b */
[CC--:B------:R-:W-:Y:S02]  /*18260*/  LEA R78, P3, R51.reuse, R12.reuse, 0x2 ;  /* 0x0000000c334e7211 */ /* 0x0c0fe400078610ff */
[----:B------:R-:W-:Y:S01]  /*18270*/  LEA R74, P0, R38, R12, 0x2 ;  /* 0x0000000c264a7211 */ /* 0x000fe200078010ff */
[----:B------:R-:W-:Y:S01]  /*18280*/  IMAD.MOV.U32 R41, RZ, RZ, R53 ;  /* 0x000000ffff297224 */ /* 0x000fe200078e0035 */
[-C--:B------:R-:W-:Y:S01]  /*18290*/  LEA.HI.X.SX32 R83, R56, R2.reuse, 0x2, P5 ;  /* 0x0000000238537211 */ /* 0x080fe200028f16ff */
[----:B------:R-:W-:Y:S01]  /*182a0*/  IMAD.MOV.U32 R56, RZ, RZ, R70 ;  /* 0x000000ffff387224 */ /* 0x000fe200078e0046 */
[-C--:B------:R-:W-:Y:S01]  /*182b0*/  LEA.HI.X.SX32 R79, R51, R2.reuse, 0x2, P3 ;  /* 0x00000002334f7211 */ /* 0x080fe200018f16ff */
[----:B------:R-:W-:Y:S01]  /*182c0*/  IMAD.MOV.U32 R53, RZ, RZ, R68 ;  /* 0x000000ffff357224 */ /* 0x000fe200078e0044 */
[----:B------:R-:W-:Y:S01]  /*182d0*/  LEA.HI.X.SX32 R75, R38, R2, 0x2, P0 ;  /* 0x00000002264b7211 */ /* 0x000fe200000f16ff */
[----:B------:R-:W-:Y:S01]  /*182e0*/  IMAD.MOV.U32 R39, RZ, RZ, R66 ;  /* 0x000000ffff277224 */ /* 0x000fe200078e0042 */
[-C--:B------:R-:W-:Y:S01]  /*182f0*/  LEA R70, P5, R42, R12.reuse, 0x2 ;  /* 0x0000000c2a467211 */ /* 0x080fe200078a10ff */
[----:B------:R-:W-:Y:S01]  /*18300*/  IMAD.MOV.U32 R33, RZ, RZ, R62 ;  /* 0x000000ffff217224 */ /* 0x000fe200078e003e */
[-C--:B------:R-:W-:Y:S01]  /*18310*/  LEA R68, P4, R44, R12.reuse, 0x2 ;  /* 0x0000000c2c447211 */ /* 0x080fe200078810ff */
[----:B------:R-:W-:Y:S01]  /*18320*/  IMAD.MOV.U32 R43, RZ, RZ, R57 ;  /* 0x000000ffff2b7224 */ /* 0x000fe200078e0039 */
[----:B------:R-:W-:-:S02]  /*18330*/  LEA R66, P3, R46, R12, 0x2 ;  /* 0x0000000c2e427211 */ /* 0x000fc400078610ff */
[----:B------:R-:W-:Y:S01]  /*18340*/  LEA R62, P0, R50, R12, 0x2 ;  /* 0x0000000c323e7211 */ /* 0x000fe200078010ff */
[----:B------:R-:W-:Y:S01]  /*18350*/  IMAD.MOV.U32 R57, RZ, RZ, R71 ;  /* 0x000000ffff397224 */ /* 0x000fe200078e0047 */
[-C--:B------:R-:W-:Y:S01]  /*18360*/  LEA.HI.X.SX32 R71, R42, R2.reuse, 0x2, P5 ;  /* 0x000000022a477211 */ /* 0x080fe200028f16ff */
[----:B------:R-:W-:Y:S01]  /*18370*/  IMAD.MOV.U32 R51, RZ, RZ, R67 ;  /* 0x000000ffff337224 */ /* 0x000fe200078e0043 */
[-C--:B------:R-:W-:Y:S01]  /*18380*/  LEA.HI.X.SX32 R69, R44, R2.reuse, 0x2, P4 ;  /* 0x000000022c457211 */ /* 0x080fe200020f16ff */
[----:B------:R-:W-:Y:S01]  /*18390*/  IMAD.MOV.U32 R31, RZ, RZ, R63 ;  /* 0x000000ffff1f7224 */ /* 0x000fe200078e003f */
[-C--:B------:R-:W-:Y:S01]  /*183a0*/  LEA.HI.X.SX32 R67, R46, R2.reuse, 0x2, P3 ;  /* 0x000000022e437211 */ /* 0x080fe200018f16ff */
[----:B-1----:R-:W-:Y:S01]  /*183b0*/  IMAD.MOV.U32 R21, RZ, RZ, R56 ;  /* 0x000000ffff157224 */ /* 0x002fe200078e0038 */
[----:B------:R-:W-:Y:S01]  /*183c0*/  LEA.HI.X.SX32 R63, R50, R2, 0x2, P0 ;  /* 0x00000002323f7211 */ /* 0x000fe200000f16ff */
[----:B---3--:R-:W-:Y:S01]  /*183d0*/  IMAD.MOV.U32 R17, RZ, RZ, R54 ;  /* 0x000000ffff117224 */ /* 0x008fe200078e0036 */
[----:B------:R-:W-:-:S02]  /*183e0*/  LEA R58, P5, R47, R12, 0x2 ;  /* 0x0000000c2f3a7211 */ /* 0x000fc400078a10ff */
[-C--:B------:R-:W-:Y:S02]  /*183f0*/  LEA R56, P4, R45, R12.reuse, 0x2 ;  /* 0x0000000c2d387211 */ /* 0x080fe400078810ff */
[-C--:B------:R-:W-:Y:S02]  /*18400*/  LEA R54, P3, R43, R12.reuse, 0x2 ;  /* 0x0000000c2b367211 */ /* 0x080fe400078610ff */
[-C--:B------:R-:W-:Y:S02]  /*18410*/  LEA R52, P1, R41, R12.reuse, 0x2 ;  /* 0x0000000c29347211 */ /* 0x080fe400078210ff */
[----:B------:R-:W-:Y:S01]  /*18420*/  LEA R50, P0, R39, R12, 0x2 ;  /* 0x0000000c27327211 */ /* 0x000fe200078010ff */
[----:B------:R-:W-:Y:S02]  /*18430*/  IMAD R8, R6, 0x2, R9 ;  /* 0x0000000206087824 */ /* 0x000fe400078e0209 */
[----:B------:R-:W-:Y:S01]  /*18440*/  IMAD.MOV.U32 R23, RZ, RZ, R59 ;  /* 0x000000ffff177224 */ /* 0x000fe200078e003b */
[-C--:B------:R-:W-:Y:S01]  /*18450*/  LEA.HI.X.SX32 R59, R47, R2.reuse, 0x2, P5 ;  /* 0x000000022f3b7211 */ /* 0x080fe200028f16ff */
[----:B------:R-:W-:Y:S01]  /*18460*/  IMAD.MOV.U32 R19, RZ, RZ, R57 ;  /* 0x000000ffff137224 */ /* 0x000fe200078e0039 */
[-C--:B------:R-:W-:Y:S01]  /*18470*/  LEA.HI.X.SX32 R57, R45, R2.reuse, 0x2, P4 ;  /* 0x000000022d397211 */ /* 0x080fe200020f16ff */
[----:B----4-:R-:W-:Y:S01]  /*18480*/  IMAD.MOV.U32 R15, RZ, RZ, R55 ;  /* 0x000000ffff0f7224 */ /* 0x010fe200078e0037 */
[-C--:B------:R-:W-:Y:S01]  /*18490*/  LEA.HI.X.SX32 R55, R43, R2.reuse, 0x2, P3 ;  /* 0x000000022b377211 */ /* 0x080fe200018f16ff */
[----:B------:R-:W-:Y:S01]  /*184a0*/  IMAD.MOV.U32 R11, RZ, RZ, R53 ;  /* 0x000000ffff0b7224 */ /* 0x000fe200078e0035 */
[-C--:B------:R-:W-:Y:S01]  /*184b0*/  LEA.HI.X.SX32 R53, R41, R2.reuse, 0x2, P1 ;  /* 0x0000000229357211 */ /* 0x080fe200008f16ff */
[----:B------:R-:W-:Y:S01]  /*184c0*/  IMAD.MOV.U32 R13, RZ, RZ, R51 ;  /* 0x000000ffff0d7224 */ /* 0x000fe200078e0033 */
[----:B------:R-:W-:-:S02]  /*184d0*/  LEA.HI.X.SX32 R51, R39, R2, 0x2, P0 ;  /* 0x0000000227337211 */ /* 0x000fc400000f16ff */
[-C--:B------:R-:W-:Y:S02]  /*184e0*/  LEA R46, P5, R35, R12.reuse, 0x2 ;  /* 0x0000000c232e7211 */ /* 0x080fe400078a10ff */
[-C--:B------:R-:W-:Y:S02]  /*184f0*/  LEA R44, P4, R33, R12.reuse, 0x2 ;  /* 0x0000000c212c7211 */ /* 0x080fe400078810ff */
[-C--:B------:R-:W-:Y:S02]  /*18500*/  LEA R42, P3, R31, R12.reuse, 0x2 ;  /* 0x0000000c1f2a7211 */ /* 0x080fe400078610ff */
[-C--:B------:R-:W-:Y:S02]  /*18510*/  LEA R40, P1, R29, R12.reuse, 0x2 ;  /* 0x0000000c1d287211 */ /* 0x080fe400078210ff */
[----:B------:R-:W-:Y:S01]  /*18520*/  LEA R38, P0, R27, R12, 0x2 ;  /* 0x0000000c1b267211 */ /* 0x000fe200078010ff */
[----:B------:R-:W-:Y:S01]  /*18530*/  IMAD R7, R6, 0x2, R8 ;  /* 0x0000000206077824 */ /* 0x000fe200078e0208 */
[----:B------:R-:W-:-:S02]  /*18540*/  LEA.HI.X.SX32 R47, R35, R2, 0x2, P5 ;  /* 0x00000002232f7211 */ /* 0x000fc400028f16ff */
[-C--:B------:R-:W-:Y:S02]  /*18550*/  LEA.HI.X.SX32 R45, R33, R2.reuse, 0x2, P4 ;  /* 0x00000002212d7211 */ /* 0x080fe400020f16ff */
[-C--:B------:R-:W-:Y:S02]  /*18560*/  LEA.HI.X.SX32 R43, R31, R2.reuse, 0x2, P3 ;  /* 0x000000021f2b7211 */ /* 0x080fe400018f16ff */
[-C--:B------:R-:W-:Y:S02]  /*18570*/  LEA.HI.X.SX32 R41, R29, R2.reuse, 0x2, P1 ;  /* 0x000000021d297211 */ /* 0x080fe400008f16ff */
[----:B------:R-:W-:Y:S01]  /*18580*/  LEA.HI.X.SX32 R39, R27, R2, 0x2, P0 ;  /* 0x000000021b277211 */ /* 0x000fe200000f16ff */
[----:B------:R-:W-:Y:S01]  /*18590*/  IMAD R6, R6, 0x2, R7 ;  /* 0x0000000206067824 */ /* 0x000fe200078e0207 */
[-C--:B------:R-:W-:Y:S02]  /*185a0*/  LEA R34, P5, R23, R12.reuse, 0x2 ;  /* 0x0000000c17227211 */ /* 0x080fe400078a10ff */
[----:B------:R-:W-:-:S02]  /*185b0*/  LEA R32, P4, R21, R12, 0x2 ;  /* 0x0000000c15207211 */ /* 0x000fc400078810ff */
[-C--:B------:R-:W-:Y:S02]  /*185c0*/  LEA R30, P3, R19, R12.reuse, 0x2 ;  /* 0x0000000c131e7211 */ /* 0x080fe400078610ff */
[-C--:B------:R-:W-:Y:S02]  /*185d0*/  LEA R28, P1, R17, R12.reuse, 0x2 ;  /* 0x0000000c111c7211 */ /* 0x080fe400078210ff */
[----:B------:R-:W-:Y:S02]  /*185e0*/  LEA R26, P0, R15, R12, 0x2 ;  /* 0x0000000c0f1a7211 */ /* 0x000fe400078010ff */
[-C--:B------:R-:W-:Y:S02]  /*185f0*/  LEA.HI.X.SX32 R35, R23, R2.reuse, 0x2, P5 ;  /* 0x0000000217237211 */ /* 0x080fe400028f16ff */
[-C--:B------:R-:W-:Y:S02]  /*18600*/  LEA.HI.X.SX32 R33, R21, R2.reuse, 0x2, P4 ;  /* 0x0000000215217211 */ /* 0x080fe400020f16ff */
[----:B------:R-:W-:-:S02]  /*18610*/  LEA.HI.X.SX32 R31, R19, R2, 0x2, P3 ;  /* 0x00000002131f7211 */ /* 0x000fc400018f16ff */
[-C--:B------:R-:W-:Y:S02]  /*18620*/  LEA.HI.X.SX32 R29, R17, R2.reuse, 0x2, P1 ;  /* 0x00000002111d7211 */ /* 0x080fe400008f16ff */
[----:B------:R-:W-:Y:S02]  /*18630*/  LEA.HI.X.SX32 R27, R15, R2, 0x2, P0 ;  /* 0x000000020f1b7211 */ /* 0x000fe400000f16ff */
[-C--:B------:R-:W-:Y:S02]  /*18640*/  LEA R22, P5, R11, R12.reuse, 0x2 ;  /* 0x0000000c0b167211 */ /* 0x080fe400078a10ff */
[-C--:B------:R-:W-:Y:S02]  /*18650*/  LEA R20, P4, R13, R12.reuse, 0x2 ;  /* 0x0000000c0d147211 */ /* 0x080fe400078810ff */
[-C--:B------:R-:W-:Y:S02]  /*18660*/  LEA R18, P3, R9, R12.reuse, 0x2 ;  /* 0x0000000c09127211 */ /* 0x080fe400078610ff */
[----:B------:R-:W-:-:S02]  /*18670*/  LEA R16, P1, R8, R12, 0x2 ;  /* 0x0000000c08107211 */ /* 0x000fc400078210ff */
[-C--:B------:R-:W-:Y:S02]  /*18680*/  LEA R14, P0, R7, R12.reuse, 0x2 ;  /* 0x0000000c070e7211 */ /* 0x080fe400078010ff */
[C---:B------:R-:W-:Y:S02]  /*18690*/  LEA R12, P2, R6.reuse, R12, 0x2 ;  /* 0x0000000c060c7211 */ /* 0x040fe400078410ff */
[----:B------:R-:W-:Y:S02]  /*186a0*/  LOP3.LUT R248, R3, 0x20, RZ, 0xfc, !PT ;  /* 0x0000002003f87812 */ /* 0x000fe400078efcff */
[-C--:B------:R-:W-:Y:S02]  /*186b0*/  LEA.HI.X.SX32 R21, R13, R2.reuse, 0x2, P4 ;  /* 0x000000020d157211 */ /* 0x080fe400020f16ff */
[-C--:B------:R-:W-:Y:S02]  /*186c0*/  LEA.HI.X.SX32 R23, R11, R2.reuse, 0x2, P5 ;  /* 0x000000020b177211 */ /* 0x080fe400028f16ff */
[----:B------:R-:W-:-:S02]  /*186d0*/  LEA.HI.X.SX32 R13, R6, R2, 0x2, P2 ;  /* 0x00000002060d7211 */ /* 0x000fc400010f16ff */
[-C--:B------:R-:W-:Y:S02]  /*186e0*/  ISETP.GE.AND P2, PT, R248, R5.reuse, PT ;  /* 0x00000005f800720c */ /* 0x080fe40003f46270 */
[----:B------:R-:W-:Y:S02]  /*186f0*/  LOP3.LUT R11, R3, 0x40, RZ, 0xfc, !PT ;  /* 0x00000040030b7812 */ /* 0x000fe400078efcff */
[----:B------:R-:W-:Y:S02]  /*18700*/  LEA.HI.X.SX32 R15, R7, R2, 0x2, P0 ;  /* 0x00000002070f7211 */ /* 0x000fe400000f16ff */
[----:B------:R-:W-:Y:S02]  /*18710*/  SEL R7, R4, RZ, !P2 ;  /* 0x000000ff04077207 */ /* 0x000fe40005000000 */
[----:B------:R-:W-:Y:S02]  /*18720*/  ISETP.GE.AND P2, PT, R11, R5, PT ;  /* 0x000000050b00720c */ /* 0x000fe40003f46270 */
[----:B------:R-:W1:Y:S01]  /*18730*/  S2R R11, SR_TID.X ;  /* 0x00000000000b7919 */ /* 0x000e620000002100 */
[----:B------:R-:W-:-:S02]  /*18740*/  LOP3.LUT R249, R3, 0x2, RZ, 0xfc, !PT ;  /* 0x0000000203f97812 */ /* 0x000fc400078efcff */
[-C--:B------:R-:W-:Y:S02]  /*18750*/  LEA.HI.X.SX32 R17, R8, R2.reuse, 0x2, P1 ;  /* 0x0000000208117211 */ /* 0x080fe400008f16ff */
[-C--:B------:R-:W-:Y:S02]  /*18760*/  ISETP.GE.AND P1, PT, R249, R5.reuse, PT ;  /* 0x00000005f900720c */ /* 0x080fe40003f26270 */
[----:B------:R-:W-:Y:S02]  /*18770*/  LOP3.LUT R247, R3, 0x22, RZ, 0xfc, !PT ;  /* 0x0000002203f77812 */ /* 0x000fe400078efcff */
[----:B------:R-:W-:Y:S02]  /*18780*/  LEA.HI.X.SX32 R19, R9, R2, 0x2, P3 ;  /* 0x0000000209137211 */ /* 0x000fe400018f16ff */
[----:B------:R-:W-:Y:S02]  /*18790*/  SEL R2, R4, RZ, !P1 ;  /* 0x000000ff04027207 */ /* 0x000fe40004800000 */
[----:B------:R-:W-:-:S02]  /*187a0*/  ISETP.GE.AND P1, PT, R247, R5, PT ;  /* 0x00000005f700720c */ /* 0x000fc40003f26270 */
[----:B------:R-:W-:Y:S02]  /*187b0*/  LOP3.LUT R8, R3, 0x42, RZ, 0xfc, !PT ;  /* 0x0000004203087812 */ /* 0x000fe400078efcff */
[----:B------:R-:W-:Y:S02]  /*187c0*/  ISETP.NE.U32.AND P5, PT, R2, RZ, PT ;  /* 0x000000ff0200720c */ /* 0x000fe40003fa5070 */
[C---:B------:R-:W-:Y:S02]  /*187d0*/  SEL R6, R4.reuse, RZ, !P1 ;  /* 0x000000ff04067207 */ /* 0x040fe40004800000 */
[----:B------:R-:W-:Y:S02]  /*187e0*/  SEL R2, R4, RZ, !P2 ;  /* 0x000000ff04027207 */ /* 0x000fe40005000000 */
[----:B------:R-:W-:Y:S01]  /*187f0*/  ISETP.GE.AND P6, PT, R8, R5, PT ;  /* 0x000000050800720c */ /* 0x000fe20003fc6270 */
[----:B------:R-:W-:Y:S01]  /*18800*/  USHF.L.U32 UR4, UR22, 0x15, URZ ;  /* 0x0000001516047899 */ /* 0x000fe200080006ff */
[----:B------:R-:W-:-:S02]  /*18810*/  ISETP.NE.U32.AND P1, PT, R6, RZ, PT ;  /* 0x000000ff0600720c */ /* 0x000fc40003f25070 */
[----:B------:R-:W-:Y:S02]  /*18820*/  ISETP.NE.U32.AND P4, PT, R2, RZ, PT ;  /* 0x000000ff0200720c */ /* 0x000fe40003f85070 */
[C---:B-1----:R-:W-:Y:S02]  /*18830*/  LOP3.LUT R252, R11.reuse, 0x7f, RZ, 0xc0, !PT ;  /* 0x0000007f0bfc7812 */ /* 0x042fe400078ec0ff */
[----:B------:R-:W-:Y:S02]  /*18840*/  LOP3.LUT R11, R11, 0x3f, RZ, 0xc0, !PT ;  /* 0x0000003f0b0b7812 */ /* 0x000fe400078ec0ff */
[----:B------:R-:W-:Y:S02]  /*18850*/  ISETP.NE.U32.AND P0, PT, R10, RZ, PT ;  /* 0x000000ff0a00720c */ /* 0x000fe40003f05070 */
[----:B------:R-:W-:Y:S02]  /*18860*/  ISETP.NE.U32.AND P3, PT, R7, RZ, PT ;  /* 0x000000ff0700720c */ /* 0x000fe40003f65070 */
[----:B------:R-:W-:-:S02]  /*18870*/  ISETP.NE.U32.AND P2, PT, R252, RZ, PT ;  /* 0x000000fffc00720c */ /* 0x000fc40003f45070 */
[----:B------:R-:W-:Y:S01]  /*18880*/  SEL R6, R4, RZ, !P6 ;  /* 0x000000ff04067207 */ /* 0x000fe20007000000 */
[----:B------:R-:W1:Y:S01]  /*18890*/  LDCU.64 UR20, c[0x0][0x358] ;  /* 0x00006b00ff1477ac */ /* 0x000e620008000a00 */
[----:B------:R-:W-:Y:S01]  /*188a0*/  ULOP3.LUT UR4, UR4, 0x600000, URZ, 0xc0, !UPT ;  /* 0x0060000004047892 */ /* 0x000fe2000f8ec0ff */
[----:B------:R-:W-:Y:S01]  /*188b0*/  UMOV UR9, 0x1 ;  /* 0x0000000100097882 */ /* 0x000fe20000000000 */
[----:B--2---:R-:W-:Y:S01]  /*188c0*/  IMAD R2, R11, 0x80, R246 ;  /* 0x000000800b027824 */ /* 0x004fe200078e02f6 */
[----:B-1----:R-:W-:Y:S09]  /*188d0*/  BRA.U UP0, `(.L_x_5) ;  /* 0x0000000100187547 */ /* 0x002ff2000b800000 */
[----:B------:R-:W-:Y:S01]  /*188e0*/  ELECT P6, URZ, PT ;  /* 0x0000000000ff782f */ /* 0x000fe200038c0000 */
[----:B------:R-:W-:Y:S01]  /*188f0*/  IMAD.MOV.U32 R7, RZ, RZ, 0x1 ;  /* 0x00000001ff077424 */ /* 0x000fe200078e00ff */
[----:B------:R-:W-:Y:S01]  /*18900*/  UMOV UR6, 0x40 ;  /* 0x0000004000067882 */ /* 0x000fe20000000000 */
[----:B------:R-:W-:Y:S01]  /*18910*/  UVIRTCOUNT.DEALLOC.SMPOOL 0x80 ;  /* 0x000000800000784c */ /* 0x000fe20000000000 */
[----:B------:R-:W-:-:S09]  /*18920*/  ULEA UR6, UR5, UR6, 0x18 ;  /* 0x0000000605067291 */ /* 0x000fd2000f8ec0ff */
[----:B------:R1:W-:Y:S03]  /*18930*/  @P6 STS.U8 [UR6], R7 ;  /* 0x00000007ff006988 */ /* 0x0003e60008000006 */
.L_x_5:
[----:B------:R2:W-:Y:S01]  /*18940*/  STL.64 [R1+0x1740], R124 ;  /* 0x0017407c01007387 */ /* 0x0005e20000100a00 */
[----:B------:R-:W-:Y:S01]  /*18950*/  UIADD3 UR19, UPT, UPT, UR8, UR4, URZ ;  /* 0x0000000408137290 */ /* 0x000fe2000fffe0ff */
[----:B------:R-:W-:Y:S01]  /*18960*/  VOTEU.ALL UP1, P2 ;  /* 0x0000000000ff7886 */ /* 0x000fe20001020000 */
[----:B------:R-:W-:Y:S02]  /*18970*/  UIADD3 UR15, UPT, UPT, UR7, 0x140000, URZ ;  /* 0x00140000070f7890 */ /* 0x000fe4000fffe0ff */
[----:B------:R-:W-:Y:S01]  /*18980*/  IMAD.U32 R247, RZ, RZ, UR7 ;  /* 0x00000007fff77e24 */ /* 0x000fe2000f8e00ff */
[----:B------:R-:W-:Y:S01]  /*18990*/  VOTEU.ALL UP2, P2 ;  /* 0x0000000000ff7886 */ /* 0x000fe20001040000 */
[C---:B------:R-:W-:Y:S02]  /*189a0*/  LOP3.LUT R9, R3.reuse, 0x60, RZ, 0xfc, !PT ;  /* 0x0000006003097812 */ /* 0x040fe400078efcff */
[C---:B------:R-:W-:Y:S02]  /*189b0*/  LOP3.LUT R8, R3.reuse, 0x62, RZ, 0xfc, !PT ;  /* 0x0000006203087812 */ /* 0x040fe400078efcff */
[----:B-1----:R-:W-:Y:S01]  /*189c0*/  LOP3.LUT R7, R3, 0x4, RZ, 0xfc, !PT ;  /* 0x0000000403077812 */ /* 0x002fe200078efcff */
[----:B--2---:R-:W2:Y:S01]  /*189d0*/  LDL.64 R124, [R1+0xd0] ;  /* 0x0000d000017c7983 */ /* 0x004ea20000100a00 */
[----:B------:R-:W-:Y:S01]  /*189e0*/  ISETP.NE.U32.AND P6, PT, R6, RZ, PT ;  /* 0x000000ff0600720c */ /* 0x000fe20003fc5070 */
[----:B------:R-:W-:-:S02]  /*189f0*/  USHF.L.U32 UR13, UR13, 0x7, URZ ;  /* 0x000000070d0d7899 */ /* 0x000fc400080006ff */
[----:B------:R1:W-:Y:S01]  /*18a00*/  STL.64 [R1+0x1738], R108 ;  /* 0x0017386c01007387 */ /* 0x0003e20000100a00 */
[----:B------:R-:W3:Y:S03]  /*18a10*/  LDCU UR14, c[0x0][0x3a0] ;  /* 0x00007400ff0e77ac */ /* 0x000ee60008000800 */
[----:B-1----:R-:W4:Y:S04]  /*18a20*/  LDL.64 R108, [R1+0xc8] ;  /* 0x0000c800016c7983 */ /* 0x002f280000100a00 */
[----:B------:R1:W-:Y:S04]  /*18a30*/  STL.64 [R1+0x1730], R92 ;  /* 0x0017305c01007387 */ /* 0x0003e80000100a00 */
[----:B-1----:R-:W3:Y:S01]  /*18a40*/  LDL.64 R92, [R1+0x50] ;  /* 0x00005000015c7983 */ /* 0x002ee20000100a00 */
[----:B------:R-:W-:-:S04]  /*18a50*/  @!UP1 UIADD3 UR10, UPT, UPT, -UR9, 0x100000, URZ ;  /* 0x00100000090a9890 */ /* 0x000fc8000fffe1ff */
[----:B------:R-:W-:Y:S02]  /*18a60*/  @!UP1 USHF.L.U32 UR11, UR10, 0xb, URZ ;  /* 0x0000000b0a0b9899 */ /* 0x000fe400080006ff */
[----:B------:R-:W-:Y:S02]  /*18a70*/  @!UP1 USHF.L.U32 UR10, UR10, 0x1, URZ ;  /* 0x000000010a0a9899 */ /* 0x000fe400080006ff */
[----:B------:R-:W-:-:S04]  /*18a80*/  @!UP1 UIADD3 UR4, UPT, UPT, -UR9, 0x100000, URZ ;  /* 0x0010000009049890 */ /* 0x000fc8000fffe1ff */
[----:B------:R-:W-:Y:S02]  /*18a90*/  @!UP1 USHF.L.U32 UR5, UR4, 0xb, URZ ;  /* 0x0000000b04059899 */ /* 0x000fe400080006ff */
[----:B------:R-:W-:Y:S01]  /*18aa0*/  @!UP1 USHF.L.U32 UR4, UR4, 0x1, URZ ;  /* 0x0000000104049899 */ /* 0x000fe200080006ff */
[----:B------:R-:W-:Y:S01]  /*18ab0*/  STTM.16dp32bit_t0_t15.x128 tmem[UR19], RZ ;  /* 0x000000ff000079ed */ /* 0x000fe20008b80013 */
[----:B------:R-:W-:Y:S01]  /*18ac0*/  STTM.16dp32bit_t16_t31.x128 tmem[UR19+0x80], RZ ;  /* 0x000080ff000079ed */ /* 0x000fe20008ba0013 */
[----:B------:R-:W1:Y:S02]  /*18ad0*/  FENCE.VIEW.ASYNC.T ;  /* 0x00000000000073c6 */ /* 0x000e640000000200 */
[----:B-1----:R-:W-:Y:S01]  /*18ae0*/  BAR.SYNC.DEFER_BLOCKING 0x0 ;  /* 0x0000000000007b1d */ /* 0x002fe20000010000 */
[----:B------:R-:W-:-:S05]  /*18af0*/  IADD3 R10, PT, PT, R247, 0x100000, R2 ;  /* 0x00100000f70a7810 */ /* 0x000fca0007ffe002 */
[----:B------:R-:W-:Y:S01]  /*18b00*/  UMOV UR9, UR15 ;  /* 0x0000000f00097c82 */ /* 0x000fe20008000000 */
[----:B------:R-:W-:Y:S01]  /*18b10*/  VOTEU.ALL UP1, P2 ;  /* 0x0000000000ff7886 */ /* 0x000fe20001020000 */
[----:B-----5:R1:W-:Y:S04]  /*18b20*/  STL [R1+0x1430], R0 ;  /* 0x0014300001007387 */ /* 0x0203e80000100800 */
[----:B------:R-:W1:Y:S02]  /*18b30*/  FENCE.VIEW.ASYNC.S ;  /* 0x00000000000073c6 */ /* 0x000e640000000000 */
[----:B-1----:R-:W1:Y:S02]  /*18b40*/  @!UP1 SYNCS.EXCH.64 URZ, [UR9], UR10 ;  /* 0x0000000a09ff95b2 */ /* 0x002e640008000100 */
[----:B-1----:R-:W-:Y:S06]  /*18b50*/  BAR.SYNC.DEFER_BLOCKING 0x0 ;  /* 0x0000000000007b1d */ /* 0x002fec0000010000 */
[----:B------:R1:W2:Y:S01]  /*18b60*/  @!UP2 SYNCS.EXCH.64 URZ, [UR7+0x140008], UR4 ;  /* 0x1400080407ffa5b2 */ /* 0x0002a20008000100 */
[----:B------:R-:W-:Y:S01]  /*18b70*/  LOP3.LUT R0, R3, 0x6, RZ, 0xfc, !PT ;  /* 0x0000000603007812 */ /* 0x000fe200078efcff */
[----:B-1----:R-:W1:Y:S01]  /*18b80*/  LDCU UR4, c[0x0][0x3a0] ;  /* 0x00007400ff0477ac */ /* 0x002e620008000800 */
[----:B------:R-:W-:Y:S01]  /*18b90*/  USHF.L.U32 UR11, UR12, 0x7, URZ ;  /* 0x000000070c0b7899 */ /* 0x000fe200080006ff */
[----:B------:R-:W1:Y:S01]  /*18ba0*/  LDCU UR5, c[0x0][0x3a0] ;  /* 0x00007400ff0577ac */ /* 0x000e620008000800 */
[----:B------:R-:W-:Y:S01]  /*18bb0*/  @!PT LDS RZ, [RZ] ;  /* 0x00000000fffff984 */ /* 0x000fe20000000800 */
[----:B------:R-:W-:Y:S01]  /*18bc0*/  @!PT LDS RZ, [RZ] ;  /* 0x00000000fffff984 */ /* 0x000fe20000000800 */
[----:B------:R-:W-:Y:S01]  /*18bd0*/  @!PT LDS RZ, [RZ] ;  /* 0x00000000fffff984 */ /* 0x000fe20000000800 */
[----:B--2---:R-:W-:Y:S01]  /*18be0*/  LDGSTS.E [R10], desc[UR20][R124.64], P0 ;  /* 0x000000007c0a7fae */ /* 0x004fe200081a1014 */
[----:B------:R-:W-:-:S04]  /*18bf0*/  ISETP.GE.AND P0, PT, R9, R5, PT ;  /* 0x000000050900720c */ /* 0x000fc80003f06270 */
[----:B------:R-:W-:Y:S02]  /*18c00*/  SEL R6, R4, RZ, !P0 ;  /* 0x000000ff04067207 */ /* 0x000fe40004000000 */
[-C--:B------:R-:W-:Y:S01]  /*18c10*/  ISETP.GE.AND P0, PT, R7, R5.reuse, PT ;  /* 0x000000050700720c */ /* 0x080fe20003f06270 */
[----:B------:R-:W2:Y:S04]  /*18c20*/  LDL.LU.64 R124, [R1+0x1740] ;  /* 0x00174000017c7983 */ /* 0x000ea80000300a00 */
[----:B----4-:R-:W-:Y:S01]  /*18c30*/  LDGSTS.E [R10+0x8], desc[UR20][R108.64], P5 ;  /* 0x000080006c0a7fae */ /* 0x010fe2000a9a1014 */
[----:B------:R-:W-:-:S04]  /*18c40*/  ISETP.GE.AND P5, PT, R8, R5, PT ;  /* 0x000000050800720c */ /* 0x000fc80003fa6270 */
[C---:B------:R-:W-:Y:S02]  /*18c50*/  SEL R8, R4.reuse, RZ, !P5 ;  /* 0x000000ff04087207 */ /* 0x040fe40006800000 */
[----:B------:R-:W-:Y:S02]  /*18c60*/  SEL R7, R4, RZ, !P0 ;  /* 0x000000ff04077207 */ /* 0x000fe40004000000 */
[----:B------:R-:W-:Y:S01]  /*18c70*/  ISETP.NE.U32.AND P0, PT, R8, RZ, PT ;  /* 0x000000ff0800720c */ /* 0x000fe20003f05070 */
[----:B------:R-:W4:Y:S04]  /*18c80*/  LDL.LU.64 R108, [R1+0x1738] ;  /* 0x00173800016c7983 */ /* 0x000f280000300a00 */
[----:B---3--:R-:W-:Y:S04]  /*18c90*/  LDGSTS.E [R10+0x2000], desc[UR20][R92.64], P3 ;  /* 0x020000005c0a7fae */ /* 0x008fe800099a1014 */
[----:B------:R-:W3:Y:S01]  /*18ca0*/  LDL.LU.64 R92, [R1+0x1730] ;  /* 0x00173000015c7983 */ /* 0x000ee20000300a00 */
[----:B------:R-:W-:-:S02]  /*18cb0*/  ISETP.NE.U32.AND P3, PT, R6, RZ, PT ;  /* 0x000000ff0600720c */ /* 0x000fc40003f65070 */
[----:B------:R-:W-:Y:S01]  /*18cc0*/  ISETP.GE.AND P5, PT, R0, R5, PT ;  /* 0x000000050000720c */ /* 0x000fe20003fa6270 */
[----:B------:R-:W2:Y:S01]  /*18cd0*/  LDL.64 R8, [R1+0x48] ;  /* 0x0000480001087983 */ /* 0x000ea20000100a00 */
[----:B------:R-:W-:Y:S02]  /*18ce0*/  LOP3.LUT R0, R3, 0x26, RZ, 0xfc, !PT ;  /* 0x0000002603007812 */ /* 0x000fe400078efcff */
[----:B------:R-:W-:Y:S01]  /*18cf0*/  SEL R6, R4, RZ, !P5 ;  /* 0x000000ff04067207 */ /* 0x000fe20006800000 */
[----:B------:R1:W-:Y:S03]  /*18d00*/  STL.64 [R1+0x16b0], R74 ;  /* 0x0016b04a01007387 */ /* 0x0003e60000100a00 */
[----:B------:R-:W-:Y:S01]  /*18d10*/  ISETP.NE.U32.AND P5, PT, R6, RZ, PT ;  /* 0x000000ff0600720c */ /* 0x000fe20003fa5070 */
[----:B--2---:R2:W-:Y:S01]  /*18d20*/  LDGSTS.E [R10+0x2008], desc[UR20][R8.64], P1 ;  /* 0x02008000080a7fae */ /* 0x0045e200089a1014 */
[----:B------:R-:W-:-:S03]  /*18d30*/  ISETP.NE.U32.AND P1, PT, R7, RZ, PT ;  /* 0x000000ff0700720c */ /* 0x000fc60003f25070 */
[----:B------:R-:W-:Y:S04]  /*18d40*/  LDGSTS.E [R10+0x4000], desc[UR20][R74.64], P4 ;  /* 0x040000004a0a7fae */ /* 0x000fe8000a1a1014 */
[----:B------:R-:W-:Y:S04]  /*18d50*/  LDGSTS.E [R10+0x4008], desc[UR20][R72.64], P6 ;  /* 0x04008000480a7fae */ /* 0x000fe8000b1a1014 */
[----:B------:R-:W-:Y:S01]  /*18d60*/  LDGSTS.E [R10+0x6000], desc[UR20][R42.64], P3 ;  /* 0x060000002a0a7fae */ /* 0x000fe200099a1014 */
[C---:B--2---:R-:W-:Y:S02]  /*18d70*/  LOP3.LUT R9, R3.reuse, 0x24, RZ, 0xfc, !PT ;  /* 0x0000002403097812 */ /* 0x044fe400078efcff */
[----:B------:R-:W-:Y:S01]  /*18d80*/  LOP3.LUT R8, R3, 0x44, RZ, 0xfc, !PT ;  /* 0x0000004403087812 */ /* 0x000fe200078efcff */
[----:B-1----:R-:W2:Y:S01]  /*18d90*/  LDL.64 R74, [R1+0x40] ;  /* 0x00004000014a7983 */ /* 0x002ea20000100a00 */
[----:B------:R-:W-:-:S03]  /*18da0*/  ISETP.GE.AND P4, PT, R9, R5, PT ;  /* 0x000000050900720c */ /* 0x000fc60003f86270 */
[----:B------:R1:W-:Y:S01]  /*18db0*/  STL.64 [R1+0x16b8], R72 ;  /* 0x0016b84801007387 */ /* 0x0003e20000100a00 */
[----:B------:R-:W-:-:S03]  /*18dc0*/  ISETP.GE.AND P6, PT, R0, R5, PT ;  /* 0x000000050000720c */ /* 0x000fc60003fc6270 */
[----:B------:R-:W-:Y:S04]  /*18dd0*/  LDGSTS.E [R10+0x6008], desc[UR20][R40.64], P0 ;  /* 0x06008000280a7fae */ /* 0x000fe800081a1014 */
[----:B-1----:R-:W2:Y:S04]  /*18de0*/  LDL.64 R72, [R1+0xb8] ;  /* 0x0000b80001487983 */ /* 0x002ea80000100a00 */
[----:B------:R1:W-:Y:S04]  /*18df0*/  STL.64 [R1+0x16c0], R42 ;  /* 0x0016c02a01007387 */ /* 0x0003e80000100a00 */
[----:B-1----:R-:W2:Y:S01]  /*18e00*/  LDL.64 R42, [R1+0xc0] ;  /* 0x0000c000012a7983 */ /* 0x002ea20000100a00 */
[----:B------:R-:W-:-:S02]  /*18e10*/  LOP3.LUT R0, R3, 0x46, RZ, 0xfc, !PT ;  /* 0x0000004603007812 */ /* 0x000fc400078efcff */
[----:B------:R-:W-:Y:S02]  /*18e20*/  SEL R6, R4, RZ, !P4 ;  /* 0x000000ff04067207 */ /* 0x000fe40006000000 */
[-C--:B------:R-:W-:Y:S02]  /*18e30*/  ISETP.GE.AND P4, PT, R8, R5.reuse, PT ;  /* 0x000000050800720c */ /* 0x080fe40003f86270 */
[----:B------:R-:W-:Y:S02]  /*18e40*/  SEL R8, R4, RZ, !P6 ;  /* 0x000000ff04087207 */ /* 0x000fe40007000000 */
[----:B------:R-:W-:Y:S02]  /*18e50*/  ISETP.GE.AND P6, PT, R0, R5, PT ;  /* 0x000000050000720c */ /* 0x000fe40003fc6270 */
[----:B------:R-:W-:Y:S02]  /*18e60*/  ISETP.NE.U32.AND P3, PT, R6, RZ, PT ;  /* 0x000000ff0600720c */ /* 0x000fe40003f65070 */
[----:B------:R-:W-:Y:S01]  /*18e70*/  LOP3.LUT R0, R2, 0x10, RZ, 0x3c, !PT ;  /* 0x0000001002007812 */ /* 0x000fe200078e3cff */
[----:B------:R1:W-:Y:S03]  /*18e80*/  STL.64 [R1+0x16a8], R40 ;  /* 0x0016a82801007387 */ /* 0x0003e60000100a00 */
[----:B------:R-:W-:Y:S01]  /*18e90*/  IADD3 R11, PT, PT, R247, 0x100000, R0 ;  /* 0x00100000f70b7810 */ /* 0x000fe20007ffe000 */
[----:B------:R2:W-:Y:S04]  /*18ea0*/  STL [R1+0xc8c], R0 ;  /* 0x000c8c0001007387 */ /* 0x0005e80000100800 */
[----:B-1----:R-:W3:Y:S04]  /*18eb0*/  LDL.64 R40, [R1+0xb0] ;  /* 0x0000b00001287983 */ /* 0x002ee80000100a00 */
[----:B------:R-:W-:Y:S01]  /*18ec0*/  STL.64 [R1+0x16a0], R70 ;  /* 0x0016a04601007387 */ /* 0x000fe20000100a00 */
[----:B------:R-:W-:-:S02]  /*18ed0*/  SEL R6, R4, RZ, !P6 ;  /* 0x000000ff04067207 */ /* 0x000fc40007000000 */
[----:B------:R-:W-:Y:S02]  /*18ee0*/  SEL R7, R4, RZ, !P4 ;  /* 0x000000ff04077207 */ /* 0x000fe40006000000 */
[----:B------:R-:W-:Y:S01]  /*18ef0*/  ISETP.NE.U32.AND P6, PT, R6, RZ, PT ;  /* 0x000000ff0600720c */ /* 0x000fe20003fc5070 */
[----:B--2---:R-:W-:Y:S04]  /*18f00*/  LDGSTS.E [R11], desc[UR20][R42.64], P1 ;  /* 0x000000002a0b7fae */ /* 0x004fe800089a1014 */
[----:B------:R-:W-:Y:S04]  /*18f10*/  LDGSTS.E [R11+0x8], desc[UR20][R72.64], P5 ;  /* 0x00008000480b7fae */ /* 0x000fe8000a9a1014 */
[----:B------:R-:W-:Y:S04]  /*18f20*/  LDGSTS.E [R11+0x2000], desc[UR20][R74.64], P3 ;  /* 0x020000004a0b7fae */ /* 0x000fe800099a1014 */
[----:B------:R-:W2:Y:S04]  /*18f30*/  LDL.64 R42, [R1+0xa8] ;  /* 0x0000a800012a7983 */ /* 0x000ea80000100a00 */
[----:B------:R-:W-:Y:S04]  /*18f40*/  STL.64 [R1+0x16c8], R68 ;  /* 0x0016c84401007387 */ /* 0x000fe80000100a00 */
[----:B------:R-:W4:Y:S04]  /*18f50*/  LDL.64 R72, [R1+0x30] ;  /* 0x0000300001487983 */ /* 0x000f280000100a00 */
[----:B------:R-:W4:Y:S01]  /*18f60*/  LDL.64 R74, [R1+0x28] ;  /* 0x00002800014a7983 */ /* 0x000f220000100a00 */
[----:B------:R-:W-:-:S02]  /*18f70*/  LOP3.LUT R6, R3, 0x64, RZ, 0xfc, !PT ;  /* 0x0000006403067812 */ /* 0x000fc400078efcff */
[----:B------:R-:W-:Y:S02]  /*18f80*/  ISETP.NE.U32.AND P4, PT, R8, RZ, PT ;  /* 0x000000ff0800720c */ /* 0x000fe40003f85070 */
[----:B------:R-:W-:Y:S02]  /*18f90*/  ISETP.NE.U32.AND P0, PT, R7, RZ, PT ;  /* 0x000000ff0700720c */ /* 0x000fe40003f05070 */
[----:B------:R-:W-:Y:S02]  /*18fa0*/  LOP3.LUT R0, R3, 0x66, RZ, 0xfc, !PT ;  /* 0x0000006603007812 */ /* 0x000fe400078efcff */
[-C--:B------:R-:W-:Y:S02]  /*18fb0*/  ISETP.GE.AND P1, PT, R6, R5.reuse, PT ;  /* 0x000000050600720c */ /* 0x080fe40003f26270 */
[----:B------:R-:W-:Y:S02]  /*18fc0*/  ISETP.GE.AND P5, PT, R0, R5, PT ;  /* 0x000000050000720c */ /* 0x000fe40003fa6270 */
[----:B------:R-:W-:-:S02]  /*18fd0*/  SEL R6, R4, RZ, !P1 ;  /* 0x000000ff04067207 */ /* 0x000fc40004800000 */
[C---:B------:R-:W-:Y:S01]  /*18fe0*/  LOP3.LUT R7, R3.reuse, 0x8, RZ, 0xfc, !PT ;  /* 0x0000000803077812 */ /* 0x040fe200078efcff */
[----:B------:R1:W-:Y:S01]  /*18ff0*/  LDGSTS.E [R11+0x2008], desc[UR20][R242.64], P4 ;  /* 0x02008000f20b7fae */ /* 0x0003e2000a1a1014 */
[----:B------:R-:W-:Y:S02]  /*19000*/  LOP3.LUT R0, R3, 0xa, RZ, 0xfc, !PT ;  /* 0x0000000a03007812 */ /* 0x000fe400078efcff */
[----:B------:R-:W-:Y:S01]  /*19010*/  SEL R8, R4, RZ, !P5 ;  /* 0x000000ff04087207 */ /* 0x000fe20006800000 */
[----:B------:R-:W-:Y:S01]  /*19020*/  LDGSTS.E [R11+0x4000], desc[UR20][R70.64], P0 ;  /* 0x04000000460b7fae */ /* 0x000fe200081a1014 */
[----:B------:R-:W-:Y:S02]  /*19030*/  ISETP.NE.U32.AND P3, PT, R6, RZ, PT ;  /* 0x000000ff0600720c */ /* 0x000fe40003f65070 */
[-C--:B------:R-:W-:Y:S01]  /*19040*/  ISETP.GE.AND P1, PT, R7, R5.reuse, PT ;  /* 0x000000050700720c */ /* 0x080fe20003f26270 */
[----:B------:R-:W-:Y:S01]  /*19050*/  LDGSTS.E [R11+0x4008], desc[UR20][R68.64], P6 ;  /* 0x04008000440b7fae */ /* 0x000fe2000b1a1014 */
[----:B------:R-:W-:-:S02]  /*19060*/  ISETP.GE.AND P5, PT, R0, R5, PT ;  /* 0x000000050000720c */ /* 0x000fc40003fa6270 */
[C---:B------:R-:W-:Y:S02]  /*19070*/  LOP3.LUT R9, R3.reuse, 0x28, RZ, 0xfc, !PT ;  /* 0x0000002803097812 */ /* 0x040fe400078efcff */
[----:B------:R-:W-:Y:S02]  /*19080*/  LOP3.LUT R0, R3, 0x2a, RZ, 0xfc, !PT ;  /* 0x0000002a03007812 */ /* 0x000fe400078efcff */
[C---:B------:R-:W-:Y:S02]  /*19090*/  SEL R7, R4.reuse, RZ, !P1 ;  /* 0x000000ff04077207 */ /* 0x040fe40004800000 */
[----:B------:R-:W-:Y:S01]  /*190a0*/  SEL R6, R4, RZ, !P5 ;  /* 0x000000ff04067207 */ /* 0x000fe20006800000 */
[----:B------:R-:W-:Y:S01]  /*190b0*/  LDGSTS.E [R11+0x6000], desc[UR20][R38.64], P3 ;  /* 0x06000000260b7fae */ /* 0x000fe200099a1014 */
[----:B------:R-:W-:Y:S02]  /*190c0*/  ISETP.NE.U32.AND P1, PT, R8, RZ, PT ;  /* 0x000000ff0800720c */ /* 0x000fe40003f25070 */
[----:B------:R-:W-:-:S02]  /*190d0*/  ISETP.GE.AND P0, PT, R9, R5, PT ;  /* 0x000000050900720c */ /* 0x000fc40003f06270 */
[C---:B------:R-:W-:Y:S02]  /*190e0*/  LOP3.LUT R8, R3.reuse, 0x48, RZ, 0xfc, !PT ;  /* 0x0000004803087812 */ /* 0x040fe400078efcff */
[-C--:B------:R-:W-:Y:S02]  /*190f0*/  ISETP.GE.AND P6, PT, R0, R5.reuse, PT ;  /* 0x000000050000720c */ /* 0x080fe40003fc6270 */
[----:B------:R-:W-:Y:S02]  /*19100*/  ISETP.NE.U32.AND P4, PT, R6, RZ, PT ;  /* 0x000000ff0600720c */ /* 0x000fe40003f85070 */
[----:B------:R-:W-:Y:S02]  /*19110*/  SEL R6, R4, RZ, !P0 ;  /* 0x000000ff04067207 */ /* 0x000fe40004000000 */
[----:B------:R-:W-:Y:S01]  /*19120*/  LOP3.LUT R0, R3, 0x4a, RZ, 0xfc, !PT ;  /* 0x0000004a03007812 */ /* 0x000fe200078efcff */
[----:B------:R-:W-:Y:S01]  /*19130*/  STL.64 [R1+0x16d0], R38 ;  /* 0x0016d02601007387 */ /* 0x000fe20000100a00 */
[----:B------:R-:W-:-:S02]  /*19140*/  ISETP.GE.AND P0, PT, R8, R5, PT ;  /* 0x000000050800720c */ /* 0x000fc40003f06270 */
[----:B------:R-:W-:Y:S01]  /*19150*/  ISETP.NE.U32.AND P5, PT, R7, RZ, PT ;  /* 0x000000ff0700720c */ /* 0x000fe20003fa5070 */
[----:B------:R-:W-:Y:S01]  /*19160*/  LDGSTS.E [R11+0x6008], desc[UR20][R36.64], P1 ;  /* 0x06008000240b7fae */ /* 0x000fe200089a1014 */
[----:B------:R-:W-:Y:S02]  /*19170*/  SEL R8, R4, RZ, !P6 ;  /* 0x000000ff04087207 */ /* 0x000fe40007000000 */
[----:B------:R-:W-:Y:S02]  /*19180*/  ISETP.NE.U32.AND P3, PT, R6, RZ, PT ;  /* 0x000000ff0600720c */ /* 0x000fe40003f65070 */
[----:B------:R-:W-:Y:S02]  /*19190*/  ISETP.GE.AND P6, PT, R0, R5, PT ;  /* 0x000000050000720c */ /* 0x000fe40003fc6270 */
[----:B------:R-:W-:Y:S02]  /*191a0*/  SEL R7, R4, RZ, !P0 ;  /* 0x000000ff04077207 */ /* 0x000fe40004000000 */
[----:B------:R-:W-:-:S02]  /*191b0*/  ISETP.NE.U32.AND P0, PT, R8, RZ, PT ;  /* 0x000000ff0800720c */ /* 0x000fc40003f05070 */
[----:B------:R-:W-:-:S04]  /*191c0*/  LOP3.LUT R0, R2, 0x20, RZ, 0x3c, !PT ;  /* 0x0000002002007812 */ /* 0x000fc800078e3cff */
[----:B-1----:R-:W-:Y:S01]  /*191d0*/  IADD3 R242, PT, PT, R247, 0x100000, R0 ;  /* 0x00100000f7f27810 */ /* 0x002fe20007ffe000 */
[----:B------:R-:W-:Y:S04]  /*191e0*/  STL.64 [R1+0x16e0], R10 ;  /* 0x0016e00a01007387 */ /* 0x000fe80000100a00 */
[----:B------:R1:W-:Y:S04]  /*191f0*/  STL [R1+0xc88], R0 ;  /* 0x000c880001007387 */ /* 0x0003e80000100800 */
[----:B---3--:R-:W-:Y:S04]  /*19200*/  LDGSTS.E [R242], desc[UR20][R40.64], P5 ;  /* 0x0000000028f27fae */ /* 0x008fe8000a9a1014 */
[----:B------:R-:W-:Y:S04]  /*19210*/  STL.64 [R1+0x16d8], R36 ;  /* 0x0016d82401007387 */ /* 0x000fe80000100a00 */
[----:B--2---:R-:W-:Y:S04]  /*19220*/  LDGSTS.E [R242+0x8], desc[UR20][R42.64], P4 ;  /* 0x000080002af27fae */ /* 0x004fe8000a1a1014 */
[----:B----4-:R-:W-:Y:S04]  /*19230*/  LDGSTS.E [R242+0x2000], desc[UR20][R72.64], P3 ;  /* 0x0200000048f27fae */ /* 0x010fe800099a1014 */
[----:B------:R-:W2:Y:S04]  /*19240*/  LDL.64 R42, [R1+0xa0] ;  /* 0x0000a000012a7983 */ /* 0x000ea80000100a00 */
[----:B------:R-:W-:Y:S04]  /*19250*/  LDGSTS.E [R242+0x2008], desc[UR20][R74.64], P0 ;  /* 0x020080004af27fae */ /* 0x000fe800081a1014 */
[----:B------:R-:W3:Y:S04]  /*19260*/  LDL.64 R72, [R1+0x98] ;  /* 0x0000980001487983 */ /* 0x000ee80000100a00 */
[----:B------:R-:W-:Y:S04]  /*19270*/  STL.64 [R1+0x16e8], R66 ;  /* 0x0016e84201007387 */ /* 0x000fe80000100a00 */
[----:B------:R-:W4:Y:S01]  /*19280*/  LDL.64 R74, [R1+0x20] ;  /* 0x00002000014a7983 */ /* 0x000f220000100a00 */
[----:B------:R-:W-:-:S04]  /*19290*/  SEL R6, R4, RZ, !P6 ;  /* 0x000000ff04067207 */ /* 0x000fc80007000000 */
[----:B------:R-:W-:Y:S02]  /*192a0*/  ISETP.NE.U32.AND P6, PT, R6, RZ, PT ;  /* 0x000000ff0600720c */ /* 0x000fe40003fc5070 */
[----:B------:R-:W-:Y:S02]  /*192b0*/  LOP3.LUT R6, R3, 0x68, RZ, 0xfc, !PT ;  /* 0x0000006803067812 */ /* 0x000fe400078efcff */
[----:B------:R-:W-:Y:S02]  /*192c0*/  ISETP.NE.U32.AND P1, PT, R7, RZ, PT ;  /* 0x000000ff0700720c */ /* 0x000fe40003f25070 */
[----:B-1----:R-:W-:Y:S02]  /*192d0*/  LOP3.LUT R0, R3, 0x6a, RZ, 0xfc, !PT ;  /* 0x0000006a03007812 */ /* 0x002fe400078efcff */
[-C--:B------:R-:W-:Y:S02]  /*192e0*/  ISETP.GE.AND P5, PT, R6, R5.reuse, PT ;  /* 0x000000050600720c */ /* 0x080fe40003fa6270 */
[----:B------:R-:W-:-:S02]  /*192f0*/  ISETP.GE.AND P4, PT, R0, R5, PT ;  /* 0x000000050000720c */ /* 0x000fc40003f86270 */
[C---:B------:R-:W-:Y:S02]  /*19300*/  SEL R6, R4.reuse, RZ, !P5 ;  /* 0x000000ff04067207 */ /* 0x040fe40006800000 */
[C---:B------:R-:W-:Y:S02]  /*19310*/  LOP3.LUT R0, R3.reuse, 0xe, RZ, 0xfc, !PT ;  /* 0x0000000e03007812 */ /* 0x040fe400078efcff */
[----:B------:R-:W-:Y:S01]  /*19320*/  LOP3.LUT R7, R3, 0xc, RZ, 0xfc, !PT ;  /* 0x0000000c03077812 */ /* 0x000fe200078efcff */
[----:B------:R-:W-:Y:S01]  /*19330*/  LDGSTS.E [R242+0x4000], desc[UR20][R66.64], P1 ;  /* 0x0400000042f27fae */ /* 0x000fe200089a1014 */
[----:B------:R-:W-:Y:S02]  /*19340*/  SEL R8, R4, RZ, !P4 ;  /* 0x000000ff04087207 */ /* 0x000fe40006000000 */
[----:B------:R-:W-:Y:S01]  /*19350*/  ISETP.NE.U32.AND P3, PT, R6, RZ, PT ;  /* 0x000000ff0600720c */ /* 0x000fe20003f65070 */
[----:B------:R-:W-:Y:S01]  /*19360*/  LDGSTS.E [R242+0x4008], desc[UR20][R64.64], P6 ;  /* 0x0400800040f27fae */ /* 0x000fe2000b1a1014 */
[----:B------:R-:W-:-:S02]  /*19370*/  ISETP.GE.AND P4, PT, R0, R5, PT ;  /* 0x000000050000720c */ /* 0x000fc40003f86270 */
[-C--:B------:R-:W-:Y:S02]  /*19380*/  ISETP.GE.AND P5, PT, R7, R5.reuse, PT ;  /* 0x000000050700720c */ /* 0x080fe40003fa6270 */
[C---:B------:R-:W-:Y:S02]  /*19390*/  LOP3.LUT R9, R3.reuse, 0x2c, RZ, 0xfc, !PT ;  /* 0x0000002c03097812 */ /* 0x040fe400078efcff */
[C---:B------:R-:W-:Y:S02]  /*193a0*/  SEL R6, R4.reuse, RZ, !P4 ;  /* 0x000000ff04067207 */ /* 0x040fe40006000000 */
[----:B------:R-:W-:Y:S02]  /*193b0*/  LOP3.LUT R0, R3, 0x2e, RZ, 0xfc, !PT ;  /* 0x0000002e03007812 */ /* 0x000fe400078efcff */
[----:B------:R-:W-:Y:S01]  /*193c0*/  SEL R7, R4, RZ, !P5 ;  /* 0x000000ff04077207 */ /* 0x000fe20006800000 */
[----:B------:R-:W-:Y:S01]  /*193d0*/  LDGSTS.E [R242+0x6000], desc[UR20][R34.64], P3 ;  /* 0x0600000022f27fae */ /* 0x000fe200099a1014 */
[----:B------:R-:W-:-:S02]  /*193e0*/  ISETP.GE.AND P1, PT, R9, R5, PT ;  /* 0x000000050900720c */ /* 0x000fc40003f26270 */
[----:B------:R-:W-:Y:S02]  /*193f0*/  ISETP.NE.U32.AND P5, PT, R8, RZ, PT ;  /* 0x000000ff0800720c */ /* 0x000fe40003fa5070 */
[C---:B------:R-:W-:Y:S02]  /*19400*/  LOP3.LUT R8, R3.reuse, 0x4c, RZ, 0xfc, !PT ;  /* 0x0000004c03087812 */ /* 0x040fe400078efcff */
[----:B------:R-:W-:Y:S02]  /*19410*/  ISETP.NE.U32.AND P4, PT, R6, RZ, PT ;  /* 0x000000ff0600720c */ /* 0x000fe40003f85070 */
[----:B------:R-:W-:Y:S02]  /*19420*/  ISETP.GE.AND P6, PT, R0, R5, PT ;  /* 0x000000050000720c */ /* 0x000fe40003fc6270 */
[----:B------:R-:W-:Y:S02]  /*19430*/  LOP3.LUT R0, R3, 0x4e, RZ, 0xfc, !PT ;  /* 0x0000004e03007812 */ /* 0x000fe400078efcff */
[----:B------:R-:W-:-:S02]  /*19440*/  SEL R6, R4, RZ, !P1 ;  /* 0x000000ff04067207 */ /* 0x000fc40004800000 */
[----:B------:R-:W-:Y:S01]  /*19450*/  ISETP.NE.U32.AND P0, PT, R7, RZ, PT ;  /* 0x000000ff0700720c */ /* 0x000fe20003f05070 */
[----:B------:R-:W-:Y:S01]  /*19460*/  STL.64 [R1+0x16f0], R64 ;  /* 0x0016f04001007387 */ /* 0x000fe20000100a00 */
[-C--:B------:R-:W-:Y:S02]  /*19470*/  ISETP.GE.AND P1, PT, R8, R5.reuse, PT ;  /* 0x000000050800720c */ /* 0x080fe40003f26270 */
[----:B------:R-:W-:Y:S01]  /*19480*/  SEL R8, R4, RZ, !P6 ;  /* 0x000000ff04087207 */ /* 0x000fe20007000000 */
[----:B------:R-:W-:Y:S01]  /*19490*/  LDGSTS.E [R242+0x6008], desc[UR20][R32.64], P5 ;  /* 0x0600800020f27fae */ /* 0x000fe2000a9a1014 */
[----:B------:R-:W-:Y:S02]  /*194a0*/  ISETP.NE.U32.AND P3, PT, R6, RZ, PT ;  /* 0x000000ff0600720c */ /* 0x000fe40003f65070 */
[----:B------:R-:W-:Y:S02]  /*194b0*/  ISETP.GE.AND P6, PT, R0, R5, PT ;  /* 0x000000050000720c */ /* 0x000fe40003fc6270 */
[----:B------:R-:W-:Y:S01]  /*194c0*/  LOP3.LUT R0, R2, 0x30, RZ, 0x3c, !PT ;  /* 0x0000003002007812 */ /* 0x000fe200078e3cff */
[----:B------:R-:W-:Y:S03]  /*194d0*/  STL.64 [R1+0x16f8], R34 ;  /* 0x0016f82201007387 */ /* 0x000fe60000100a00 */
[----:B------:R-:W-:Y:S01]  /*194e0*/  IADD3 R243, PT, PT, R247, 0x100000, R0 ;  /* 0x00100000f7f37810 */ /* 0x000fe20007ffe000 */
[----:B------:R-:W-:Y:S04]  /*194f0*/  STL.64 [R1+0x1700], R32 ;  /* 0x0017002001007387 */ /* 0x000fe80000100a00 */
[----:B------:R1:W-:Y:S04]  /*19500*/  STL [R1+0xc84], R0 ;  /* 0x000c840001007387 */ /* 0x0003e80000100800 */
[----:B------:R-:W4:Y:S04]  /*19510*/  LDL.64 R40, [R1+0x90] ;  /* 0x0000900001287983 */ /* 0x000f280000100a00 */
[----:B------:R-:W-:Y:S04]  /*19520*/  STL.64 [R1+0x1708], R62 ;  /* 0x0017083e01007387 */ /* 0x000fe80000100a00 */
[----:B--2---:R-:W-:Y:S04]  /*19530*/  LDGSTS.E [R243], desc[UR20][R42.64], P0 ;  /* 0x000000002af37fae */ /* 0x004fe800081a1014 */
[----:B---3--:R-:W-:Y:S04]  /*19540*/  LDGSTS.E [R243+0x8], desc[UR20][R72.64], P4 ;  /* 0x0000800048f37fae */ /* 0x008fe8000a1a1014 */
[----:B------:R-:W2:Y:S04]  /*19550*/  LDL.64 R42, [R1+0x88] ;  /* 0x00008800012a7983 */ /* 0x000ea80000100a00 */
[----:B----4-:R-:W-:Y:S04]  /*19560*/  LDGSTS.E [R243+0x2000], desc[UR20][R74.64], P3 ;  /* 0x020000004af37fae */ /* 0x010fe800099a1014 */
[----:B------:R-:W3:Y:S04]  /*19570*/  LDL.64 R72, [R1+0x10] ;  /* 0x0000100001487983 */ /* 0x000ee80000100a00 */
[----:B------:R-:W-:Y:S04]  /*19580*/  STL.64 [R1+0x1710], R60 ;  /* 0x0017103c01007387 */ /* 0x000fe80000100a00 */
[----:B------:R-:W4:Y:S01]  /*19590*/  LDL.64 R74, [R1+0x8] ;  /* 0x00000800014a7983 */ /* 0x000f220000100a00 */
[----:B------:R-:W-:-:S02]  /*195a0*/  SEL R6, R4, RZ, !P6 ;  /* 0x000000ff04067207 */ /* 0x000fc40007000000 */
[----:B------:R-:W-:Y:S02]  /*195b0*/  SEL R7, R4, RZ, !P1 ;  /* 0x000000ff04077207 */ /* 0x000fe40004800000 */
[----:B------:R-:W-:Y:S02]  /*195c0*/  ISETP.NE.U32.AND P6, PT, R6, RZ, PT ;  /* 0x000000ff0600720c */ /* 0x000fe40003fc5070 */
[----:B------:R-:W-:Y:S02]  /*195d0*/  LOP3.LUT R6, R3, 0x6c, RZ, 0xfc, !PT ;  /* 0x0000006c03067812 */ /* 0x000fe400078efcff */
[----:B------:R-:W-:Y:S02]  /*195e0*/  ISETP.NE.U32.AND P1, PT, R8, RZ, PT ;  /* 0x000000ff0800720c */ /* 0x000fe40003f25070 */
[----:B------:R-:W-:Y:S02]  /*195f0*/  ISETP.NE.U32.AND P5, PT, R7, RZ, PT ;  /* 0x000000ff0700720c */ /* 0x000fe40003fa5070 */
[----:B-1----:R-:W-:-:S02]  /*19600*/  LOP3.LUT R0, R3, 0x6e, RZ, 0xfc, !PT ;  /* 0x0000006e03007812 */ /* 0x002fc400078efcff */
[-C--:B------:R-:W-:Y:S02]  /*19610*/  ISETP.GE.AND P0, PT, R6, R5.reuse, PT ;  /* 0x000000050600720c */ /* 0x080fe40003f06270 */
[-C--:B------:R-:W-:Y:S02]  /*19620*/  ISETP.GE.AND P4, PT, R0, R5.reuse, PT ;  /* 0x000000050000720c */ /* 0x080fe40003f86270 */
[C---:B------:R-:W-:Y:S02]  /*19630*/  LOP3.LUT R7, R3.reuse, 0x10, RZ, 0xfc, !PT ;  /* 0x0000001003077812 */ /* 0x040fe400078efcff */
[----:B------:R-:W-:Y:S01]  /*19640*/  LOP3.LUT R0, R3, 0x12, RZ, 0xfc, !PT ;  /* 0x0000001203007812 */ /* 0x000fe200078efcff */
[----:B------:R1:W-:Y:S01]  /*19650*/  LDGSTS.E [R243+0x2008], desc[UR20][R244.64], P1 ;  /* 0x02008000f4f37fae */ /* 0x0003e200089a1014 */
[C---:B------:R-:W-:Y:S02]  /*19660*/  SEL R6, R4.reuse, RZ, !P0 ;  /* 0x000000ff04067207 */ /* 0x040fe40004000000 */
[----:B------:R-:W-:Y:S01]  /*19670*/  SEL R8, R4, RZ, !P4 ;  /* 0x000000ff04087207 */ /* 0x000fe20006000000 */
[----:B------:R-:W-:Y:S01]  /*19680*/  LDGSTS.E [R243+0x4000], desc[UR20][R62.64], P5 ;  /* 0x040000003ef37fae */ /* 0x000fe2000a9a1014 */
[----:B------:R-:W-:-:S02]  /*19690*/  ISETP.GE.AND P0, PT, R7, R5, PT ;  /* 0x000000050700720c */ /* 0x000fc40003f06270 */
[----:B------:R-:W-:Y:S01]  /*196a0*/  ISETP.GE.AND P4, PT, R0, R5, PT ;  /* 0x000000050000720c */ /* 0x000fe20003f86270 */
[----:B------:R-:W-:Y:S01]  /*196b0*/  LDGSTS.E [R243+0x4008], desc[UR20][R60.64], P6 ;  /* 0x040080003cf37fae */ /* 0x000fe2000b1a1014 */
[----:B------:R-:W-:Y:S02]  /*196c0*/  ISETP.NE.U32.AND P3, PT, R6, RZ, PT ;  /* 0x000000ff0600720c */ /* 0x000fe40003f65070 */
[C---:B------:R-:W-:Y:S02]  /*196d0*/  LOP3.LUT R9, R3.reuse, 0x30, RZ, 0xfc, !PT ;  /* 0x0000003003097812 */ /* 0x040fe400078efcff */
[----:B------:R-:W-:Y:S02]  /*196e0*/  LOP3.LUT R0, R3, 0x32, RZ, 0xfc, !PT ;  /* 0x0000003203007812 */ /* 0x000fe400078efcff */
[C---:B------:R-:W-:Y:S02]  /*196f0*/  SEL R7, R4.reuse, RZ, !P0 ;  /* 0x000000ff04077207 */ /* 0x040fe40004000000 */
[----:B------:R-:W-:-:S02]  /*19700*/  SEL R6, R4, RZ, !P4 ;  /* 0x000000ff04067207 */ /* 0x000fc40006000000 */
[----:B------:R-:W-:Y:S02]  /*19710*/  ISETP.NE.U32.AND P0, PT, R8, RZ, PT ;  /* 0x000000ff0800720c */ /* 0x000fe40003f05070 */
[-C--:B------:R-:W-:Y:S01]  /*19720*/  ISETP.GE.AND P5, PT, R9, R5.reuse, PT ;  /* 0x000000050900720c */ /* 0x080fe20003fa6270 */
[----:B------:R-:W-:Y:S01]  /*19730*/  LDGSTS.E [R243+0x6000], desc[UR20][R30.64], P3 ;  /* 0x060000001ef37fae */ /* 0x000fe200099a1014 */
[----:B------:R-:W-:Y:S02]  /*19740*/  LOP3.LUT R8, R3, 0x50, RZ, 0xfc, !PT ;  /* 0x0000005003087812 */ /* 0x000fe400078efcff */
[----:B------:R-:W-:Y:S02]  /*19750*/  ISETP.GE.AND P6, PT, R0, R5, PT ;  /* 0x000000050000720c */ /* 0x000fe40003fc6270 */
[----:B------:R-:W-:Y:S02]  /*19760*/  ISETP.NE.U32.AND P4, PT, R6, RZ, PT ;  /* 0x000000ff0600720c */ /* 0x000fe40003f85070 */
[----:B------:R-:W-:-:S02]  /*19770*/  SEL R6, R4, RZ, !P5 ;  /* 0x000000ff04067207 */ /* 0x000fc40006800000 */
[----:B------:R-:W-:Y:S01]  /*19780*/  ISETP.GE.AND P5, PT, R8, R5, PT ;  /* 0x000000050800720c */ /* 0x000fe20003fa6270 */
[----:B------:R-:W-:Y:S01]  /*19790*/  STL.64 [R1+0x1718], R30 ;  /* 0x0017181e01007387 */ /* 0x000fe20000100a00 */
[----:B------:R-:W-:Y:S02]  /*197a0*/  LOP3.LUT R0, R3, 0x52, RZ, 0xfc, !PT ;  /* 0x0000005203007812 */ /* 0x000fe400078efcff */
[----:B------:R-:W-:Y:S01]  /*197b0*/  SEL R8, R4, RZ, !P6 ;  /* 0x000000ff04087207 */ /* 0x000fe20007000000 */
[----:B------:R-:W-:Y:S01]  /*197c0*/  LDGSTS.E [R243+0x6008], desc[UR20][R28.64], P0 ;  /* 0x060080001cf37fae */ /* 0x000fe200081a1014 */
[----:B------:R-:W-:Y:S02]  /*197d0*/  ISETP.NE.U32.AND P1, PT, R7, RZ, PT ;  /* 0x000000ff0700720c */ /* 0x000fe40003f25070 */
[----:B------:R-:W-:Y:S02]  /*197e0*/  ISETP.NE.U32.AND P6, PT, R6, RZ, PT ;  /* 0x000000ff0600720c */ /* 0x000fe40003fc5070 */
[----:B------:R-:W-:-:S02]  /*197f0*/  SEL R7, R4, RZ, !P5 ;  /* 0x000000ff04077207 */ /* 0x000fc40006800000 */
[----:B------:R-:W-:Y:S02]  /*19800*/  ISETP.GE.AND P3, PT, R0, R5, PT ;  /* 0x000000050000720c */ /* 0x000fe40003f66270 */
[----:B------:R-:W-:Y:S02]  /*19810*/  ISETP.NE.U32.AND P5, PT, R8, RZ, PT ;  /* 0x000000ff0800720c */ /* 0x000fe40003fa5070 */
[----:B------:R-:W-:-:S04]  /*19820*/  LOP3.LUT R0, R2, 0x40, RZ, 0x3c, !PT ;  /* 0x0000004002007812 */ /* 0x000fc800078e3cff */
[----:B-1----:R-:W-:Y:S01]  /*19830*/  IADD3 R244, PT, PT, R247, 0x100000, R0 ;  /* 0x00100000f7f47810 */ /* 0x002fe20007ffe000 */
[----:B------:R-:W-:Y:S04]  /*19840*/  STL.64 [R1+0x1728], R242 ;  /* 0x001728f201007387 */ /* 0x000fe80000100a00 */
[----:B------:R1:W-:Y:S04]  /*19850*/  STL [R1+0xc80], R0 ;  /* 0x000c800001007387 */ /* 0x0003e80000100800 */
[----:B------:R-:W-:Y:S04]  /*19860*/  LDGSTS.E [R244], desc[UR20][R40.64], P1 ;  /* 0x0000000028f47fae */ /* 0x000fe800089a1014 */
[----:B------:R-:W-:Y:S04]  /*19870*/  STL.64 [R1+0x1720], R28 ;  /* 0x0017201c01007387 */ /* 0x000fe80000100a00 */
[----:B--2---:R-:W-:Y:S04]  /*19880*/  LDGSTS.E [R244+0x8], desc[UR20][R42.64], P4 ;  /* 0x000080002af47fae */ /* 0x004fe8000a1a1014 */
[----:B---3--:R-:W-:Y:S04]  /*19890*/  LDGSTS.E [R244+0x2000], desc[UR20][R72.64], P6 ;  /* 0x0200000048f47fae */ /* 0x008fe8000b1a1014 */
[----:B------:R-:W2:Y:S04]  /*198a0*/  LDL.64 R42, [R1+0x80] ;  /* 0x00008000012a7983 */ /* 0x000ea80000100a00 */
[----:B----4-:R-:W-:Y:S04]  /*198b0*/  LDGSTS.E [R244+0x2008], desc[UR20][R74.64], P5 ;  /* 0x020080004af47fae */ /* 0x010fe8000a9a1014 */
[----:B------:R-:W3:Y:S04]  /*198c0*/  LDL.64 R72, [R1+0x78] ;  /* 0x0000780001487983 */ /* 0x000ee80000100a00 */
[----:B------:R-:W4:Y:S01]  /*198d0*/  LDL.64 R74, [R1] ;  /* 0x00000000014a7983 */ /* 0x000f220000100a00 */
[----:B------:R-:W-:-:S02]  /*198e0*/  SEL R6, R4, RZ, !P3 ;  /* 0x000000ff04067207 */ /* 0x000fc40005800000 */
[----:B------:R-:W-:Y:S02]  /*198f0*/  ISETP.NE.U32.AND P0, PT, R7, RZ, PT ;  /* 0x000000ff0700720c */ /* 0x000fe40003f05070 */
[C---:B------:R-:W-:Y:S02]  /*19900*/  LOP3.LUT R7, R3.reuse, 0x70, RZ, 0xfc, !PT ;  /* 0x0000007003077812 */ /* 0x040fe400078efcff */
[----:B------:R-:W-:Y:S02]  /*19910*/  ISETP.NE.U32.AND P3, PT, R6, RZ, PT ;  /* 0x000000ff0600720c */ /* 0x000fe40003f65070 */
[C---:B-1----:R-:W-:Y:S02]  /*19920*/  LOP3.LUT R0, R3.reuse, 0x14, RZ, 0xfc, !PT ;  /* 0x0000001403007812 */ /* 0x042fe400078efcff */
[----:B------:R-:W-:Y:S02]  /*19930*/  LOP3.LUT R6, R3, 0x72, RZ, 0xfc, !PT ;  /* 0x0000007203067812 */ /* 0x000fe400078efcff */
[----:B------:R-:W-:-:S02]  /*19940*/  ISETP.GE.AND P1, PT, R7, R5, PT ;  /* 0x000000050700720c */ /* 0x000fc40003f26270 */
[-C--:B------:R-:W-:Y:S01]  /*19950*/  ISETP.GE.AND P4, PT, R6, R5.reuse, PT ;  /* 0x000000050600720c */ /* 0x080fe20003f86270 */
[----:B------:R-:W-:Y:S01]  /*19960*/  LDGSTS.E [R244+0x4000], desc[UR20][R58.64], P0 ;  /* 0x040000003af47fae */ /* 0x000fe200081a1014 */
[-C--:B------:R-:W-:Y:S02]  /*19970*/  ISETP.GE.AND P6, PT, R0, R5.reuse, PT ;  /* 0x000000050000720c */ /* 0x080fe40003fc6270 */
[----:B------:R-:W-:Y:S01]  /*19980*/  SEL R8, R4, RZ, !P1 ;  /* 0x000000ff04087207 */ /* 0x000fe20004800000 */
[----:B------:R-:W-:Y:S01]  /*19990*/  LDGSTS.E [R244+0x4008], desc[UR20][R56.64], P3 ;  /* 0x0400800038f47fae */ /* 0x000fe200099a1014 */
[----:B------:R-:W-:Y:S02]  /*199a0*/  LOP3.LUT R9, R3, 0x16, RZ, 0xfc, !PT ;  /* 0x0000001603097812 */ /* 0x000fe400078efcff */
[----:B------:R-:W-:Y:S02]  /*199b0*/  ISETP.GE.AND P1, PT, R252, R5, PT ;  /* 0x00000005fc00720c */ /* 0x000fe40003f26270 */
[----:B------:R-:W-:-:S02]  /*199c0*/  SEL R7, R4, RZ, !P4 ;  /* 0x000000ff04077207 */ /* 0x000fc40006000000 */
[----:B------:R-:W-:Y:S02]  /*199d0*/  SEL R6, R4, RZ, !P6 ;  /* 0x000000ff04067207 */ /* 0x000fe40007000000 */
[----:B------:R-:W-:Y:S02]  /*199e0*/  ISETP.NE.U32.AND P4, PT, R8, RZ, PT ;  /* 0x000000ff0800720c */ /* 0x000fe40003f85070 */
[----:B------:R-:W-:Y:S02]  /*199f0*/  LOP3.LUT R0, R3, 0x34, RZ, 0xfc, !PT ;  /* 0x0000003403007812 */ /* 0x000fe400078efcff */
[----:B------:R-:W-:Y:S02]  /*19a00*/  ISETP.GE.AND P5, PT, R9, R5, PT ;  /* 0x000000050900720c */ /* 0x000fe40003fa6270 */
[----:B------:R-:W-:Y:S01]  /*19a10*/  SEL R8, R4, RZ, !P1 ;  /* 0x000000ff04087207 */ /* 0x000fe20004800000 */
[----:B------:R-:W1:Y:S01]  /*19a20*/  LDC R9, c[0x0][0x3a0] ;  /* 0x0000e800ff097b82 */ /* 0x000e620000000800 */
[----:B------:R-:W-:-:S02]  /*19a30*/  ISETP.NE.U32.AND P1, PT, R6, RZ, PT ;  /* 0x000000ff0600720c */ /* 0x000fc40003f25070 */
[-C--:B------:R-:W-:Y:S02]  /*19a40*/  ISETP.GE.AND P0, PT, R0, R5.reuse, PT ;  /* 0x000000050000720c */ /* 0x080fe40003f06270 */
[----:B------:R-:W-:Y:S01]  /*19a50*/  SEL R6, R4, RZ, !P5 ;  /* 0x000000ff04067207 */ /* 0x000fe20006800000 */
[----:B------:R-:W-:Y:S01]  /*19a60*/  LDGSTS.E [R244+0x6000], desc[UR20][R26.64], P4 ;  /* 0x060000001af47fae */ /* 0x000fe2000a1a1014 */
[----:B------:R-:W-:Y:S02]  /*19a70*/  LOP3.LUT R0, R3, 0x36, RZ, 0xfc, !PT ;  /* 0x0000003603007812 */ /* 0x000fe400078efcff */
[----:B------:R-:W-:Y:S02]  /*19a80*/  ISETP.NE.U32.AND P5, PT, R6, RZ, PT ;  /* 0x000000ff0600720c */ /* 0x000fe40003fa5070 */
[----:B------:R-:W-:Y:S02]  /*19a90*/  SEL R6, R4, RZ, !P0 ;  /* 0x000000ff04067207 */ /* 0x000fe40004000000 */
[----:B------:R-:W-:-:S02]  /*19aa0*/  ISETP.GE.AND P3, PT, R0, R5, PT ;  /* 0x000000050000720c */ /* 0x000fc40003f66270 */
[----:B------:R-:W-:Y:S02]  /*19ab0*/  ISETP.NE.U32.AND P6, PT, R7, RZ, PT ;  /* 0x000000ff0700720c */ /* 0x000fe40003fc5070 */
[----:B------:R-:W-:Y:S02]  /*19ac0*/  LOP3.LUT R0, R3, 0x54, RZ, 0xfc, !PT ;  /* 0x0000005403007812 */ /* 0x000fe400078efcff */
[----:B------:R-:W-:Y:S02]  /*19ad0*/  ISETP.NE.U32.AND P0, PT, R6, RZ, PT ;  /* 0x000000ff0600720c */ /* 0x000fe40003f05070 */
[----:B------:R-:W-:Y:S02]  /*19ae0*/  ISETP.GE.AND P4, PT, R0, R5, PT ;  /* 0x000000050000720c */ /* 0x000fe40003f86270 */
[----:B------:R-:W-:-:S04]  /*19af0*/  LOP3.LUT R0, R2, 0x50, RZ, 0x3c, !PT ;  /* 0x0000005002007812 */ /* 0x000fc800078e3cff */
[----:B------:R-:W-:Y:S01]  /*19b00*/  IADD3 R245, PT, PT, R247, 0x100000, R0 ;  /* 0x00100000f7f57810 */ /* 0x000fe20007ffe000 */
[----:B------:R-:W-:Y:S04]  /*19b10*/  LDGSTS.E [R244+0x6008], desc[UR20][R24.64], P6 ;  /* 0x0600800018f47fae */ /* 0x000fe8000b1a1014 */
[----:B------:R1:W-:Y:S04]  /*19b20*/  STL [R1+0xc7c], R0 ;  /* 0x000c7c0001007387 */ /* 0x0003e80000100800 */
[----:B--2---:R-:W-:Y:S04]  /*19b30*/  LDGSTS.E [R245], desc[UR20][R42.64], P1 ;  /* 0x000000002af57fae */ /* 0x004fe800089a1014 */
[----:B---3--:R-:W-:Y:S04]  /*19b40*/  LDGSTS.E [R245+0x8], desc[UR20][R72.64], P5 ;  /* 0x0000800048f57fae */ /* 0x008fe8000a9a1014 */
[----:B----4-:R-:W-:Y:S04]  /*19b50*/  LDGSTS.E [R245+0x2000], desc[UR20][R74.64], P0 ;  /* 0x020000004af57fae */ /* 0x010fe800081a1014 */
[----:B------:R-:W2:Y:S04]  /*19b60*/  LDL.64 R72, [R1+0x70] ;  /* 0x0000700001487983 */ /* 0x000ea80000100a00 */
[----:B------:R-:W3:Y:S01]  /*19b70*/  LDL.64 R74, [R1+0x68] ;  /* 0x00006800014a7983 */ /* 0x000ee20000100a00 */
[----:B------:R-:W-:-:S02]  /*19b80*/  SEL R6, R4, RZ, !P3 ;  /* 0x000000ff04067207 */ /* 0x000fc40005800000 */
[C---:B------:R-:W-:Y:S02]  /*19b90*/  LOP3.LUT R7, R3.reuse, 0x56, RZ, 0xfc, !PT ;  /* 0x0000005603077812 */ /* 0x040fe400078efcff */
[----:B-1----:R-:W-:Y:S02]  /*19ba0*/  LOP3.LUT R0, R3, 0x74, RZ, 0xfc, !PT ;  /* 0x0000007403007812 */ /* 0x002fe400078efcff */
[----:B------:R-:W-:Y:S02]  /*19bb0*/  ISETP.NE.U32.AND P3, PT, R6, RZ, PT ;  /* 0x000000ff0600720c */ /* 0x000fe40003f65070 */
[----:B------:R-:W-:Y:S02]  /*19bc0*/  SEL R6, R4, RZ, !P4 ;  /* 0x000000ff04067207 */ /* 0x000fe40006000000 */
[-C--:B------:R-:W-:Y:S02]  /*19bd0*/  ISETP.GE.AND P6, PT, R7, R5.reuse, PT ;  /* 0x000000050700720c */ /* 0x080fe40003fc6270 */
[----:B------:R-:W-:-:S02]  /*19be0*/  ISETP.GE.AND P1, PT, R0, R5, PT ;  /* 0x000000050000720c */ /* 0x000fc40003f26270 */
[C---:B------:R-:W-:Y:S02]  /*19bf0*/  LOP3.LUT R0, R3.reuse, 0x76, RZ, 0xfc, !PT ;  /* 0x0000007603007812 */ /* 0x040fe400078efcff */
[----:B------:R-:W-:Y:S02]  /*19c00*/  ISETP.NE.U32.AND P4, PT, R6, RZ, PT ;  /* 0x000000ff0600720c */ /* 0x000fe40003f85070 */
[----:B------:R-:W-:Y:S01]  /*19c10*/  SEL R6, R4, RZ, !P6 ;  /* 0x000000ff04067207 */ /* 0x000fe20007000000 */
[----:B------:R-:W-:Y:S01]  /*19c20*/  LDGSTS.E [R245+0x2008], desc[UR20][R84.64], P3 ;  /* 0x0200800054f57fae */ /* 0x000fe200099a1014 */
[----:B------:R-:W-:Y:S02]  /*19c30*/  ISETP.GE.AND P5, PT, R0, R5, PT ;  /* 0x000000050000720c */ /* 0x000fe40003fa6270 */
[----:B------:R-:W-:Y:S02]  /*19c40*/  LOP3.LUT R0, R3, 0x18, RZ, 0xfc, !PT ;  /* 0x0000001803007812 */ /* 0x000fe400078efcff */
[----:B------:R-:W-:-:S02]  /*19c50*/  ISETP.NE.U32.AND P6, PT, R6, RZ, PT ;  /* 0x000000ff0600720c */ /* 0x000fc40003fc5070 */
[----:B------:R-:W-:Y:S02]  /*19c60*/  SEL R6, R4, RZ, !P1 ;  /* 0x000000ff04067207 */ /* 0x000fe40004800000 */
[-C--:B------:R-:W-:Y:S01]  /*19c70*/  ISETP.GE.AND P0, PT, R0, R5.reuse, PT ;  /* 0x000000050000720c */ /* 0x080fe20003f06270 */
[----:B------:R-:W-:Y:S01]  /*19c80*/  LDGSTS.E [R245+0x4000], desc[UR20][R54.64], P4 ;  /* 0x0400000036f57fae */ /* 0x000fe2000a1a1014 */
[C---:B------:R-:W-:Y:S02]  /*19c90*/  LOP3.LUT R0, R3.reuse, 0x1a, RZ, 0xfc, !PT ;  /* 0x0000001a03007812 */ /* 0x040fe400078efcff */
[----:B------:R-:W-:Y:S02]  /*19ca0*/  ISETP.NE.U32.AND P1, PT, R6, RZ, PT ;  /* 0x000000ff0600720c */ /* 0x000fe40003f25070 */
[----:B------:R-:W-:Y:S02]  /*19cb0*/  SEL R6, R4, RZ, !P5 ;  /* 0x000000ff04067207 */ /* 0x000fe40006800000 */
[----:B------:R-:W-:Y:S01]  /*19cc0*/  ISETP.GE.AND P3, PT, R0, R5, PT ;  /* 0x000000050000720c */ /* 0x000fe20003f66270 */
[----:B------:R-:W-:Y:S01]  /*19cd0*/  LDGSTS.E [R245+0x4008], desc[UR20][R52.64], P6 ;  /* 0x0400800034f57fae */ /* 0x000fe2000b1a1014 */
[----:B------:R-:W-:-:S02]  /*19ce0*/  LOP3.LUT R0, R3, 0x38, RZ, 0xfc, !PT ;  /* 0x0000003803007812 */ /* 0x000fc400078efcff */
[----:B------:R-:W-:Y:S02]  /*19cf0*/  ISETP.NE.U32.AND P5, PT, R6, RZ, PT ;  /* 0x000000ff0600720c */ /* 0x000fe40003fa5070 */
[----:B------:R-:W-:Y:S02]  /*19d00*/  SEL R6, R4, RZ, !P0 ;  /* 0x000000ff04067207 */ /* 0x000fe40004000000 */
[----:B------:R-:W-:Y:S01]  /*19d10*/  ISETP.GE.AND P4, PT, R0, R5, PT ;  /* 0x000000050000720c */ /* 0x000fe20003f86270 */
[----:B------:R-:W-:Y:S01]  /*19d20*/  LDGSTS.E [R245+0x6000], desc[UR20][R22.64], P1 ;  /* 0x0600000016f57fae */ /* 0x000fe200089a1014 */
[----:B------:R-:W-:Y:S02]  /*19d30*/  LOP3.LUT R0, R3, 0x3a, RZ, 0xfc, !PT ;  /* 0x0000003a03007812 */ /* 0x000fe400078efcff */
[----:B------:R-:W-:Y:S02]  /*19d40*/  ISETP.NE.U32.AND P0, PT, R6, RZ, PT ;  /* 0x000000ff0600720c */ /* 0x000fe40003f05070 */
[----:B------:R-:W-:-:S02]  /*19d50*/  SEL R6, R4, RZ, !P3 ;  /* 0x000000ff04067207 */ /* 0x000fc40005800000 */
[-C--:B------:R-:W-:Y:S01]  /*19d60*/  ISETP.GE.AND P6, PT, R0, R5.reuse, PT ;  /* 0x000000050000720c */ /* 0x080fe20003fc6270 */
[----:B------:R-:W-:Y:S01]  /*19d70*/  LDGSTS.E [R245+0x6008], desc[UR20][R20.64], P5 ;  /* 0x0600800014f57fae */ /* 0x000fe2000a9a1014 */
[----:B------:R-:W-:Y:S02]  /*19d80*/  LOP3.LUT R0, R3, 0x58, RZ, 0xfc, !PT ;  /* 0x0000005803007812 */ /* 0x000fe400078efcff */
[----:B------:R-:W-:Y:S02]  /*19d90*/  ISETP.NE.U32.AND P3, PT, R6, RZ, PT ;  /* 0x000000ff0600720c */ /* 0x000fe40003f65070 */
[----:B------:R-:W-:Y:S02]  /*19da0*/  ISETP.GE.AND P1, PT, R0, R5, PT ;  /* 0x000000050000720c */ /* 0x000fe40003f26270 */
[----:B------:R-:W-:-:S04]  /*19db0*/  LOP3.LUT R0, R2, 0x60, RZ, 0x3c, !PT ;  /* 0x0000006002007812 */ /* 0x000fc800078e3cff */
[----:B------:R-:W-:Y:S01]  /*19dc0*/  IADD3 R246, PT, PT, R247, 0x100000, R0 ;  /* 0x00100000f7f67810 */ /* 0x000fe20007ffe000 */
[----:B------:R1:W-:Y:S04]  /*19dd0*/  STL [R1+0xc78], R0 ;  /* 0x000c780001007387 */ /* 0x0003e80000100800 */
[----:B--2---:R-:W-:Y:S04]  /*19de0*/  LDGSTS.E [R246], desc[UR20][R72.64], P0 ;  /* 0x0000000048f67fae */ /* 0x004fe800081a1014 */
[----:B---3--:R-:W-:Y:S04]  /*19df0*/  LDGSTS.E [R246+0x8], desc[UR20][R74.64], P3 ;  /* 0x000080004af67fae */ /* 0x008fe800099a1014 */
[----:B------:R-:W2:Y:S01]  /*19e00*/  LDL.64 R74, [R1+0x60] ;  /* 0x00006000014a7983 */ /* 0x000ea20000100a00 */
[----:B------:R-:W-:-:S04]  /*19e10*/  SEL R6, R4, RZ, !P4 ;  /* 0x000000ff04067207 */ /* 0x000fc80006000000 */
[----:B------:R-:W-:Y:S02]  /*19e20*/  ISETP.NE.U32.AND P4, PT, R6, RZ, PT ;  /* 0x000000ff0600720c */ /* 0x000fe40003f85070 */
[----:B------:R-:W-:Y:S02]  /*19e30*/  SEL R6, R4, RZ, !P6 ;  /* 0x000000ff04067207 */ /* 0x000fe40007000000 */
[----:B------:R-:W-:Y:S02]  /*19e40*/  LOP3.LUT R7, R3, 0x5a, RZ, 0xfc, !PT ;  /* 0x0000005a03077812 */ /* 0x000fe400078efcff */
[----:B------:R-:W-:Y:S02]  /*19e50*/  ISETP.NE.U32.AND P6, PT, R6, RZ, PT ;  /* 0x000000ff0600720c */ /* 0x000fe40003fc5070 */
[----:B------:R-:W-:Y:S02]  /*19e60*/  SEL R6, R4, RZ, !P1 ;  /* 0x000000ff04067207 */ /* 0x000fe40004800000 */
[----:B------:R-:W-:-:S02]  /*19e70*/  ISETP.GE.AND P5, PT, R7, R5, PT ;  /* 0x000000050700720c */ /* 0x000fc40003fa6270 */
[C---:B-1----:R-:W-:Y:S01]  /*19e80*/  LOP3.LUT R0, R3.reuse, 0x78, RZ, 0xfc, !PT ;  /* 0x0000007803007812 */ /* 0x042fe200078efcff */
[----:B------:R-:W-:Y:S01]  /*19e90*/  LDGSTS.E [R246+0x2000], desc[UR20][R82.64], P4 ;  /* 0x0200000052f67fae */ /* 0x000fe2000a1a1014 */
[----:B------:R-:W-:Y:S02]  /*19ea0*/  ISETP.NE.U32.AND P1, PT, R6, RZ, PT ;  /* 0x000000ff0600720c */ /* 0x000fe40003f25070 */
[----:B------:R-:W-:Y:S02]  /*19eb0*/  SEL R6, R4, RZ, !P5 ;  /* 0x000000ff04067207 */ /* 0x000fe40006800000 */
[----:B------:R-:W-:Y:S01]  /*19ec0*/  ISETP.GE.AND P0, PT, R0, R5, PT ;  /* 0x000000050000720c */ /* 0x000fe20003f06270 */
[----:B------:R-:W-:Y:S01]  /*19ed0*/  LDGSTS.E [R246+0x2008], desc[UR20][R80.64], P6 ;  /* 0x0200800050f67fae */ /* 0x000fe2000b1a1014 */
        /* <DEDUP_REMOVED lines=26> */
[----:B------:R-:W3:Y:S04]  /*1a080*/  LDL.64 R42, [R1+0x1b8] ;  /* 0x0001b800012a7983 */ /* 0x000ee80000100a00 */
[----:B------:R-:W4:Y:S01]  /*1a090*/  LDL.64 R72, [R1+0x178] ;  /* 0x0001780001487983 */ /* 0x000f220000100a00 */
[----:B-1----:R-:W-:-:S02]  /*1a0a0*/  LOP3.LUT R0, R3, 0x5e, RZ, 0xfc, !PT ;  /* 0x0000005e03007812 */ /* 0x002fc400078efcff */
[----:B------:R-:W-:Y:S01]  /*1a0b0*/  SEL R6, R4, RZ, !P1 ;  /* 0x000000ff04067207 */ /* 0x000fe20004800000 */
[----:B------:R-:W-:Y:S01]  /*1a0c0*/  UIADD3 UR4, UPT, UPT, UR4, -0x80, URZ ;  /* 0xffffff8004047890 */ /* 0x000fe2000fffe0ff */
[----:B------:R-:W-:Y:S01]  /*1a0d0*/  ISETP.GE.AND P3, PT, R0, R5, PT ;  /* 0x000000050000720c */ /* 0x000fe20003f66270 */
[----:B------:R-:W-:Y:S01]  /*1a0e0*/  VIADD R9, R9, 0x7f ;  /* 0x0000007f09097836 */ /* 0x000fe20000000000 */
[----:B------:R-:W-:Y:S01]  /*1a0f0*/  LOP3.LUT R0, R3, 0x7c, RZ, 0xfc, !PT ;  /* 0x0000007c03007812 */ /* 0x000fe200078efcff */
[----:B------:R-:W3:Y:S04]  /*1a100*/  LDL.64 R28, [R1+0x228] ;  /* 0x00022800011c7983 */ /* 0x000ee80000100a00 */
[----:B--2---:R-:W-:Y:S04]  /*1a110*/  LDGSTS.E [R247], desc[UR20][R74.64], P4 ;  /* 0x000000004af77fae */ /* 0x004fe8000a1a1014 */
[----:B------:R-:W-:Y:S04]  /*1a120*/  LDGSTS.E [R247+0x8], desc[UR20][R250.64], P6 ;  /* 0x00008000faf77fae */ /* 0x000fe8000b1a1014 */
[----:B------:R-:W2:Y:S04]  /*1a130*/  LDL.64 R242, [R1+0x268] ;  /* 0x0002680001f27983 */ /* 0x000ea80000100a00 */
[----:B------:R-:W2:Y:S04]  /*1a140*/  LDL.64 R74, [R1+0x138] ;  /* 0x00013800014a7983 */ /* 0x000ea80000100a00 */
[----:B------:R-:W2:Y:S01]  /*1a150*/  LDL.64 R250, [R1+0xf8] ;  /* 0x0000f80001fa7983 */ /* 0x000ea20000100a00 */
[----:B------:R-:W-:-:S02]  /*1a160*/  ISETP.NE.U32.AND P1, PT, R6, RZ, PT ;  /* 0x000000ff0600720c */ /* 0x000fc40003f25070 */
[-C--:B------:R-:W-:Y:S01]  /*1a170*/  ISETP.GE.AND P4, PT, R0, R5.reuse, PT ;  /* 0x000000050000720c */ /* 0x080fe20003f86270 */
[----:B------:R-:W2:Y:S01]  /*1a180*/  LDL.64 R30, [R1+0x2a8] ;  /* 0x0002a800011e7983 */ /* 0x000ea20000100a00 */
[C---:B------:R-:W-:Y:S02]  /*1a190*/  LOP3.LUT R6, R3.reuse, 0x5c, RZ, 0xfc, !PT ;  /* 0x0000005c03067812 */ /* 0x040fe400078efcff */
[----:B------:R-:W-:Y:S01]  /*1a1a0*/  LOP3.LUT R0, R3, 0x7e, RZ, 0xfc, !PT ;  /* 0x0000007e03007812 */ /* 0x000fe200078efcff */
[----:B------:R-:W2:Y:S01]  /*1a1b0*/  LDL.64 R60, [R1+0x2e8] ;  /* 0x0002e800013c7983 */ /* 0x000ea20000100a00 */
[-C--:B------:R-:W-:Y:S02]  /*1a1c0*/  ISETP.GE.AND P0, PT, R6, R5.reuse, PT ;  /* 0x000000050600720c */ /* 0x080fe40003f06270 */
[----:B------:R-:W-:Y:S01]  /*1a1d0*/  ISETP.GE.AND P6, PT, R0, R5, PT ;  /* 0x000000050000720c */ /* 0x000fe20003fc6270 */
[----:B------:R-:W2:Y:S01]  /*1a1e0*/  LDL.64 R6, [R1+0x1e8] ;  /* 0x0001e80001067983 */ /* 0x000ea20000100a00 */
[----:B------:R-:W-:-:S03]  /*1a1f0*/  SEL R5, R4, RZ, !P5 ;  /* 0x000000ff04057207 */ /* 0x000fc60006800000 */
[----:B------:R-:W-:Y:S01]  /*1a200*/  LDGSTS.E [R247+0x2000], desc[UR20][R78.64], P1 ;  /* 0x020000004ef77fae */ /* 0x000fe200089a1014 */
[----:B------:R-:W-:Y:S02]  /*1a210*/  ISETP.NE.U32.AND P5, PT, R5, RZ, PT ;  /* 0x000000ff0500720c */ /* 0x000fe40003fa5070 */
[C---:B------:R-:W-:Y:S01]  /*1a220*/  SEL R5, R4.reuse, RZ, !P0 ;  /* 0x000000ff04057207 */ /* 0x040fe20004000000 */
[----:B------:R-:W2:Y:S03]  /*1a230*/  LDL.64 R62, [R1+0x328] ;  /* 0x00032800013e7983 */ /* 0x000ea60000100a00 */
[----:B------:R-:W-:Y:S01]  /*1a240*/  ISETP.NE.U32.AND P0, PT, R5, RZ, PT ;  /* 0x000000ff0500720c */ /* 0x000fe20003f05070 */
[----:B------:R-:W2:Y:S01]  /*1a250*/  LDL.64 R32, [R1+0x368] ;  /* 0x0003680001207983 */ /* 0x000ea20000100a00 */
[----:B------:R-:W-:-:S03]  /*1a260*/  SEL R5, R4, RZ, !P3 ;  /* 0x000000ff04057207 */ /* 0x000fc60005800000 */
[----:B------:R-:W2:Y:S01]  /*1a270*/  LDL.64 R34, [R1+0x3a8] ;  /* 0x0003a80001227983 */ /* 0x000ea20000100a00 */
[----:B------:R-:W-:Y:S02]  /*1a280*/  ISETP.NE.U32.AND P3, PT, R5, RZ, PT ;  /* 0x000000ff0500720c */ /* 0x000fe40003f65070 */
[C---:B------:R-:W-:Y:S01]  /*1a290*/  SEL R5, R4.reuse, RZ, !P4 ;  /* 0x000000ff04057207 */ /* 0x040fe20006000000 */
[----:B------:R-:W-:Y:S01]  /*1a2a0*/  LDGSTS.E [R247+0x2008], desc[UR20][R76.64], P5 ;  /* 0x020080004cf77fae */ /* 0x000fe2000a9a1014 */
[----:B------:R-:W-:-:S03]  /*1a2b0*/  SEL R4, R4, RZ, !P6 ;  /* 0x000000ff04047207 */ /* 0x000fc60007000000 */
[----:B------:R-:W-:Y:S01]  /*1a2c0*/  LDGSTS.E [R247+0x4000], desc[UR20][R46.64], P0 ;  /* 0x040000002ef77fae */ /* 0x000fe200081a1014 */
[----:B------:R-:W-:Y:S02]  /*1a2d0*/  ISETP.GT.AND P0, PT, R9, 0xff, PT ;  /* 0x000000ff0900780c */ /* 0x000fe40003f04270 */
[----:B------:R-:W-:Y:S01]  /*1a2e0*/  ISETP.GE.AND P5, PT, R3, UR4, PT ;  /* 0x0000000403007c0c */ /* 0x000fe2000bfa6270 */
[----:B------:R-:W1:Y:S01]  /*1a2f0*/  S2R R9, SR_TID.X ;  /* 0x0000000000097919 */ /* 0x000e620000002100 */
[----:B------:R-:W-:Y:S02]  /*1a300*/  ISETP.NE.U32.AND P4, PT, R5, RZ, PT ;  /* 0x000000ff0500720c */ /* 0x000fe40003f85070 */
[----:B------:R-:W-:Y:S01]  /*1a310*/  ISETP.NE.U32.AND P6, PT, R4, RZ, PT ;  /* 0x000000ff0400720c */ /* 0x000fe20003fc5070 */
[----:B------:R-:W-:Y:S01]  /*1a320*/  LDGSTS.E [R247+0x4008], desc[UR20][R44.64], P3 ;  /* 0x040080002cf77fae */ /* 0x000fe200099a1014 */
[----:B------:R-:W-:Y:S02]  /*1a330*/  SEL R4, RZ, 0x4, P5 ;  /* 0x00000004ff047807 */ /* 0x000fe40002800000 */
[----:B------:R-:W-:Y:S01]  /*1a340*/  ISETP.GE.AND P5, PT, R252, UR4, PT ;  /* 0x00000004fc007c0c */ /* 0x000fe2000bfa6270 */
[----:B------:R-:W2:Y:S01]  /*1a350*/  LDL.64 R64, [R1+0x3e8] ;  /* 0x0003e80001407983 */ /* 0x000ea20000100a00 */
[----:B------:R-:W-:-:S02]  /*1a360*/  SEL R5, R4, RZ, P0 ;  /* 0x000000ff04057207 */ /* 0x000fc40000000000 */
[----:B------:R-:W-:Y:S01]  /*1a370*/  SEL R4, RZ, 0x4, P5 ;  /* 0x00000004ff047807 */ /* 0x000fe20002800000 */
[----:B------:R-:W2:Y:S01]  /*1a380*/  LDL.64 R66, [R1+0x428] ;  /* 0x0004280001427983 */ /* 0x000ea20000100a00 */
[----:B------:R-:W-:Y:S02]  /*1a390*/  ISETP.GE.AND P3, PT, R249, UR4, PT ;  /* 0x00000004f9007c0c */ /* 0x000fe4000bf66270 */
[----:B------:R-:W-:Y:S01]  /*1a3a0*/  SEL R4, R4, RZ, P0 ;  /* 0x000000ff04047207 */ /* 0x000fe20000000000 */
[----:B------:R-:W-:Y:S03]  /*1a3b0*/  LDGSTS.E [R247+0x6000], desc[UR20][R14.64], P4 ;  /* 0x060000000ef77fae */ /* 0x000fe6000a1a1014 */
[----:B------:R-:W-:Y:S01]  /*1a3c0*/  ISETP.NE.U32.AND P4, PT, R4, RZ, PT ;  /* 0x000000ff0400720c */ /* 0x000fe20003f85070 */
[----:B------:R-:W-:Y:S01]  /*1a3d0*/  LDGSTS.E [R247+0x6008], desc[UR20][R12.64], P6 ;  /* 0x060080000cf77fae */ /* 0x000fe2000b1a1014 */
[----:B------:R-:W-:-:S02]  /*1a3e0*/  SEL R4, RZ, 0x4, P3 ;  /* 0x00000004ff047807 */ /* 0x000fc40001800000 */
[----:B------:R-:W-:Y:S01]  /*1a3f0*/  ISETP.GE.AND P3, PT, R248, UR4, PT ;  /* 0x00000004f8007c0c */ /* 0x000fe2000bf66270 */
[----:B------:R-:W2:Y:S01]  /*1a400*/  LDL.64 R36, [R1+0x468] ;  /* 0x0004680001247983 */ /* 0x000ea20000100a00 */
[----:B------:R-:W-:Y:S02]  /*1a410*/  ISETP.NE.U32.AND P5, PT, R5, RZ, PT ;  /* 0x000000ff0500720c */ /* 0x000fe40003fa5070 */
[----:B------:R-:W-:Y:S01]  /*1a420*/  SEL R5, R4, RZ, P0 ;  /* 0x000000ff04057207 */ /* 0x000fe20000000000 */
[----:B------:R-:W2:Y:S01]  /*1a430*/  LDL.64 R10, [R1+0x4a8] ;  /* 0x0004a800010a7983 */ /* 0x000ea20000100a00 */
[----:B------:R-:W-:Y:S02]  /*1a440*/  SEL R4, RZ, 0x4, P3 ;  /* 0x00000004ff047807 */ /* 0x000fe40001800000 */
[----:B------:R-:W-:Y:S01]  /*1a450*/  ISETP.NE.U32.AND P1, PT, R8, RZ, PT ;  /* 0x000000ff0800720c */ /* 0x000fe20003f25070 */
[----:B------:R-:W2:Y:S01]  /*1a460*/  LDL.64 R38, [R1+0x4e8] ;  /* 0x0004e80001267983 */ /* 0x000ea20000100a00 */
[----:B------:R-:W-:-:S03]  /*1a470*/  SEL R4, R4, RZ, P0 ;  /* 0x000000ff04047207 */ /* 0x000fc60000000000 */
[----:B------:R-:W2:Y:S01]  /*1a480*/  LDL.64 R68, [R1+0x528] ;  /* 0x0005280001447983 */ /* 0x000ea20000100a00 */
[----:B------:R-:W-:Y:S01]  /*1a490*/  ISETP.NE.U32.AND P6, PT, R4, RZ, PT ;  /* 0x000000ff0400720c */ /* 0x000fe20003fc5070 */
[----:B-1----:R-:W-:Y:S01]  /*1a4a0*/  IMAD.SHL.U32 R4, R9, 0x4, RZ ;  /* 0x0000000409047824 */ /* 0x002fe200078e00ff */
[----:B------:R-:W-:Y:S01]  /*1a4b0*/  ISETP.NE.U32.AND P3, PT, R5, RZ, PT ;  /* 0x000000ff0500720c */ /* 0x000fe20003f65070 */
[----:B------:R-:W0:Y:S01]  /*1a4c0*/  LDGDEPBAR ;  /* 0x00000000000079af */ /* 0x000e220000000000 */
[----:B------:R-:W-:Y:S02]  /*1a4d0*/  LOP3.LUT R5, R9, 0x60, RZ, 0xc0, !PT ;  /* 0x0000006009057812 */ /* 0x000fe400078ec0ff */
[----:B------:R-:W-:Y:S01]  /*1a4e0*/  LOP3.LUT R4, R4, 0x7c, RZ, 0xc0, !PT ;  /* 0x0000007c04047812 */ /* 0x000fe200078ec0ff */
[----:B------:R-:W2:Y:S04]  /*1a4f0*/  LDL.64 R70, [R1+0x578] ;  /* 0x0005780001467983 */ /* 0x000ea80000100a00 */
[----:B------:R-:W-:Y:S01]  /*1a500*/  IMAD R4, R5, 0x400, R4 ;  /* 0x0000040005047824 */ /* 0x000fe200078e0204 */
[----:B------:R-:W2:Y:S03]  /*1a510*/  LDL.64 R40, [R1+0x5d0] ;  /* 0x0005d00001287983 */ /* 0x000ea60000100a00 */
[----:B------:R-:W-:-:S05]  /*1a520*/  VIADD R248, R4, UR7 ;  /* 0x0000000704f87c36 */ /* 0x000fca0008000000 */
[----:B---3--:R-:W-:Y:S04]  /*1a530*/  LDGSTS.E [R248], desc[UR20][R42.64], P1 ;  /* 0x000000002af87fae */ /* 0x008fe800089a1014 */
[----:B----4-:R-:W-:Y:S04]  /*1a540*/  LDGSTS.E [R248+0x400], desc[UR20][R72.64], P1 ;  /* 0x0040000048f87fae */ /* 0x010fe800089a1014 */
[----:B------:R-:W3:Y:S04]  /*1a550*/  LDL.64 R42, [R1+0x620] ;  /* 0x00062000012a7983 */ /* 0x000ee80000100a00 */
[----:B------:R-:W4:Y:S04]  /*1a560*/  LDL.64 R72, [R1+0x6a8] ;  /* 0x0006a80001487983 */ /* 0x000f280000100a00 */
[----:B--2---:R-:W-:Y:S04]  /*1a570*/  LDGSTS.E [R248+0x800], desc[UR20][R74.64], P1 ;  /* 0x008000004af87fae */ /* 0x004fe800089a1014 */
[----:B------:R-:W-:Y:S04]  /*1a580*/  LDGSTS.E [R248+0xc00], desc[UR20][R250.64], P1 ;  /* 0x00c00000faf87fae */ /* 0x000fe800089a1014 */
[----:B------:R-:W-:Y:S04]  /*1a590*/  LDGSTS.E [R248+0x1000], desc[UR20][R234.64], P1 ;  /* 0x01000000eaf87fae */ /* 0x000fe800089a1014 */
[----:B------:R-:W2:Y:S04]  /*1a5a0*/  LDL.64 R74, [R1+0x1b0] ;  /* 0x0001b000014a7983 */ /* 0x000ea80000100a00 */
[----:B------:R-:W2:Y:S04]  /*1a5b0*/  LDL.64 R250, [R1+0x170] ;  /* 0x0001700001fa7983 */ /* 0x000ea80000100a00 */
[----:B------:R-:W-:Y:S04]  /*1a5c0*/  STL.64 [R1+0x1600], R234 ;  /* 0x001600ea01007387 */ /* 0x000fe80000100a00 */
[----:B------:R-:W-:Y:S04]  /*1a5d0*/  LDGSTS.E [R248+0x1400], desc[UR20][R218.64], P1 ;  /* 0x01400000daf87fae */ /* 0x000fe800089a1014 */
[----:B------:R-:W-:Y:S04]  /*1a5e0*/  STL.64 [R1+0x15f0], R218 ;  /* 0x0015f0da01007387 */ /* 0x000fe80000100a00 */
[----:B------:R-:W-:Y:S04]  /*1a5f0*/  LDGSTS.E [R248+0x1800], desc[UR20][R202.64], P1 ;  /* 0x01800000caf87fae */ /* 0x000fe800089a1014 */
[----:B------:R-:W-:Y:S04]  /*1a600*/  STL.64 [R1+0x15f8], R202 ;  /* 0x0015f8ca01007387 */ /* 0x000fe80000100a00 */
[----:B------:R-:W-:Y:S04]  /*1a610*/  LDGSTS.E [R248+0x1c00], desc[UR20][R186.64], P1 ;  /* 0x01c00000baf87fae */ /* 0x000fe800089a1014 */
[----:B------:R1:W-:Y:S04]  /*1a620*/  STL.64 [R1+0x1608], R186 ;  /* 0x001608ba01007387 */ /* 0x0003e80000100a00 */
[----:B------:R-:W-:Y:S04]  /*1a630*/  LDGSTS.E [R248+0x2000], desc[UR20][R170.64], P1 ;  /* 0x02000000aaf87fae */ /* 0x000fe800089a1014 */
[----:B------:R-:W-:Y:S04]  /*1a640*/  LDGSTS.E [R248+0x2400], desc[UR20][R154.64], P1 ;  /* 0x024000009af87fae */ /* 0x000fe800089a1014 */
[----:B-1----:R-:W2:Y:S04]  /*1a650*/  LDL.LU.64 R186, [R1+0xf0] ;  /* 0x0000f00001ba7983 */ /* 0x002ea80000300a00 */
[----:B------:R-:W-:Y:S04]  /*1a660*/  STL.64 [R1+0x1610], R170 ;  /* 0x001610aa01007387 */ /* 0x000fe80000100a00 */
[----:B------:R-:W-:Y:S04]  /*1a670*/  STL.64 [R1+0x1618], R154 ;  /* 0x0016189a01007387 */ /* 0x000fe80000100a00 */
[----:B------:R-:W-:Y:S04]  /*1a680*/  LDGSTS.E [R248+0x2800], desc[UR20][R138.64], P1 ;  /* 0x028000008af87fae */ /* 0x000fe800089a1014 */
        /* <DEDUP_REMOVED lines=10> */
[----:B------:R-:W-:Y:S04]  /*1a730*/  LDGSTS.E [R248+0x4000], desc[UR20][R242.64], P1 ;  /* 0x04000000f2f87fae */ /* 0x000fe800089a1014 */
[----:B------:R-:W-:Y:S04]  /*1a740*/  LDGSTS.E [R248+0x4400], desc[UR20][R30.64], P1 ;  /* 0x044000001ef87fae */ /* 0x000fe800089a1014 */
[----:B------:R-:W-:Y:S04]  /*1a750*/  LDGSTS.E [R248+0x4800], desc[UR20][R60.64], P1 ;  /* 0x048000003cf87fae */ /* 0x000fe800089a1014 */
[----:B------:R-:W2:Y:S01]  /*1a760*/  LDL.LU.64 R106, [R1+0x128] ;  /* 0x00012800016a7983 */ /* 0x000ea20000300a00 */
[----:B------:R-:W-:-:S03]  /*1a770*/  LOP3.LUT R0, R4, 0x10, RZ, 0x3c, !PT ;  /* 0x0000001004007812 */ /* 0x000fc600078e3cff */
[----:B------:R-:W-:Y:S04]  /*1a780*/  LDGSTS.E [R248+0x4c00], desc[UR20][R62.64], P1 ;  /* 0x04c000003ef87fae */ /* 0x000fe800089a1014 */
[----:B------:R-:W2:Y:S04]  /*1a790*/  LDL.LU.64 R234, [R1+0xe8] ;  /* 0x0000e80001ea7983 */ /* 0x000ea80000300a00 */
[----:B------:R-:W-:Y:S04]  /*1a7a0*/  LDGSTS.E [R248+0x5000], desc[UR20][R32.64], P1 ;  /* 0x0500000020f87fae */ /* 0x000fe800089a1014 */
[----:B------:R-:W2:Y:S04]  /*1a7b0*/  LDL.64 R242, [R1+0x1f0] ;  /* 0x0001f00001f27983 */ /* 0x000ea80000100a00 */
[----:B------:R-:W-:Y:S04]  /*1a7c0*/  LDGSTS.E [R248+0x5400], desc[UR20][R34.64], P1 ;  /* 0x0540000022f87fae */ /* 0x000fe800089a1014 */
[----:B------:R-:W2:Y:S04]  /*1a7d0*/  LDL.64 R30, [R1+0x230] ;  /* 0x00023000011e7983 */ /* 0x000ea80000100a00 */
[----:B------:R-:W-:Y:S04]  /*1a7e0*/  LDGSTS.E [R248+0x5800], desc[UR20][R64.64], P1 ;  /* 0x0580000040f87fae */ /* 0x000fe800089a1014 */
[----:B------:R-:W2:Y:S04]  /*1a7f0*/  LDL.64 R60, [R1+0x270] ;  /* 0x00027000013c7983 */ /* 0x000ea80000100a00 */
[----:B------:R-:W-:Y:S04]  /*1a800*/  LDGSTS.E [R248+0x5c00], desc[UR20][R66.64], P1 ;  /* 0x05c0000042f87fae */ /* 0x000fe800089a1014 */
[----:B------:R-:W2:Y:S01]  /*1a810*/  LDL.64 R62, [R1+0x2b0] ;  /* 0x0002b000013e7983 */ /* 0x000ea20000100a00 */
[----:B------:R-:W-:-:S03]  /*1a820*/  VIADD R249, R0, UR7 ;  /* 0x0000000700f97c36 */ /* 0x000fc60008000000 */
[----:B------:R-:W-:Y:S04]  /*1a830*/  LDGSTS.E [R248+0x6000], desc[UR20][R36.64], P1 ;  /* 0x0600000024f87fae */ /* 0x000fe800089a1014 */
[----:B------:R-:W2:Y:S04]  /*1a840*/  LDL.64 R32, [R1+0x2f0] ;  /* 0x0002f00001207983 */ /* 0x000ea80000100a00 */
        /* <DEDUP_REMOVED lines=10> */
[----:B---3--:R-:W-:Y:S04]  /*1a8f0*/  LDGSTS.E [R248+0x7800], desc[UR20][R42.64], P1 ;  /* 0x078000002af87fae */ /* 0x008fe800089a1014 */
[----:B------:R-:W3:Y:S04]  /*1a900*/  LDL.64 R38, [R1+0x470] ;  /* 0x0004700001267983 */ /* 0x000ee80000100a00 */
[----:B----4-:R-:W-:Y:S04]  /*1a910*/  LDGSTS.E [R248+0x7c00], desc[UR20][R72.64], P1 ;  /* 0x07c0000048f87fae */ /* 0x010fe800089a1014 */
[----:B------:R-:W4:Y:S04]  /*1a920*/  LDL.64 R68, [R1+0x4b0] ;  /* 0x0004b00001447983 */ /* 0x000f280000100a00 */
[----:B------:R-:W3:Y:S04]  /*1a930*/  LDL.64 R70, [R1+0x4f0] ;  /* 0x0004f00001467983 */ /* 0x000ee80000100a00 */
[----:B------:R-:W3:Y:S04]  /*1a940*/  LDL.64 R40, [R1+0x530] ;  /* 0x0005300001287983 */ /* 0x000ee80000100a00 */
[----:B------:R-:W3:Y:S04]  /*1a950*/  LDL.64 R42, [R1+0x5e0] ;  /* 0x0005e000012a7983 */ /* 0x000ee80000100a00 */
[----:B------:R-:W3:Y:S04]  /*1a960*/  LDL.64 R72, [R1+0x658] ;  /* 0x0006580001487983 */ /* 0x000ee80000100a00 */
[----:B--2---:R-:W-:Y:S04]  /*1a970*/  LDGSTS.E [R249+0x80], desc[UR20][R74.64], P1 ;  /* 0x000800004af97fae */ /* 0x004fe800089a1014 */
[----:B------:R-:W-:Y:S04]  /*1a980*/  LDGSTS.E [R249+0x480], desc[UR20][R250.64], P1 ;  /* 0x00480000faf97fae */ /* 0x000fe800089a1014 */
[----:B------:R-:W2:Y:S04]  /*1a990*/  LDL.64 R74, [R1+0x6b0] ;  /* 0x0006b000014a7983 */ /* 0x000ea80000100a00 */
[----:B------:R-:W2:Y:S04]  /*1a9a0*/  LDL.64 R250, [R1+0x580] ;  /* 0x0005800001fa7983 */ /* 0x000ea80000100a00 */
[----:B------:R-:W-:Y:S04]  /*1a9b0*/  LDGSTS.E [R249+0x880], desc[UR20][R90.64], P1 ;  /* 0x008800005af97fae */ /* 0x000fe800089a1014 */
        /* <DEDUP_REMOVED lines=47> */
[----:B------:R-:W-:Y:S04]  /*1acb0*/  LDGSTS.E [R249+0x6880], desc[UR20][R70.64], P1 ;  /* 0x0688000046f97fae */ /* 0x000fe800089a1014 */
[----:B------:R-:W3:Y:S04]  /*1acc0*/  LDL.64 R38, [R1+0x478] ;  /* 0x0004780001267983 */ /* 0x000ee80000100a00 */
[----:B------:R-:W-:Y:S04]  /*1acd0*/  LDGSTS.E [R249+0x6c80], desc[UR20][R40.64], P1 ;  /* 0x06c8000028f97fae */ /* 0x000fe800089a1014 */
[----:B------:R-:W3:Y:S04]  /*1ace0*/  LDL.64 R68, [R1+0x4b8] ;  /* 0x0004b80001447983 */ /* 0x000ee80000100a00 */
[----:B------:R-:W3:Y:S04]  /*1acf0*/  LDL.64 R70, [R1+0x4f8] ;  /* 0x0004f80001467983 */ /* 0x000ee80000100a00 */
[----:B------:R-:W3:Y:S04]  /*1ad00*/  LDL.64 R40, [R1+0x538] ;  /* 0x0005380001287983 */ /* 0x000ee80000100a00 */
[----:B--2---:R1:W-:Y:S04]  /*1ad10*/  LDGSTS.E [R249+0x7080], desc[UR20][R250.64], P1 ;  /* 0x07080000faf97fae */ /* 0x0043e800089a1014 */
[----:B------:R-:W-:Y:S04]  /*1ad20*/  LDGSTS.E [R249+0x7480], desc[UR20][R42.64], P1 ;  /* 0x074800002af97fae */ /* 0x000fe800089a1014 */
[----:B------:R-:W-:Y:S04]  /*1ad30*/  LDGSTS.E [R249+0x7880], desc[UR20][R72.64], P1 ;  /* 0x0788000048f97fae */ /* 0x000fe800089a1014 */
[----:B------:R-:W-:Y:S04]  /*1ad40*/  LDGSTS.E [R249+0x7c80], desc[UR20][R74.64], P1 ;  /* 0x07c800004af97fae */ /* 0x000fe800089a1014 */
[----:B------:R-:W2:Y:S04]  /*1ad50*/  LDL.64 R42, [R1+0x588] ;  /* 0x00058800012a7983 */ /* 0x000ea80000100a00 */
[----:B------:R-:W2:Y:S04]  /*1ad60*/  LDL.64 R72, [R1+0x5e8] ;  /* 0x0005e80001487983 */ /* 0x000ea80000100a00 */
[----:B------:R-:W2:Y:S01]  /*1ad70*/  LDL.64 R74, [R1+0x668] ;  /* 0x00066800014a7983 */ /* 0x000ea20000100a00 */
[----:B------:R-:W-:-:S03]  /*1ad80*/  LOP3.LUT R0, R4, 0x20, RZ, 0x3c, !PT ;  /* 0x0000002004007812 */ /* 0x000fc600078e3cff */
[----:B------:R-:W2:Y:S02]  /*1ad90*/  LDL.LU.64 R104, [R1+0x1a0] ;  /* 0x0001a00001687983 */ /* 0x000ea40000300a00 */
[----:B-1----:R-:W-:Y:S02]  /*1ada0*/  VIADD R250, R0, UR7 ;  /* 0x0000000700fa7c36 */ /* 0x002fe40008000000 */
[----:B------:R-:W2:Y:S04]  /*1adb0*/  LDL.LU.64 R200, [R1+0x160] ;  /* 0x0001600001c87983 */ /* 0x000ea80000300a00 */
[----:B------:R-:W2:Y:S04]  /*1adc0*/  LDL.LU.64 R122, [R1+0x120] ;  /* 0x00012000017a7983 */ /* 0x000ea80000300a00 */
[----:B------:R-:W2:Y:S04]  /*1add0*/  LDL.LU.64 R202, [R1+0xe0] ;  /* 0x0000e00001ca7983 */ /* 0x000ea80000300a00 */
[----:B------:R1:W-:Y:S04]  /*1ade0*/  STL.64 [R1+0x15e0], R248 ;  /* 0x0015e0f801007387 */ /* 0x0003e80000100a00 */
[----:B-1----:R-:W2:Y:S04]  /*1adf0*/  LDL.LU.64 R248, [R1+0x6c0] ;  /* 0x0006c00001f87983 */ /* 0x002ea80000300a00 */
[----:B------:R-:W2:Y:S04]  /*1ae00*/  LDL.64 R6, [R1+0x1c0] ;  /* 0x0001c00001067983 */ /* 0x000ea80000100a00 */
[----:B------:R-:W2:Y:S04]  /*1ae10*/  LDL.64 R28, [R1+0x200] ;  /* 0x00020000011c7983 */ /* 0x000ea80000100a00 */
[----:B------:R-:W-:Y:S04]  /*1ae20*/  LDGSTS.E [R250+0x100], desc[UR20][R88.64], P1 ;  /* 0x0010000058fa7fae */ /* 0x000fe800089a1014 */
        /* <DEDUP_REMOVED lines=16> */
[----:B------:R-:W2:Y:S04]  /*1af30*/  LDL.64 R242, [R1+0x240] ;  /* 0x0002400001f27983 */ /* 0x000ea80000100a00 */
        /* <DEDUP_REMOVED lines=16> */
[----:B------:R-:W4:Y:S04]  /*1b040*/  LDL.64 R10, [R1+0x480] ;  /* 0x00048000010a7983 */ /* 0x000f280000100a00 */
[----:B------:R-:W-:Y:S04]  /*1b050*/  LDGSTS.E [R250+0x6500], desc[UR20][R68.64], P1 ;  /* 0x0650000044fa7fae */ /* 0x000fe800089a1014 */
[----:B------:R-:W4:Y:S04]  /*1b060*/  LDL.64 R38, [R1+0x4c0] ;  /* 0x0004c00001267983 */ /* 0x000f280000100a00 */
[----:B------:R-:W-:Y:S04]  /*1b070*/  LDGSTS.E [R250+0x6900], desc[UR20][R70.64], P1 ;  /* 0x0690000046fa7fae */ /* 0x000fe800089a1014 */
[----:B------:R-:W4:Y:S04]  /*1b080*/  LDL.64 R68, [R1+0x500] ;  /* 0x0005000001447983 */ /* 0x000f280000100a00 */
[----:B------:R-:W-:Y:S04]  /*1b090*/  LDGSTS.E [R250+0x6d00], desc[UR20][R40.64], P1 ;  /* 0x06d0000028fa7fae */ /* 0x000fe800089a1014 */
[----:B------:R-:W4:Y:S04]  /*1b0a0*/  LDL.64 R70, [R1+0x540] ;  /* 0x0005400001467983 */ /* 0x000f280000100a00 */
[----:B--2---:R-:W-:Y:S04]  /*1b0b0*/  LDGSTS.E [R250+0x7100], desc[UR20][R42.64], P1 ;  /* 0x071000002afa7fae */ /* 0x004fe800089a1014 */
[----:B------:R-:W2:Y:S04]  /*1b0c0*/  LDL.64 R40, [R1+0x598] ;  /* 0x0005980001287983 */ /* 0x000ea80000100a00 */
[----:B------:R-:W-:Y:S04]  /*1b0d0*/  LDGSTS.E [R250+0x7500], desc[UR20][R72.64], P1 ;  /* 0x0750000048fa7fae */ /* 0x000fe800089a1014 */
[----:B------:R-:W2:Y:S04]  /*1b0e0*/  LDL.64 R42, [R1+0x5f0] ;  /* 0x0005f000012a7983 */ /* 0x000ea80000100a00 */
[----:B------:R-:W-:Y:S04]  /*1b0f0*/  LDGSTS.E [R250+0x7900], desc[UR20][R74.64], P1 ;  /* 0x079000004afa7fae */ /* 0x000fe800089a1014 */
[----:B------:R-:W2:Y:S01]  /*1b100*/  LDL.64 R72, [R1+0x670] ;  /* 0x0006700001487983 */ /* 0x000ea20000100a00 */
[----:B------:R-:W-:-:S03]  /*1b110*/  LOP3.LUT R0, R4, 0x30, RZ, 0x3c, !PT ;  /* 0x0000003004007812 */ /* 0x000fc600078e3cff */
[----:B------:R-:W-:Y:S04]  /*1b120*/  LDGSTS.E [R250+0x7d00], desc[UR20][R248.64], P1 ;  /* 0x07d00000f8fa7fae */ /* 0x000fe800089a1014 */
[----:B------:R-:W2:Y:S01]  /*1b130*/  LDL.64 R74, [R1+0x6c8] ;  /* 0x0006c800014a7983 */ /* 0x000ea20000100a00 */
[----:B------:R-:W-:-:S03]  /*1b140*/  VIADD R9, R0, UR7 ;  /* 0x0000000700097c36 */ /* 0x000fc60008000000 */
[----:B------:R-:W2:Y:S04]  /*1b150*/  LDL.LU.64 R120, [R1+0x198] ;  /* 0x0001980001787983 */ /* 0x000ea80000300a00 */
[----:B------:R-:W-:Y:S04]  /*1b160*/  LDGSTS.E [R9+0x180], desc[UR20][R104.64], P1 ;  /* 0x0018000068097fae */ /* 0x000fe800089a1014 */
[----:B------:R-:W-:Y:S04]  /*1b170*/  LDGSTS.E [R9+0x580], desc[UR20][R200.64], P1 ;  /* 0x00580000c8097fae */ /* 0x000fe800089a1014 */
[----:B------:R-:W2:Y:S04]  /*1b180*/  LDL.LU.64 R90, [R1+0x158] ;  /* 0x00015800015a7983 */ /* 0x000ea80000300a00 */
[----:B------:R-:W-:Y:S04]  /*1b190*/  LDGSTS.E [R9+0x980], desc[UR20][R122.64], P1 ;  /* 0x009800007a097fae */ /* 0x000fe800089a1014 */
[----:B------:R-:W2:Y:S04]  /*1b1a0*/  LDL.LU.64 R138, [R1+0x118] ;  /* 0x00011800018a7983 */ /* 0x000ea80000300a00 */
[----:B------:R-:W-:Y:S04]  /*1b1b0*/  LDGSTS.E [R9+0xd80], desc[UR20][R202.64], P1 ;  /* 0x00d80000ca097fae */ /* 0x000fe800089a1014 */
[----:B------:R-:W2:Y:S04]  /*1b1c0*/  LDL.LU.64 R218, [R1+0xd8] ;  /* 0x0000d80001da7983 */ /* 0x000ea80000300a00 */
        /* <DEDUP_REMOVED lines=9> */
[----:B------:R1:W-:Y:S04]  /*1b260*/  STL.64 [R1+0x15e8], R248 ;  /* 0x0015e8f801007387 */ /* 0x0003e80000100a00 */
[----:B------:R-:W-:Y:S04]  /*1b270*/  LDGSTS.E [R9+0x3580], desc[UR20][R6.64], P1 ;  /* 0x0358000006097fae */ /* 0x000fe800089a1014 */
[----:B------:R-:W-:Y:S04]  /*1b280*/  LDGSTS.E [R9+0x3980], desc[UR20][R28.64], P1 ;  /* 0x039800001c097fae */ /* 0x000fe800089a1014 */
[----:B------:R-:W2:Y:S04]  /*1b290*/  LDL.64 R6, [R1+0x1c8] ;  /* 0x0001c80001067983 */ /* 0x000ea80000100a00 */
[----:B------:R-:W2:Y:S04]  /*1b2a0*/  LDL.64 R28, [R1+0x208] ;  /* 0x00020800011c7983 */ /* 0x000ea80000100a00 */
[----:B------:R-:W-:Y:S04]  /*1b2b0*/  LDGSTS.E [R9+0x3d80], desc[UR20][R242.64], P1 ;  /* 0x03d80000f2097fae */ /* 0x000fe800089a1014 */
        /* <DEDUP_REMOVED lines=29> */
[----:B------:R-:W2:Y:S04]  /*1b490*/  LDL.64 R42, [R1+0x5f8] ;  /* 0x0005f800012a7983 */ /* 0x000ea80000100a00 */
[----:B------:R-:W-:Y:S04]  /*1b4a0*/  LDGSTS.E [R9+0x7d80], desc[UR20][R74.64], P1 ;  /* 0x07d800004a097fae */ /* 0x000fe800089a1014 */
[----:B------:R-:W2:Y:S04]  /*1b4b0*/  LDL.64 R72, [R1+0x680] ;  /* 0x0006800001487983 */ /* 0x000ea80000100a00 */
[----:B------:R-:W2:Y:S01]  /*1b4c0*/  LDL.64 R74, [R1+0x6d8] ;  /* 0x0006d800014a7983 */ /* 0x000ea20000100a00 */
[----:B------:R-:W-:-:S03]  /*1b4d0*/  LOP3.LUT R0, R4, 0x40, RZ, 0x3c, !PT ;  /* 0x0000004004007812 */ /* 0x000fc600078e3cff */
[----:B------:R-:W2:Y:S02]  /*1b4e0*/  LDL.LU.64 R136, [R1+0x190] ;  /* 0x0001900001887983 */ /* 0x000ea40000300a00 */
[----:B------:R-:W-:Y:S02]  /*1b4f0*/  VIADD R8, R0, UR7 ;  /* 0x0000000700087c36 */ /* 0x000fe40008000000 */
[----:B------:R-:W2:Y:S04]  /*1b500*/  LDL.LU.64 R216, [R1+0x150] ;  /* 0x0001500001d87983 */ /* 0x000ea80000300a00 */
[----:B------:R-:W-:Y:S04]  /*1b510*/  LDGSTS.E [R8+0x200], desc[UR20][R120.64], P1 ;  /* 0x0020000078087fae */ /* 0x000fe800089a1014 */
[----:B------:R-:W-:Y:S04]  /*1b520*/  LDGSTS.E [R8+0x600], desc[UR20][R90.64], P1 ;  /* 0x006000005a087fae */ /* 0x000fe800089a1014 */
        /* <DEDUP_REMOVED lines=13> */
[----:B------:R1:W-:Y:S04]  /*1b600*/  LDGSTS.E [R8+0x3600], desc[UR20][R6.64], P1 ;  /* 0x0360000006087fae */ /* 0x0003e800089a1014 */
[----:B------:R-:W-:Y:S04]  /*1b610*/  LDGSTS.E [R8+0x3a00], desc[UR20][R28.64], P1 ;  /* 0x03a000001c087fae */ /* 0x000fe800089a1014 */
        /* <DEDUP_REMOVED lines=37> */
[----:B-1----:R-:W-:Y:S02]  /*1b870*/  VIADD R7, R0, UR7 ;  /* 0x0000000700077c36 */ /* 0x002fe40008000000 */
        /* <DEDUP_REMOVED lines=71> */
[----:B-1----:R-:W2:Y:S04]  /*1bcf0*/  LDL.64 R8, [R1+0x3a0] ;  /* 0x0003a00001087983 */ /* 0x002ea80000100a00 */
[----:B------:R-:W-:Y:S04]  /*1bd00*/  LDGSTS.E [R6+0x3700], desc[UR20][R248.64], P1 ;  /* 0x03700000f8067fae */ /* 0x000fe800089a1014 */
        /* <DEDUP_REMOVED lines=17> */
[----:B------:R-:W-:Y:S04]  /*1be20*/  LDGSTS.E [R6+0x5f00], desc[UR20][R36.64], P1 ;  /* 0x05f0000024067fae */ /* 0x000fe800089a1014 */
[----:B------:R-:W3:Y:S04]  /*1be30*/  LDL.64 R66, [R1+0x420] ;  /* 0x0004200001427983 */ /* 0x000ee80000100a00 */
[----:B------:R-:W-:Y:S04]  /*1be40*/  LDGSTS.E [R6+0x6300], desc[UR20][R10.64], P1 ;  /* 0x063000000a067fae */ /* 0x000fe800089a1014 */
[----:B------:R-:W3:Y:S04]  /*1be50*/  LDL.64 R36, [R1+0x4a0] ;  /* 0x0004a00001247983 */ /* 0x000ee80000100a00 */
        /* <DEDUP_REMOVED lines=12> */
[----:B------:R1:W-:Y:S04]  /*1bf20*/  LDGSTS.E [R6+0x7f00], desc[UR20][R74.64], P1 ;  /* 0x07f000004a067fae */ /* 0x0003e800089a1014 */
[----:B------:R-:W2:Y:S04]  /*1bf30*/  LDL.64 R72, [R1+0x5c8] ;  /* 0x0005c80001487983 */ /* 0x000ea80000100a00 */
[----:B------:R-:W1:Y:S04]  /*1bf40*/  LDL.LU.64 R74, [R1+0xd0] ;  /* 0x0000d000014a7983 */ /* 0x000e680000300a00 */
[----:B------:R-:W2:Y:S04]  /*1bf50*/  LDL.LU.64 R248, [R1+0x698] ;  /* 0x0006980001f87983 */ /* 0x000ea80000300a00 */
[----:B------:R4:W-:Y:S04]  /*1bf60*/  STL.64 [R1+0x14e0], R6 ;  /* 0x0014e00601007387 */ /* 0x0009e80000100a00 */
[----:B----4-:R-:W4:Y:S01]  /*1bf70*/  LDL.LU.64 R6, [R1+0x100] ;  /* 0x0001000001067983 */ /* 0x010f220000300a00 */
[----:B------:R-:W-:-:S05]  /*1bf80*/  LOP3.LUT R0, R4, 0x70, RZ, 0x3c, !PT ;  /* 0x0000007004007812 */ /* 0x000fca00078e3cff */
[----:B------:R-:W-:-:S05]  /*1bf90*/  VIADD R5, R0, UR7 ;  /* 0x0000000700057c36 */ /* 0x000fca0008000000 */
[----:B------:R-:W-:Y:S04]  /*1bfa0*/  LDGSTS.E [R5+0x380], desc[UR20][R168.64], P1 ;  /* 0x00380000a8057fae */ /* 0x000fe800089a1014 */
[----:B------:R-:W-:Y:S04]  /*1bfb0*/  LDGSTS.E [R5+0x780], desc[UR20][R186.64], P1 ;  /* 0x00780000ba057fae */ /* 0x000fe800089a1014 */
[----:B----4-:R-:W-:Y:S04]  /*1bfc0*/  LDGSTS.E [R5+0xb80], desc[UR20][R6.64], P1 ;  /* 0x00b8000006057fae */ /* 0x010fe800089a1014 */
        /* <DEDUP_REMOVED lines=13> */
[----:B------:R-:W4:Y:S04]  /*1c0a0*/  LDL.LU.64 R242, [R1+0x1728] ;  /* 0x0017280001f27983 */ /* 0x000f280000300a00 */
[----:B------:R-:W4:Y:S04]  /*1c0b0*/  LDL.LU.64 R28, [R1+0x1720] ;  /* 0x00172000011c7983 */ /* 0x000f280000300a00 */
[----:B------:R-:W4:Y:S04]  /*1c0c0*/  LDL.LU.64 R30, [R1+0x1718] ;  /* 0x00171800011e7983 */ /* 0x000f280000300a00 */
[----:B------:R-:W-:Y:S04]  /*1c0d0*/  LDGSTS.E [R5+0x4380], desc[UR20][R60.64], P1 ;  /* 0x043800003c057fae */ /* 0x000fe800089a1014 */
[----:B---3--:R-:W-:Y:S04]  /*1c0e0*/  LDGSTS.E [R5+0x4780], desc[UR20][R62.64], P1 ;  /* 0x047800003e057fae */ /* 0x008fe800089a1014 */
[----:B------:R-:W-:Y:S04]  /*1c0f0*/  LDGSTS.E [R5+0x4b80], desc[UR20][R32.64], P1 ;  /* 0x04b8000020057fae */ /* 0x000fe800089a1014 */
[----:B------:R-:W3:Y:S04]  /*1c100*/  LDL.LU.64 R60, [R1+0x1710] ;  /* 0x00171000013c7983 */ /* 0x000ee80000300a00 */
[----:B------:R-:W3:Y:S04]  /*1c110*/  LDL.LU.64 R62, [R1+0x1708] ;  /* 0x00170800013e7983 */ /* 0x000ee80000300a00 */
[----:B------:R-:W3:Y:S04]  /*1c120*/  LDL.LU.64 R32, [R1+0x1700] ;  /* 0x0017000001207983 */ /* 0x000ee80000300a00 */
[----:B------:R-:W-:Y:S04]  /*1c130*/  LDGSTS.E [R5+0x4f80], desc[UR20][R34.64], P1 ;  /* 0x04f8000022057fae */ /* 0x000fe800089a1014 */
[----:B------:R-:W-:Y:S04]  /*1c140*/  LDGSTS.E [R5+0x5380], desc[UR20][R8.64], P1 ;  /* 0x0538000008057fae */ /* 0x000fe800089a1014 */
[----:B------:R-:W-:Y:S04]  /*1c150*/  LDGSTS.E [R5+0x5780], desc[UR20][R64.64], P1 ;  /* 0x0578000040057fae */ /* 0x000fe800089a1014 */
[----:B------:R-:W3:Y:S04]  /*1c160*/  LDL.LU.64 R34, [R1+0x16f8] ;  /* 0x0016f80001227983 */ /* 0x000ee80000300a00 */
[----:B------:R-:W3:Y:S04]  /*1c170*/  LDL.LU.64 R8, [R1+0xc8] ;  /* 0x0000c80001087983 */ /* 0x000ee80000300a00 */
[----:B------:R-:W3:Y:S04]  /*1c180*/  LDL.LU.64 R64, [R1+0x16f0] ;  /* 0x0016f00001407983 */ /* 0x000ee80000300a00 */
[----:B------:R-:W-:Y:S04]  /*1c190*/  LDGSTS.E [R5+0x5b80], desc[UR20][R66.64], P1 ;  /* 0x05b8000042057fae */ /* 0x000fe800089a1014 */
[----:B--2---:R-:W-:Y:S04]  /*1c1a0*/  LDGSTS.E [R5+0x5f80], desc[UR20][R10.64], P1 ;  /* 0x05f800000a057fae */ /* 0x004fe800089a1014 */
[----:B------:R-:W-:Y:S04]  /*1c1b0*/  LDGSTS.E [R5+0x6380], desc[UR20][R36.64], P1 ;  /* 0x0638000024057fae */ /* 0x000fe800089a1014 */
[----:B------:R-:W2:Y:S04]  /*1c1c0*/  LDL.LU.64 R66, [R1+0x16e8] ;  /* 0x0016e80001427983 */ /* 0x000ea80000300a00 */
[----:B------:R-:W2:Y:S04]  /*1c1d0*/  LDL.LU.64 R10, [R1+0x16e0] ;  /* 0x0016e000010a7983 */ /* 0x000ea80000300a00 */
[----:B------:R-:W-:Y:S04]  /*1c1e0*/  LDGSTS.E [R5+0x6780], desc[UR20][R38.64], P1 ;  /* 0x0678000026057fae */ /* 0x000fe800089a1014 */
[----:B------:R-:W-:Y:S04]  /*1c1f0*/  LDGSTS.E [R5+0x6b80], desc[UR20][R68.64], P1 ;  /* 0x06b8000044057fae */ /* 0x000fe800089a1014 */
[----:B------:R-:W-:Y:S04]  /*1c200*/  LDGSTS.E [R5+0x6f80], desc[UR20][R42.64], P1 ;  /* 0x06f800002a057fae */ /* 0x000fe800089a1014 */
[----:B------:R-:W-:Y:S04]  /*1c210*/  LDGSTS.E [R5+0x7380], desc[UR20][R72.64], P1 ;  /* 0x0738000048057fae */ /* 0x000fe800089a1014 */
[----:B------:R-:W-:Y:S04]  /*1c220*/  LDGSTS.E [R5+0x7780], desc[UR20][R70.64], P1 ;  /* 0x0778000046057fae */ /* 0x000fe800089a1014 */
[----:B------:R-:W-:Y:S04]  /*1c230*/  LDGSTS.E [R5+0x7b80], desc[UR20][R248.64], P1 ;  /* 0x07b80000f8057fae */ /* 0x000fe800089a1014 */
[----:B------:R1:W-:Y:S04]  /*1c240*/  LDGSTS.E [R5+0x7f80], desc[UR20][R40.64], P1 ;  /* 0x07f8000028057fae */ /* 0x0003e800089a1014 */
[----:B------:R-:W0:Y:S04]  /*1c250*/  LDGDEPBAR ;  /* 0x00000000000079af */ /* 0x000e280000000000 */
[----:B------:R-:W4:Y:S04]  /*1c260*/  LDL.LU.64 R36, [R1+0x16d8] ;  /* 0x0016d80001247983 */ /* 0x000f280000300a00 */
[----:B------:R-:W4:Y:S04]  /*1c270*/  LDL.LU.64 R38, [R1+0x16d0] ;  /* 0x0016d00001267983 */ /* 0x000f280000300a00 */
[----:B------:R-:W4:Y:S04]  /*1c280*/  LDL.LU.64 R68, [R1+0x16c8] ;  /* 0x0016c80001447983 */ /* 0x000f280000300a00 */
[----:B------:R-:W4:Y:S04]  /*1c290*/  LDL.LU.64 R42, [R1+0x16c0] ;  /* 0x0016c000012a7983 */ /* 0x000f280000300a00 */
[----:B------:R-:W4:Y:S04]  /*1c2a0*/  LDL.LU.64 R72, [R1+0x16b8] ;  /* 0x0016b80001487983 */ /* 0x000f280000300a00 */
[----:B------:R-:W4:Y:S04]  /*1c2b0*/  LDL.LU.64 R70, [R1+0x48] ;  /* 0x0000480001467983 */ /* 0x000f280000300a00 */
[----:B------:R1:W-:Y:S01]  /*1c2c0*/  STL.64 [R1+0x1490], R4 ;  /* 0x0014900401007387 */ /* 0x0003e20000100a00 */
[----:B------:R-:W-:-:S03]  /*1c2d0*/  IMAD.U32 R251, RZ, RZ, UR11 ;  /* 0x0000000bfffb7e24 */ /* 0x000fc6000f8e00ff */
[----:B-1----:R-:W4:Y:S01]  /*1c2e0*/  LDL.LU.64 R4, [R1+0x50] ;  /* 0x0000500001047983 */ /* 0x002f220000300a00 */
[----:B------:R-:W-:Y:S01]  /*1c2f0*/  IMAD.WIDE R74, R251, 0x4, R74 ;  /* 0x00000004fb4a7825 */ /* 0x000fe200078e024a */
[----:B------:R-:W-:Y:S06]  /*1c300*/  BAR.SYNC.DEFER_BLOCKING 0x0 ;  /* 0x0000000000007b1d */ /* 0x000fec0000010000 */
[----:B------:R1:W-:Y:S04]  /*1c310*/  STL.64 [R1+0xb68], R74 ;  /* 0x000b684a01007387 */ /* 0x0003e80000100a00 */
[----:B------:R-:W-:Y:S01]  /*1c320*/  @!PT LDS RZ, [RZ] ;  /* 0x00000000fffff984 */ /* 0x000fe20000000800 */
[----:B------:R-:W-:Y:S01]  /*1c330*/  @!PT LDS RZ, [RZ] ;  /* 0x00000000fffff984 */ /* 0x000fe20000000800 */
[----:B------:R-:W-:Y:S01]  /*1c340*/  @!PT LDS RZ, [RZ] ;  /* 0x00000000fffff984 */ /* 0x000fe20000000800 */
[----:B--2---:R-:W-:Y:S04]  /*1c350*/  LDGSTS.E [R10+0x8000], desc[UR20][R74.64], P5 ;  /* 0x080000004a0a7fae */ /* 0x004fe8000a9a1014 */
[----:B-1----:R-:W2:Y:S01]  /*1c360*/  LDL.LU.64 R74, [R1+0x16b0] ;  /* 0x0016b000014a7983 */ /* 0x002ea20000300a00 */
[----:B------:R-:W-:-:S04]  /*1c370*/  LOP3.LUT R0, R3, 0x22, RZ, 0xfc, !PT ;  /* 0x0000002203007812 */ /* 0x000fc800078efcff */
[----:B------:R-:W-:Y:S02]  /*1c380*/  ISETP.GE.AND P1, PT, R0, UR4, PT ;  /* 0x0000000400007c0c */ /* 0x000fe4000bf26270 */
[----:B------:R-:W-:Y:S02]  /*1c390*/  LOP3.LUT R41, R3, 0x40, RZ, 0xfc, !PT ;  /* 0x0000004003297812 */ /* 0x000fe400078efcff */
[----:B------:R-:W-:Y:S02]  /*1c3a0*/  SEL R252, RZ, 0x4, P1 ;  /* 0x00000004fffc7807 */ /* 0x000fe40000800000 */
[----:B------:R-:W-:Y:S02]  /*1c3b0*/  ISETP.GE.AND P1, PT, R41, UR4, PT ;  /* 0x0000000429007c0c */ /* 0x000fe4000bf26270 */
[----:B------:R-:W-:Y:S02]  /*1c3c0*/  SEL R252, R252, RZ, P0 ;  /* 0x000000fffcfc7207 */ /* 0x000fe40000000000 */
[----:B------:R-:W-:-:S02]  /*1c3d0*/  LOP3.LUT R41, R3, 0x42, RZ, 0xfc, !PT ;  /* 0x0000004203297812 */ /* 0x000fc400078efcff */
[----:B------:R-:W-:Y:S02]  /*1c3e0*/  ISETP.NE.U32.AND P5, PT, R252, RZ, PT ;  /* 0x000000fffc00720c */ /* 0x000fe40003fa5070 */
[----:B------:R-:W-:Y:S02]  /*1c3f0*/  SEL R252, RZ, 0x4, P1 ;  /* 0x00000004fffc7807 */ /* 0x000fe40000800000 */
[----:B------:R-:W-:Y:S01]  /*1c400*/  ISETP.GE.AND P1, PT, R41, UR4, PT ;  /* 0x0000000429007c0c */ /* 0x000fe2000bf26270 */
[----:B---3--:R-:W-:Y:S01]  /*1c410*/  IMAD.WIDE R8, R251, 0x4, R8 ;  /* 0x00000004fb087825 */ /* 0x008fe200078e0208 */
[----:B------:R-:W-:Y:S02]  /*1c420*/  SEL R252, R252, RZ, P0 ;  /* 0x000000fffcfc7207 */ /* 0x000fe40000000000 */
[----:B------:R-:W-:Y:S02]  /*1c430*/  SEL R40, RZ, 0x4, P1 ;  /* 0x00000004ff287807 */ /* 0x000fe40000800000 */
[----:B------:R-:W-:Y:S01]  /*1c440*/  LOP3.LUT R41, R3, 0x60, RZ, 0xfc, !PT ;  /* 0x0000006003297812 */ /* 0x000fe200078efcff */
[----:B------:R4:W-:Y:S01]  /*1c450*/  LDGSTS.E [R10+0x8008], desc[UR20][R8.64], P3 ;  /* 0x08008000080a7fae */ /* 0x0009e200099a1014 */
[----:B------:R-:W-:-:S02]  /*1c460*/  ISETP.NE.U32.AND P1, PT, R252, RZ, PT ;  /* 0x000000fffc00720c */ /* 0x000fc40003f25070 */
[----:B------:R-:W-:Y:S02]  /*1c470*/  SEL R252, R40, RZ, P0 ;  /* 0x000000ff28fc7207 */ /* 0x000fe40000000000 */
[----:B------:R-:W-:Y:S02]  /*1c480*/  ISETP.GE.AND P3, PT, R41, UR4, PT ;  /* 0x0000000429007c0c */ /* 0x000fe4000bf66270 */
[----:B------:R-:W-:Y:S01]  /*1c490*/  LOP3.LUT R41, R3, 0x62, RZ, 0xfc, !PT ;  /* 0x0000006203297812 */ /* 0x000fe200078efcff */
[----:B------:R4:W-:Y:S02]  /*1c4a0*/  STL.64 [R1+0xb60], R8 ;  /* 0x000b600801007387 */ /* 0x0009e40000100a00 */
[----:B----4-:R-:W-:-:S04]  /*1c4b0*/  IMAD.WIDE R8, R251, 0x4, R70 ;  /* 0x00000004fb087825 */ /* 0x010fc800078e0246 */
[----:B------:R-:W-:-:S05]  /*1c4c0*/  IMAD.WIDE R4, R251, 0x4, R4 ;  /* 0x00000004fb047825 */ /* 0x000fca00078e0204 */
[----:B------:R-:W-:Y:S01]  /*1c4d0*/  LDGSTS.E [R10+0xa000], desc[UR20][R4.64], P6 ;  /* 0x0a000000040a7fae */ /* 0x000fe2000b1a1014 */
[----:B------:R-:W-:Y:S02]  /*1c4e0*/  ISETP.NE.U32.AND P6, PT, R252, RZ, PT ;  /* 0x000000fffc00720c */ /* 0x000fe40003fc5070 */
[----:B------:R-:W-:Y:S01]  /*1c4f0*/  SEL R252, RZ, 0x4, P3 ;  /* 0x00000004fffc7807 */ /* 0x000fe20001800000 */
[----:B------:R-:W-:Y:S01]  /*1c500*/  STL.64 [R1+0xb50], R4 ;  /* 0x000b500401007387 */ /* 0x000fe20000100a00 */
[----:B------:R-:W-:Y:S02]  /*1c510*/  ISETP.GE.AND P3, PT, R41, UR4, PT ;  /* 0x0000000429007c0c */ /* 0x000fe4000bf66270 */
[----:B------:R-:W-:Y:S01]  /*1c520*/  LOP3.LUT R41, R3, 0x4, RZ, 0xfc, !PT ;  /* 0x0000000403297812 */ /* 0x000fe200078efcff */
[----:B------:R1:W-:Y:S01]  /*1c530*/  LDGSTS.E [R10+0xa008], desc[UR20][R8.64], P5 ;  /* 0x0a008000080a7fae */ /* 0x0003e2000a9a1014 */
[----:B------:R-:W-:Y:S02]  /*1c540*/  SEL R40, RZ, 0x4, P3 ;  /* 0x00000004ff287807 */ /* 0x000fe40001800000 */
[----:B------:R-:W-:-:S02]  /*1c550*/  ISETP.GE.AND P5, PT, R41, UR4, PT ;  /* 0x0000000429007c0c */ /* 0x000fc4000bfa6270 */
[----:B------:R-:W-:Y:S01]  /*1c560*/  LOP3.LUT R41, R3, 0x6, RZ, 0xfc, !PT ;  /* 0x0000000603297812 */ /* 0x000fe200078efcff */
[----:B------:R1:W-:Y:S02]  /*1c570*/  STL.64 [R1+0xb48], R8 ;  /* 0x000b480801007387 */ /* 0x0003e40000100a00 */
[----:B-1----:R-:W-:-:S04]  /*1c580*/  IMAD.WIDE R8, R251, 0x4, R42 ;  /* 0x00000004fb087825 */ /* 0x002fc800078e022a */
[----:B--2---:R-:W-:Y:S01]  /*1c590*/  IMAD.WIDE R4, R251, 0x4, R74 ;  /* 0x00000004fb047825 */ /* 0x004fe200078e024a */
[----:B------:R-:W-:-:S04]  /*1c5a0*/  SEL R74, R40, RZ, P0 ;  /* 0x000000ff284a7207 */ /* 0x000fc80000000000 */
[----:B------:R-:W-:Y:S01]  /*1c5b0*/  LDGSTS.E [R10+0xc000], desc[UR20][R4.64], P1 ;  /* 0x0c000000040a7fae */ /* 0x000fe200089a1014 */
[----:B------:R-:W-:Y:S02]  /*1c5c0*/  ISETP.NE.U32.AND P1, PT, R74, RZ, PT ;  /* 0x000000ff4a00720c */ /* 0x000fe40003f25070 */
[----:B------:R-:W-:Y:S02]  /*1c5d0*/  SEL R74, RZ, 0x4, P5 ;  /* 0x00000004ff4a7807 */ /* 0x000fe40002800000 */
[----:B------:R-:W-:Y:S01]  /*1c5e0*/  ISETP.GE.AND P5, PT, R41, UR4, PT ;  /* 0x0000000429007c0c */ /* 0x000fe2000bfa6270 */
[----:B------:R-:W-:Y:S01]  /*1c5f0*/  IMAD.WIDE R40, R251, 0x4, R72 ;  /* 0x00000004fb287825 */ /* 0x000fe200078e0248 */
[----:B------:R-:W-:Y:S02]  /*1c600*/  SEL R74, R74, RZ, P0 ;  /* 0x000000ff4a4a7207 */ /* 0x000fe40000000000 */
[----:B------:R-:W-:Y:S01]  /*1c610*/  SEL R75, RZ, 0x4, P5 ;  /* 0x00000004ff4b7807 */ /* 0x000fe20002800000 */
[----:B------:R1:W-:Y:S01]  /*1c620*/  STL.64 [R1+0xb40], R4 ;  /* 0x000b400401007387 */ /* 0x0003e20000100a00 */
[----:B------:R-:W-:-:S02]  /*1c630*/  ISETP.NE.U32.AND P5, PT, R74, RZ, PT ;  /* 0x000000ff4a00720c */ /* 0x000fc40003fa5070 */
[----:B------:R-:W-:Y:S01]  /*1c640*/  SEL R42, R75, RZ, P0 ;  /* 0x000000ff4b2a7207 */ /* 0x000fe20000000000 */
[----:B------:R2:W-:Y:S04]  /*1c650*/  LDGSTS.E [R10+0xc008], desc[UR20][R40.64], P6 ;  /* 0x0c008000280a7fae */ /* 0x0005e8000b1a1014 */
[----:B-1----:R-:W3:Y:S04]  /*1c660*/  LDL.LU.64 R4, [R1+0xb8] ;  /* 0x0000b80001047983 */ /* 0x002ee80000300a00 */
[----:B------:R-:W4:Y:S04]  /*1c670*/  LDL.LU.64 R72, [R1+0xc0] ;  /* 0x0000c00001487983 */ /* 0x000f280000300a00 */
[----:B------:R1:W-:Y:S04]  /*1c680*/  STL.64 [R1+0xb38], R40 ;  /* 0x000b382801007387 */ /* 0x0003e80000100a00 */
[----:B------:R-:W2:Y:S04]  /*1c690*/  LDL.LU.64 R74, [R1+0x40] ;  /* 0x00004000014a7983 */ /* 0x000ea80000300a00 */
[----:B-1----:R-:W2:Y:S01]  /*1c6a0*/  LDL.LU.64 R40, [R1+0x16a8] ;  /* 0x0016a80001287983 */ /* 0x002ea20000300a00 */
[----:B------:R-:W-:-:S04]  /*1c6b0*/  SEL R252, R252, RZ, P0 ;  /* 0x000000fffcfc7207 */ /* 0x000fc80000000000 */
[----:B------:R-:W-:Y:S02]  /*1c6c0*/  ISETP.NE.U32.AND P3, PT, R252, RZ, PT ;  /* 0x000000fffc00720c */ /* 0x000fe40003f65070 */
[----:B------:R-:W-:-:S04]  /*1c6d0*/  LOP3.LUT R71, R3, 0x24, RZ, 0xfc, !PT ;  /* 0x0000002403477812 */ /* 0x000fc800078efcff */
[----:B------:R-:W-:Y:S02]  /*1c6e0*/  ISETP.GE.AND P6, PT, R71, UR4, PT ;  /* 0x0000000447007c0c */ /* 0x000fe4000bfc6270 */
[----:B------:R-:W-:-:S05]  /*1c6f0*/  LOP3.LUT R71, R3, 0x26, RZ, 0xfc, !PT ;  /* 0x0000002603477812 */ /* 0x000fca00078efcff */
[----:B------:R-:W-:Y:S01]  /*1c700*/  LDGSTS.E [R10+0xe000], desc[UR20][R8.64], P3 ;  /* 0x0e000000080a7fae */ /* 0x000fe200099a1014 */
[----:B------:R-:W-:Y:S02]  /*1c710*/  ISETP.NE.U32.AND P3, PT, R42, RZ, PT ;  /* 0x000000ff2a00720c */ /* 0x000fe40003f65070 */
[----:B------:R-:W-:Y:S02]  /*1c720*/  SEL R42, RZ, 0x4, P6 ;  /* 0x00000004ff2a7807 */ /* 0x000fe40003000000 */
[----:B------:R-:W-:Y:S01]  /*1c730*/  ISETP.GE.AND P6, PT, R71, UR4, PT ;  /* 0x0000000447007c0c */ /* 0x000fe2000bfc6270 */
[----:B------:R1:W-:Y:S04]  /*1c740*/  STL.64 [R1+0xb30], R8 ;  /* 0x000b300801007387 */ /* 0x0003e80000100a00 */
[----:B-1----:R-:W3:Y:S01]  /*1c750*/  LDL.LU.64 R8, [R1+0x38] ;  /* 0x0000380001087983 */ /* 0x002ee20000300a00 */
[----:B--2---:R-:W-:-:S05]  /*1c760*/  IMAD.WIDE R70, R251, 0x4, R40 ;  /* 0x00000004fb467825 */ /* 0x004fca00078e0228 */
[----:B------:R1:W-:Y:S04]  /*1c770*/  STL.64 [R1+0xb28], R70 ;  /* 0x000b284601007387 */ /* 0x0003e80000100a00 */
[----:B------:R-:W-:Y:S04]  /*1c780*/  LDGSTS.E [R10+0xe008], desc[UR20][R70.64], P1 ;  /* 0x0e008000460a7fae */ /* 0x000fe800089a1014 */
[----:B-1----:R-:W2:Y:S01]  /*1c790*/  LDL.LU.64 R70, [R1+0x16a0] ;  /* 0x0016a00001467983 */ /* 0x002ea20000300a00 */
[----:B------:R-:W-:Y:S01]  /*1c7a0*/  SEL R43, RZ, 0x4, P6 ;  /* 0x00000004ff2b7807 */ /* 0x000fe20003000000 */
[----:B----4-:R-:W-:Y:S01]  /*1c7b0*/  IMAD.WIDE R72, R251, 0x4, R72 ;  /* 0x00000004fb487825 */ /* 0x010fe200078e0248 */
[----:B------:R-:W-:-:S02]  /*1c7c0*/  LOP3.LUT R252, R3, 0x44, RZ, 0xfc, !PT ;  /* 0x0000004403fc7812 */ /* 0x000fc400078efcff */
[----:B------:R-:W-:Y:S02]  /*1c7d0*/  SEL R42, R42, RZ, P0 ;  /* 0x000000ff2a2a7207 */ /* 0x000fe40000000000 */
[----:B------:R-:W-:Y:S01]  /*1c7e0*/  SEL R40, R43, RZ, P0 ;  /* 0x000000ff2b287207 */ /* 0x000fe20000000000 */
[----:B------:R3:W-:Y:S01]  /*1c7f0*/  LDGSTS.E [R11+0x8000], desc[UR20][R72.64], P5 ;  /* 0x08000000480b7fae */ /* 0x0007e2000a9a1014 */
[----:B------:R-:W-:Y:S02]  /*1c800*/  ISETP.GE.AND P1, PT, R252, UR4, PT ;  /* 0x00000004fc007c0c */ /* 0x000fe4000bf26270 */
[----:B------:R-:W-:Y:S02]  /*1c810*/  LOP3.LUT R252, R3, 0x46, RZ, 0xfc, !PT ;  /* 0x0000004603fc7812 */ /* 0x000fe400078efcff */
[----:B------:R-:W-:Y:S02]  /*1c820*/  ISETP.NE.U32.AND P6, PT, R42, RZ, PT ;  /* 0x000000ff2a00720c */ /* 0x000fe40003fc5070 */
[----:B------:R-:W-:-:S02]  /*1c830*/  ISETP.NE.U32.AND P5, PT, R40, RZ, PT ;  /* 0x000000ff2800720c */ /* 0x000fc40003fa5070 */
[----:B------:R-:W-:Y:S02]  /*1c840*/  SEL R40, RZ, 0x4, P1 ;  /* 0x00000004ff287807 */ /* 0x000fe40000800000 */
[----:B------:R-:W-:Y:S01]  /*1c850*/  ISETP.GE.AND P1, PT, R252, UR4, PT ;  /* 0x00000004fc007c0c */ /* 0x000fe2000bf26270 */
[----:B------:R3:W-:Y:S01]  /*1c860*/  STL.64 [R1+0xb58], R72 ;  /* 0x000b584801007387 */ /* 0x0007e20000100a00 */
[----:B------:R-:W-:Y:S02]  /*1c870*/  SEL R40, R40, RZ, P0 ;  /* 0x000000ff28287207 */ /* 0x000fe40000000000 */
[----:B------:R-:W-:Y:S01]  /*1c880*/  SEL R41, RZ, 0x4, P1 ;  /* 0x00000004ff297807 */ /* 0x000fe20000800000 */
[----:B------:R-:W-:Y:S01]  /*1c890*/  IMAD.WIDE R42, R251, 0x4, R74 ;  /* 0x00000004fb2a7825 */ /* 0x000fe200078e024a */
[----:B------:R-:W-:Y:S02]  /*1c8a0*/  ISETP.NE.U32.AND P1, PT, R40, RZ, PT ;  /* 0x000000ff2800720c */ /* 0x000fe40003f25070 */
[----:B------:R-:W-:Y:S01]  /*1c8b0*/  SEL R40, R41, RZ, P0 ;  /* 0x000000ff29287207 */ /* 0x000fe20000000000 */
[----:B---3--:R-:W-:Y:S01]  /*1c8c0*/  IMAD.WIDE R72, R251, 0x4, R4 ;  /* 0x00000004fb487825 */ /* 0x008fe200078e0204 */
[----:B------:R-:W-:-:S04]  /*1c8d0*/  LOP3.LUT R5, R3, 0x64, RZ, 0xfc, !PT ;  /* 0x0000006403057812 */ /* 0x000fc800078efcff */
[----:B------:R-:W-:Y:S01]  /*1c8e0*/  LDGSTS.E [R11+0x8008], desc[UR20][R72.64], P3 ;  /* 0x08008000480b7fae */ /* 0x000fe200099a1014 */
[----:B------:R-:W-:Y:S02]  /*1c8f0*/  ISETP.GE.AND P3, PT, R5, UR4, PT ;  /* 0x0000000405007c0c */ /* 0x000fe4000bf66270 */
[----:B------:R-:W-:Y:S01]  /*1c900*/  LOP3.LUT R5, R3, 0x66, RZ, 0xfc, !PT ;  /* 0x0000006603057812 */ /* 0x000fe200078efcff */
[----:B------:R-:W-:Y:S04]  /*1c910*/  STL.64 [R1+0xb20], R72 ;  /* 0x000b204801007387 */ /* 0x000fe80000100a00 */
[----:B------:R1:W-:Y:S01]  /*1c920*/  LDGSTS.E [R11+0xa000], desc[UR20][R42.64], P6 ;  /* 0x0a0000002a0b7fae */ /* 0x0003e2000b1a1014 */
[----:B------:R-:W-:Y:S02]  /*1c930*/  ISETP.NE.U32.AND P6, PT, R40, RZ, PT ;  /* 0x000000ff2800720c */ /* 0x000fe40003fc5070 */
[----:B------:R-:W-:Y:S01]  /*1c940*/  SEL R40, RZ, 0x4, P3 ;  /* 0x00000004ff287807 */ /* 0x000fe20001800000 */
[----:B------:R1:W-:Y:S01]  /*1c950*/  STL.64 [R1+0xb10], R42 ;  /* 0x000b102a01007387 */ /* 0x0003e20000100a00 */
[----:B------:R-:W-:-:S03]  /*1c960*/  ISETP.GE.AND P3, PT, R5, UR4, PT ;  /* 0x0000000405007c0c */ /* 0x000fc6000bf66270 */
[----:B------:R-:W3:Y:S01]  /*1c970*/  LDL.LU.64 R74, [R1+0xb0] ;  /* 0x0000b000014a7983 */ /* 0x000ee20000300a00 */
[----:B------:R-:W-:Y:S02]  /*1c980*/  SEL R40, R40, RZ, P0 ;  /* 0x000000ff28287207 */ /* 0x000fe40000000000 */
[----:B------:R-:W-:Y:S01]  /*1c990*/  SEL R41, RZ, 0x4, P3 ;  /* 0x00000004ff297807 */ /* 0x000fe20001800000 */
[----:B-1----:R-:W-:Y:S01]  /*1c9a0*/  IMAD.WIDE R42, R251, 0x4, R8 ;  /* 0x00000004fb2a7825 */ /* 0x002fe200078e0208 */
[----:B------:R-:W-:Y:S02]  /*1c9b0*/  LOP3.LUT R9, R3, 0x8, RZ, 0xfc, !PT ;  /* 0x0000000803097812 */ /* 0x000fe400078efcff */
[----:B------:R-:W-:Y:S02]  /*1c9c0*/  ISETP.NE.U32.AND P3, PT, R40, RZ, PT ;  /* 0x000000ff2800720c */ /* 0x000fe40003f65070 */
[----:B------:R-:W-:Y:S01]  /*1c9d0*/  SEL R40, R41, RZ, P0 ;  /* 0x000000ff29287207 */ /* 0x000fe20000000000 */
[----:B------:R1:W-:Y:S04]  /*1c9e0*/  STL.64 [R1+0xb08], R42 ;  /* 0x000b082a01007387 */ /* 0x0003e80000100a00 */
[----:B------:R1:W-:Y:S01]  /*1c9f0*/  LDGSTS.E [R11+0xa008], desc[UR20][R42.64], P5 ;  /* 0x0a0080002a0b7fae */ /* 0x0003e2000a9a1014 */
[----:B------:R-:W-:-:S02]  /*1ca00*/  ISETP.GE.AND P5, PT, R9, UR4, PT ;  /* 0x0000000409007c0c */ /* 0x000fc4000bfa6270 */
[----:B------:R-:W-:Y:S01]  /*1ca10*/  LOP3.LUT R9, R3, 0xa, RZ, 0xfc, !PT ;  /* 0x0000000a03097812 */ /* 0x000fe200078efcff */
[----:B-1----:R-:W-:-:S04]  /*1ca20*/  IMAD.WIDE R42, R251, 0x4, R68 ;  /* 0x00000004fb2a7825 */ /* 0x002fc800078e0244 */
[----:B--2---:R-:W-:-:S05]  /*1ca30*/  IMAD.WIDE R4, R251, 0x4, R70 ;  /* 0x00000004fb047825 */ /* 0x004fca00078e0246 */
[----:B------:R1:W-:Y:S04]  /*1ca40*/  STL.64 [R1+0xb00], R4 ;  /* 0x000b000401007387 */ /* 0x0003e80000100a00 */
[----:B------:R-:W-:Y:S01]  /*1ca50*/  LDGSTS.E [R11+0xc000], desc[UR20][R4.64], P1 ;  /* 0x0c000000040b7fae */ /* 0x000fe200089a1014 */
[----:B------:R-:W-:Y:S02]  /*1ca60*/  ISETP.NE.U32.AND P1, PT, R40, RZ, PT ;  /* 0x000000ff2800720c */ /* 0x000fe40003f25070 */
[----:B------:R-:W-:Y:S01]  /*1ca70*/  SEL R40, RZ, 0x4, P5 ;  /* 0x00000004ff287807 */ /* 0x000fe20002800000 */
[----:B------:R2:W-:Y:S01]  /*1ca80*/  LDGSTS.E [R11+0xc008], desc[UR20][R42.64], P6 ;  /* 0x0c0080002a0b7fae */ /* 0x0005e2000b1a1014 */
[----:B------:R-:W-:Y:S01]  /*1ca90*/  ISETP.GE.AND P5, PT, R9, UR4, PT ;  /* 0x0000000409007c0c */ /* 0x000fe2000bfa6270 */
[----:B------:R-:W-:-:S05]  /*1caa0*/  IMAD.WIDE R8, R251, 0x4, R38 ;  /* 0x00000004fb087825 */ /* 0x000fca00078e0226 */
[----:B------:R-:W-:Y:S04]  /*1cab0*/  LDGSTS.E [R11+0xe000], desc[UR20][R8.64], P3 ;  /* 0x0e000000080b7fae */ /* 0x000fe800099a1014 */
[----:B-1----:R-:W4:Y:S04]  /*1cac0*/  LDL.LU.64 R4, [R1+0xa8] ;  /* 0x0000a80001047983 */ /* 0x002f280000300a00 */
[----:B------:R-:W4:Y:S04]  /*1cad0*/  LDL.LU.64 R72, [R1+0x30] ;  /* 0x0000300001487983 */ /* 0x000f280000300a00 */
[----:B------:R-:W-:Y:S04]  /*1cae0*/  STL.64 [R1+0xaf8], R42 ;  /* 0x000af82a01007387 */ /* 0x000fe80000100a00 */
[----:B------:R1:W-:Y:S04]  /*1caf0*/  STL.64 [R1+0xaf0], R8 ;  /* 0x000af00801007387 */ /* 0x0003e80000100a00 */
[----:B-1----:R-:W4:Y:S01]  /*1cb00*/  LDL.LU.64 R8, [R1+0x28] ;  /* 0x0000280001087983 */ /* 0x002f220000300a00 */
[----:B------:R-:W-:-:S02]  /*1cb10*/  SEL R41, RZ, 0x4, P5 ;  /* 0x00000004ff297807 */ /* 0x000fc40002800000 */
[----:B------:R-:W-:Y:S02]  /*1cb20*/  LOP3.LUT R252, R3, 0x28, RZ, 0xfc, !PT ;  /* 0x0000002803fc7812 */ /* 0x000fe400078efcff */
[----:B------:R-:W-:Y:S02]  /*1cb30*/  SEL R40, R40, RZ, P0 ;  /* 0x000000ff28287207 */ /* 0x000fe40000000000 */
[----:B------:R-:W-:Y:S02]  /*1cb40*/  SEL R38, R41, RZ, P0 ;  /* 0x000000ff29267207 */ /* 0x000fe40000000000 */
[----:B------:R-:W-:Y:S02]  /*1cb50*/  ISETP.GE.AND P6, PT, R252, UR4, PT ;  /* 0x00000004fc007c0c */ /* 0x000fe4000bfc6270 */
[----:B------:R-:W-:Y:S02]  /*1cb60*/  LOP3.LUT R252, R3, 0x2a, RZ, 0xfc, !PT ;  /* 0x0000002a03fc7812 */ /* 0x000fe400078efcff */
[----:B------:R-:W-:-:S02]  /*1cb70*/  ISETP.NE.U32.AND P5, PT, R40, RZ, PT ;  /* 0x000000ff2800720c */ /* 0x000fc40003fa5070 */
[----:B------:R-:W-:Y:S02]  /*1cb80*/  ISETP.NE.U32.AND P3, PT, R38, RZ, PT ;  /* 0x000000ff2600720c */ /* 0x000fe40003f65070 */
[----:B------:R-:W-:Y:S02]  /*1cb90*/  SEL R38, RZ, 0x4, P6 ;  /* 0x00000004ff267807 */ /* 0x000fe40003000000 */
[----:B------:R-:W-:Y:S01]  /*1cba0*/  ISETP.GE.AND P6, PT, R252, UR4, PT ;  /* 0x00000004fc007c0c */ /* 0x000fe2000bfc6270 */
[----:B--2---:R-:W-:Y:S01]  /*1cbb0*/  IMAD.WIDE R42, R251, 0x4, R36 ;  /* 0x00000004fb2a7825 */ /* 0x004fe200078e0224 */
[----:B------:R-:W-:Y:S02]  /*1cbc0*/  LOP3.LUT R252, R3, 0x48, RZ, 0xfc, !PT ;  /* 0x0000004803fc7812 */ /* 0x000fe400078efcff */
[----:B------:R-:W-:Y:S01]  /*1cbd0*/  SEL R39, RZ, 0x4, P6 ;  /* 0x00000004ff277807 */ /* 0x000fe20003000000 */
[----:B---3--:R-:W-:Y:S01]  /*1cbe0*/  IMAD.WIDE R40, R251, 0x4, R74 ;  /* 0x00000004fb287825 */ /* 0x008fe200078e024a */
[----:B------:R-:W-:Y:S01]  /*1cbf0*/  SEL R38, R38, RZ, P0 ;  /* 0x000000ff26267207 */ /* 0x000fe20000000000 */
[----:B------:R1:W-:Y:S01]  /*1cc00*/  LDGSTS.E [R11+0xe008], desc[UR20][R42.64], P1 ;  /* 0x0e0080002a0b7fae */ /* 0x0003e200089a1014 */
[----:B------:R-:W-:-:S02]  /*1cc10*/  SEL R36, R39, RZ, P0 ;  /* 0x000000ff27247207 */ /* 0x000fc40000000000 */
[----:B------:R-:W-:Y:S01]  /*1cc20*/  ISETP.GE.AND P1, PT, R252, UR4, PT ;  /* 0x00000004fc007c0c */ /* 0x000fe2000bf26270 */
[----:B------:R-:W-:Y:S01]  /*1cc30*/  LDGSTS.E [R242+0x8000], desc[UR20][R40.64], P5 ;  /* 0x0800000028f27fae */ /* 0x000fe2000a9a1014 */
[----:B------:R-:W-:Y:S02]  /*1cc40*/  LOP3.LUT R252, R3, 0x4a, RZ, 0xfc, !PT ;  /* 0x0000004a03fc7812 */ /* 0x000fe400078efcff */
[----:B------:R-:W-:Y:S02]  /*1cc50*/  ISETP.NE.U32.AND P6, PT, R38, RZ, PT ;  /* 0x000000ff2600720c */ /* 0x000fe40003fc5070 */
[----:B------:R-:W-:Y:S02]  /*1cc60*/  ISETP.NE.U32.AND P5, PT, R36, RZ, PT ;  /* 0x000000ff2400720c */ /* 0x000fe40003fa5070 */
[----:B------:R-:W-:Y:S02]  /*1cc70*/  SEL R36, RZ, 0x4, P1 ;  /* 0x00000004ff247807 */ /* 0x000fe40000800000 */
[----:B------:R-:W-:Y:S01]  /*1cc80*/  ISETP.GE.AND P1, PT, R252, UR4, PT ;  /* 0x00000004fc007c0c */ /* 0x000fe2000bf26270 */
[----:B------:R-:W-:Y:S01]  /*1cc90*/  STL.64 [R1+0xae8], R42 ;  /* 0x000ae82a01007387 */ /* 0x000fe20000100a00 */
[----:B------:R-:W-:-:S02]  /*1cca0*/  SEL R36, R36, RZ, P0 ;  /* 0x000000ff24247207 */ /* 0x000fc40000000000 */
[----:B------:R-:W-:Y:S01]  /*1ccb0*/  SEL R37, RZ, 0x4, P1 ;  /* 0x00000004ff257807 */ /* 0x000fe20000800000 */
[----:B------:R1:W-:Y:S01]  /*1ccc0*/  STL.64 [R1+0x1440], R10 ;  /* 0x0014400a01007387 */ /* 0x0003e20000100a00 */
[----:B------:R-:W-:Y:S02]  /*1ccd0*/  ISETP.NE.U32.AND P1, PT, R36, RZ, PT ;  /* 0x000000ff2400720c */ /* 0x000fe40003f25070 */
[----:B------:R-:W-:Y:S01]  /*1cce0*/  SEL R36, R37, RZ, P0 ;  /* 0x000000ff25247207 */ /* 0x000fe20000000000 */
[----:B------:R-:W-:Y:S01]  /*1ccf0*/  STL.64 [R1+0xb18], R40 ;  /* 0x000b182801007387 */ /* 0x000fe20000100a00 */
[----:B----4-:R-:W-:Y:S01]  /*1cd00*/  IMAD.WIDE R38, R251, 0x4, R4 ;  /* 0x00000004fb267825 */ /* 0x010fe200078e0204 */
[----:B------:R-:W-:-:S03]  /*1cd10*/  LOP3.LUT R5, R3, 0x68, RZ, 0xfc, !PT ;  /* 0x0000006803057812 */ /* 0x000fc600078efcff */
[----:B-1----:R-:W-:Y:S01]  /*1cd20*/  IMAD.WIDE R10, R251, 0x4, R72 ;  /* 0x00000004fb0a7825 */ /* 0x002fe200078e0248 */
[----:B------:R-:W-:Y:S04]  /*1cd30*/  STL.64 [R1+0xae0], R38 ;  /* 0x000ae02601007387 */ /* 0x000fe80000100a00 */
[----:B------:R-:W-:Y:S01]  /*1cd40*/  LDGSTS.E [R242+0x8008], desc[UR20][R38.64], P3 ;  /* 0x0800800026f27fae */ /* 0x000fe200099a1014 */
[----:B------:R-:W-:Y:S02]  /*1cd50*/  ISETP.GE.AND P3, PT, R5, UR4, PT ;  /* 0x0000000405007c0c */ /* 0x000fe4000bf66270 */
[----:B------:R-:W-:Y:S01]  /*1cd60*/  LOP3.LUT R5, R3, 0x6a, RZ, 0xfc, !PT ;  /* 0x0000006a03057812 */ /* 0x000fe200078efcff */
[----:B------:R1:W-:Y:S04]  /*1cd70*/  STL.64 [R1+0xad8], R10 ;  /* 0x000ad80a01007387 */ /* 0x0003e80000100a00 */
[----:B------:R-:W2:Y:S04]  /*1cd80*/  LDL.LU.64 R74, [R1+0xa0] ;  /* 0x0000a000014a7983 */ /* 0x000ea80000300a00 */
[----:B------:R1:W-:Y:S01]  /*1cd90*/  LDGSTS.E [R242+0xa000], desc[UR20][R10.64], P6 ;  /* 0x0a0000000af27fae */ /* 0x0003e2000b1a1014 */
[----:B------:R-:W-:-:S02]  /*1cda0*/  ISETP.NE.U32.AND P6, PT, R36, RZ, PT ;  /* 0x000000ff2400720c */ /* 0x000fc40003fc5070 */
[----:B------:R-:W-:Y:S02]  /*1cdb0*/  SEL R36, RZ, 0x4, P3 ;  /* 0x00000004ff247807 */ /* 0x000fe40001800000 */
[----:B------:R-:W-:Y:S01]  /*1cdc0*/  ISETP.GE.AND P3, PT, R5, UR4, PT ;  /* 0x0000000405007c0c */ /* 0x000fe2000bf66270 */
[----:B------:R-:W-:Y:S01]  /*1cdd0*/  IMAD.WIDE R4, R251, 0x4, R66 ;  /* 0x00000004fb047825 */ /* 0x000fe200078e0242 */
[----:B------:R-:W-:-:S03]  /*1cde0*/  SEL R36, R36, RZ, P0 ;  /* 0x000000ff24247207 */ /* 0x000fc60000000000 */
[----:B-1----:R-:W-:Y:S01]  /*1cdf0*/  IMAD.WIDE R10, R251, 0x4, R8 ;  /* 0x00000004fb0a7825 */ /* 0x002fe200078e0208 */
[----:B------:R-:W-:Y:S02]  /*1ce00*/  SEL R37, RZ, 0x4, P3 ;  /* 0x00000004ff257807 */ /* 0x000fe40001800000 */
[----:B------:R-:W-:Y:S02]  /*1ce10*/  LOP3.LUT R9, R3, 0xc, RZ, 0xfc, !PT ;  /* 0x0000000c03097812 */ /* 0x000fe400078efcff */
[----:B------:R1:W-:Y:S01]  /*1ce20*/  STL.64 [R1+0xad0], R10 ;  /* 0x000ad00a01007387 */ /* 0x0003e20000100a00 */
[----:B------:R-:W-:-:S03]  /*1ce30*/  ISETP.NE.U32.AND P3, PT, R36, RZ, PT ;  /* 0x000000ff2400720c */ /* 0x000fc60003f65070 */
[----:B------:R1:W-:Y:S01]  /*1ce40*/  LDGSTS.E [R242+0xa008], desc[UR20][R10.64], P5 ;  /* 0x0a0080000af27fae */ /* 0x0003e2000a9a1014 */
[----:B------:R-:W-:-:S03]  /*1ce50*/  SEL R36, R37, RZ, P0 ;  /* 0x000000ff25247207 */ /* 0x000fc60000000000 */
[----:B------:R3:W-:Y:S01]  /*1ce60*/  STL.64 [R1+0xac0], R4 ;  /* 0x000ac00401007387 */ /* 0x0007e20000100a00 */
[----:B------:R-:W-:-:S03]  /*1ce70*/  ISETP.GE.AND P5, PT, R9, UR4, PT ;  /* 0x0000000409007c0c */ /* 0x000fc6000bfa6270 */
[----:B------:R-:W-:Y:S01]  /*1ce80*/  LDGSTS.E [R242+0xc000], desc[UR20][R4.64], P1 ;  /* 0x0c00000004f27fae */ /* 0x000fe200089a1014 */
[----:B------:R-:W-:Y:S02]  /*1ce90*/  LOP3.LUT R9, R3, 0xe, RZ, 0xfc, !PT ;  /* 0x0000000e03097812 */ /* 0x000fe400078efcff */
[----:B------:R-:W-:Y:S01]  /*1cea0*/  ISETP.NE.U32.AND P1, PT, R36, RZ, PT ;  /* 0x000000ff2400720c */ /* 0x000fe20003f25070 */
[----:B-1----:R-:W-:Y:S01]  /*1ceb0*/  IMAD.WIDE R10, R251, 0x4, R64 ;  /* 0x00000004fb0a7825 */ /* 0x002fe200078e0240 */
[----:B------:R-:W-:Y:S01]  /*1cec0*/  SEL R36, RZ, 0x4, P5 ;  /* 0x00000004ff247807 */ /* 0x000fe20002800000 */
[----:B---3--:R-:W3:Y:S04]  /*1ced0*/  LDL.LU.64 R4, [R1+0x98] ;  /* 0x0000980001047983 */ /* 0x008ee80000300a00 */
[----:B------:R-:W4:Y:S01]  /*1cee0*/  LDL.LU.64 R72, [R1+0x20] ;  /* 0x0000200001487983 */ /* 0x000f220000300a00 */
[----:B------:R-:W-:Y:S01]  /*1cef0*/  ISETP.GE.AND P5, PT, R9, UR4, PT ;  /* 0x0000000409007c0c */ /* 0x000fe2000bfa6270 */
[----:B------:R-:W-:-:S02]  /*1cf00*/  IMAD.WIDE R8, R251, 0x4, R34 ;  /* 0x00000004fb087825 */ /* 0x000fc400078e0222 */
[----:B------:R-:W-:Y:S04]  /*1cf10*/  STL.64 [R1+0xab8], R10 ;  /* 0x000ab80a01007387 */ /* 0x000fe80000100a00 */
[----:B------:R2:W-:Y:S04]  /*1cf20*/  LDGSTS.E [R242+0xc008], desc[UR20][R10.64], P6 ;  /* 0x0c0080000af27fae */ /* 0x0005e8000b1a1014 */
[----:B------:R1:W-:Y:S04]  /*1cf30*/  STL.64 [R1+0xab0], R8 ;  /* 0x000ab00801007387 */ /* 0x0003e80000100a00 */
[----:B------:R-:W-:Y:S04]  /*1cf40*/  LDGSTS.E [R242+0xe000], desc[UR20][R8.64], P3 ;  /* 0x0e00000008f27fae */ /* 0x000fe800099a1014 */
        /* <DEDUP_REMOVED lines=11> */
[----:B------:R-:W-:Y:S01]  /*1d000*/  IMAD.WIDE R36, R251, 0x4, R32 ;  /* 0x00000004fb247825 */ /* 0x000fe200078e0220 */
[----:B------:R-:W-:Y:S02]  /*1d010*/  LOP3.LUT R252, R3, 0x4c, RZ, 0xfc, !PT ;  /* 0x0000004c03fc7812 */ /* 0x000fe400078efcff */
[----:B------:R-:W-:Y:S02]  /*1d020*/  SEL R35, RZ, 0x4, P6 ;  /* 0x00000004ff237807 */ /* 0x000fe40003000000 */
[----:B------:R-:W-:Y:S01]  /*1d030*/  SEL R34, R34, RZ, P0 ;  /* 0x000000ff22227207 */ /* 0x000fe20000000000 */
[----:B------:R-:W-:Y:S01]  /*1d040*/  LDGSTS.E [R242+0xe008], desc[UR20][R36.64], P1 ;  /* 0x0e00800024f27fae */ /* 0x000fe200089a1014 */
[----:B------:R-:W-:-:S02]  /*1d050*/  SEL R32, R35, RZ, P0 ;  /* 0x000000ff23207207 */ /* 0x000fc40000000000 */
[----:B------:R-:W-:Y:S02]  /*1d060*/  ISETP.GE.AND P1, PT, R252, UR4, PT ;  /* 0x00000004fc007c0c */ /* 0x000fe4000bf26270 */
[----:B------:R-:W-:Y:S02]  /*1d070*/  LOP3.LUT R252, R3, 0x4e, RZ, 0xfc, !PT ;  /* 0x0000004e03fc7812 */ /* 0x000fe400078efcff */
[----:B------:R-:W-:Y:S01]  /*1d080*/  ISETP.NE.U32.AND P6, PT, R34, RZ, PT ;  /* 0x000000ff2200720c */ /* 0x000fe20003fc5070 */
[----:B------:R-:W-:Y:S01]  /*1d090*/  STL.64 [R1+0xaa8], R36 ;  /* 0x000aa82401007387 */ /* 0x000fe20000100a00 */
[----:B--2---:R-:W-:-:S05]  /*1d0a0*/  IMAD.WIDE R10, R251, 0x4, R74 ;  /* 0x00000004fb0a7825 */ /* 0x004fca00078e024a */
[----:B------:R4:W-:Y:S01]  /*1d0b0*/  LDGSTS.E [R243+0x8000], desc[UR20][R10.64], P5 ;  /* 0x080000000af37fae */ /* 0x0009e2000a9a1014 */
[----:B------:R-:W-:Y:S02]  /*1d0c0*/  ISETP.NE.U32.AND P5, PT, R32, RZ, PT ;  /* 0x000000ff2000720c */ /* 0x000fe40003fa5070 */
[----:B------:R-:W-:Y:S02]  /*1d0d0*/  SEL R32, RZ, 0x4, P1 ;  /* 0x00000004ff207807 */ /* 0x000fe40000800000 */
[----:B------:R-:W-:Y:S02]  /*1d0e0*/  ISETP.GE.AND P1, PT, R252, UR4, PT ;  /* 0x00000004fc007c0c */ /* 0x000fe4000bf26270 */
[----:B------:R-:W-:Y:S01]  /*1d0f0*/  SEL R32, R32, RZ, P0 ;  /* 0x000000ff20207207 */ /* 0x000fe20000000000 */
[----:B------:R4:W-:Y:S01]  /*1d100*/  STL.64 [R1+0xac8], R10 ;  /* 0x000ac80a01007387 */ /* 0x0009e20000100a00 */
[----:B------:R-:W-:Y:S02]  /*1d110*/  SEL R33, RZ, 0x4, P1 ;  /* 0x00000004ff217807 */ /* 0x000fe40000800000 */
[----:B------:R-:W-:-:S02]  /*1d120*/  ISETP.NE.U32.AND P1, PT, R32, RZ, PT ;  /* 0x000000ff2000720c */ /* 0x000fc40003f25070 */
[----:B------:R-:W-:Y:S01]  /*1d130*/  SEL R32, R33, RZ, P0 ;  /* 0x000000ff21207207 */ /* 0x000fe20000000000 */
[----:B---3--:R-:W-:Y:S01]  /*1d140*/  IMAD.WIDE R34, R251, 0x4, R4 ;  /* 0x00000004fb227825 */ /* 0x008fe200078e0204 */
[----:B------:R-:W-:-:S03]  /*1d150*/  LOP3.LUT R5, R3, 0x6c, RZ, 0xfc, !PT ;  /* 0x0000006c03057812 */ /* 0x000fc600078efcff */
[----:B----4-:R-:W-:Y:S01]  /*1d160*/  IMAD.WIDE R10, R251, 0x4, R72 ;  /* 0x00000004fb0a7825 */ /* 0x010fe200078e0248 */
[----:B------:R-:W-:Y:S01]  /*1d170*/  LDGSTS.E [R243+0x8008], desc[UR20][R34.64], P3 ;  /* 0x0800800022f37fae */ /* 0x000fe200099a1014 */
[----:B------:R-:W-:Y:S02]  /*1d180*/  ISETP.GE.AND P3, PT, R5, UR4, PT ;  /* 0x0000000405007c0c */ /* 0x000fe4000bf66270 */
[----:B------:R-:W-:Y:S01]  /*1d190*/  LOP3.LUT R5, R3, 0x6e, RZ, 0xfc, !PT ;  /* 0x0000006e03057812 */ /* 0x000fe200078efcff */
[----:B------:R-:W-:Y:S04]  /*1d1a0*/  STL.64 [R1+0xaa0], R34 ;  /* 0x000aa02201007387 */ /* 0x000fe80000100a00 */
[----:B------:R1:W-:Y:S01]  /*1d1b0*/  LDGSTS.E [R243+0xa000], desc[UR20][R10.64], P6 ;  /* 0x0a0000000af37fae */ /* 0x0003e2000b1a1014 */
[----:B------:R-:W-:-:S02]  /*1d1c0*/  ISETP.NE.U32.AND P6, PT, R32, RZ, PT ;  /* 0x000000ff2000720c */ /* 0x000fc40003fc5070 */
[----:B------:R-:W-:Y:S01]  /*1d1d0*/  SEL R32, RZ, 0x4, P3 ;  /* 0x00000004ff207807 */ /* 0x000fe20001800000 */
[----:B------:R1:W-:Y:S01]  /*1d1e0*/  STL.64 [R1+0xa98], R10 ;  /* 0x000a980a01007387 */ /* 0x0003e20000100a00 */
[----:B------:R-:W-:-:S03]  /*1d1f0*/  ISETP.GE.AND P3, PT, R5, UR4, PT ;  /* 0x0000000405007c0c */ /* 0x000fc6000bf66270 */
[----:B------:R-:W2:Y:S01]  /*1d200*/  LDL.LU.64 R74, [R1+0x90] ;  /* 0x00009000014a7983 */ /* 0x000ea20000300a00 */
[----:B------:R-:W-:Y:S01]  /*1d210*/  SEL R32, R32, RZ, P0 ;  /* 0x000000ff20207207 */ /* 0x000fe20000000000 */
[C---:B------:R-:W-:Y:S01]  /*1d220*/  IMAD.WIDE R4, R251.reuse, 0x4, R62 ;  /* 0x00000004fb047825 */ /* 0x040fe200078e023e */
[----:B------:R-:W-:Y:S02]  /*1d230*/  SEL R33, RZ, 0x4, P3 ;  /* 0x00000004ff217807 */ /* 0x000fe40001800000 */
[----:B------:R-:W-:Y:S01]  /*1d240*/  ISETP.NE.U32.AND P3, PT, R32, RZ, PT ;  /* 0x000000ff2000720c */ /* 0x000fe20003f65070 */
[----:B-1----:R-:W-:Y:S01]  /*1d250*/  IMAD.WIDE R10, R251, 0x4, R8 ;  /* 0x00000004fb0a7825 */ /* 0x002fe200078e0208 */
[----:B------:R-:W-:Y:S02]  /*1d260*/  LOP3.LUT R9, R3, 0x10, RZ, 0xfc, !PT ;  /* 0x0000001003097812 */ /* 0x000fe400078efcff */
[----:B------:R-:W-:Y:S02]  /*1d270*/  SEL R32, R33, RZ, P0 ;  /* 0x000000ff21207207 */ /* 0x000fe40000000000 */
[----:B------:R1:W-:Y:S04]  /*1d280*/  STL.64 [R1+0xa90], R10 ;  /* 0x000a900a01007387 */ /* 0x0003e80000100a00 */
[----:B------:R1:W-:Y:S01]  /*1d290*/  LDGSTS.E [R243+0xa008], desc[UR20][R10.64], P5 ;  /* 0x0a0080000af37fae */ /* 0x0003e2000a9a1014 */
[----:B------:R-:W-:-:S02]  /*1d2a0*/  ISETP.GE.AND P5, PT, R9, UR4, PT ;  /* 0x0000000409007c0c */ /* 0x000fc4000bfa6270 */
[----:B------:R-:W-:Y:S01]  /*1d2b0*/  LOP3.LUT R9, R3, 0x12, RZ, 0xfc, !PT ;  /* 0x0000001203097812 */ /* 0x000fe200078efcff */
[----:B------:R3:W-:Y:S04]  /*1d2c0*/  STL.64 [R1+0xa88], R4 ;  /* 0x000a880401007387 */ /* 0x0007e80000100a00 */
[----:B------:R-:W-:Y:S01]  /*1d2d0*/  LDGSTS.E [R243+0xc000], desc[UR20][R4.64], P1 ;  /* 0x0c00000004f37fae */ /* 0x000fe200089a1014 */
[----:B------:R-:W-:Y:S02]  /*1d2e0*/  ISETP.NE.U32.AND P1, PT, R32, RZ, PT ;  /* 0x000000ff2000720c */ /* 0x000fe40003f25070 */
[----:B------:R-:W-:Y:S01]  /*1d2f0*/  SEL R32, RZ, 0x4, P5 ;  /* 0x00000004ff207807 */ /* 0x000fe20002800000 */
[----:B-1----:R-:W-:Y:S01]  /*1d300*/  IMAD.WIDE R10, R251, 0x4, R60 ;  /* 0x00000004fb0a7825 */ /* 0x002fe200078e023c */
[----:B------:R-:W-:Y:S01]  /*1d310*/  ISETP.GE.AND P5, PT, R9, UR4, PT ;  /* 0x0000000409007c0c */ /* 0x000fe2000bfa6270 */
[----:B---3--:R-:W3:Y:S04]  /*1d320*/  LDL.LU.64 R4, [R1+0x88] ;  /* 0x0000880001047983 */ /* 0x008ee80000300a00 */
[----:B------:R-:W4:Y:S01]  /*1d330*/  LDL.LU.64 R72, [R1+0x10] ;  /* 0x0000100001487983 */ /* 0x000f220000300a00 */
[----:B------:R-:W-:-:S03]  /*1d340*/  IMAD.WIDE R8, R251, 0x4, R30 ;  /* 0x00000004fb087825 */ /* 0x000fc600078e021e */
        /* <DEDUP_REMOVED lines=24> */
[----:B------:R-:W-:Y:S04]  /*1d4d0*/  STL.64 [R1+0xa70], R32 ;  /* 0x000a702001007387 */ /* 0x000fe80000100a00 */
[----:B------:R-:W-:Y:S01]  /*1d4e0*/  STL.64 [R1+0x1448], R242 ;  /* 0x001448f201007387 */ /* 0x000fe20000100a00 */
[----:B--2---:R-:W-:-:S05]  /*1d4f0*/  IMAD.WIDE R10, R251, 0x4, R74 ;  /* 0x00000004fb0a7825 */ /* 0x004fca00078e024a */
[----:B------:R4:W-:Y:S01]  /*1d500*/  LDGSTS.E [R244+0x8000], desc[UR20][R10.64], P5 ;  /* 0x080000000af47fae */ /* 0x0009e2000a9a1014 */
[----:B------:R-:W-:Y:S02]  /*1d510*/  ISETP.NE.U32.AND P5, PT, R28, RZ, PT ;  /* 0x000000ff1c00720c */ /* 0x000fe40003fa5070 */
[----:B------:R-:W-:Y:S02]  /*1d520*/  SEL R28, RZ, 0x4, P1 ;  /* 0x00000004ff1c7807 */ /* 0x000fe40000800000 */
[----:B------:R-:W-:Y:S01]  /*1d530*/  ISETP.GE.AND P1, PT, R252, UR4, PT ;  /* 0x00000004fc007c0c */ /* 0x000fe2000bf26270 */
[----:B------:R4:W-:Y:S01]  /*1d540*/  STL.64 [R1+0xa68], R10 ;  /* 0x000a680a01007387 */ /* 0x0009e20000100a00 */
[----:B------:R-:W-:Y:S02]  /*1d550*/  SEL R28, R28, RZ, P0 ;  /* 0x000000ff1c1c7207 */ /* 0x000fe40000000000 */
[----:B------:R-:W-:Y:S02]  /*1d560*/  SEL R29, RZ, 0x4, P1 ;  /* 0x00000004ff1d7807 */ /* 0x000fe40000800000 */
[----:B------:R-:W-:-:S02]  /*1d570*/  ISETP.NE.U32.AND P1, PT, R28, RZ, PT ;  /* 0x000000ff1c00720c */ /* 0x000fc40003f25070 */
[----:B------:R-:W-:Y:S01]  /*1d580*/  SEL R28, R29, RZ, P0 ;  /* 0x000000ff1d1c7207 */ /* 0x000fe20000000000 */
[----:B---3--:R-:W-:Y:S01]  /*1d590*/  IMAD.WIDE R30, R251, 0x4, R4 ;  /* 0x00000004fb1e7825 */ /* 0x008fe200078e0204 */
[----:B------:R-:W-:-:S03]  /*1d5a0*/  LOP3.LUT R5, R3, 0x70, RZ, 0xfc, !PT ;  /* 0x0000007003057812 */ /* 0x000fc600078efcff */
[----:B----4-:R-:W-:Y:S01]  /*1d5b0*/  IMAD.WIDE R10, R251, 0x4, R72 ;  /* 0x00000004fb0a7825 */ /* 0x010fe200078e0248 */
        /* <DEDUP_REMOVED lines=10> */
[----:B------:R-:W-:-:S04]  /*1d660*/  IMAD.WIDE R4, R251, 0x4, R58 ;  /* 0x00000004fb047825 */ /* 0x000fc800078e023a */
[----:B-1----:R-:W-:Y:S01]  /*1d670*/  IMAD.WIDE R10, R251, 0x4, R8 ;  /* 0x00000004fb0a7825 */ /* 0x002fe200078e0208 */
[----:B------:R-:W-:-:S04]  /*1d680*/  LOP3.LUT R9, R3, 0x14, RZ, 0xfc, !PT ;  /* 0x0000001403097812 */ /* 0x000fc800078efcff */
[----:B------:R-:W-:Y:S04]  /*1d690*/  STL.64 [R1+0xa50], R10 ;  /* 0x000a500a01007387 */ /* 0x000fe80000100a00 */
[----:B------:R1:W-:Y:S01]  /*1d6a0*/  LDGSTS.E [R244+0xa008], desc[UR20][R10.64], P5 ;  /* 0x0a0080000af47fae */ /* 0x0003e2000a9a1014 */
[----:B------:R-:W-:-:S03]  /*1d6b0*/  ISETP.GE.AND P5, PT, R9, UR4, PT ;  /* 0x0000000409007c0c */ /* 0x000fc6000bfa6270 */
[----:B------:R3:W-:Y:S04]  /*1d6c0*/  STL.64 [R1+0xa48], R4 ;  /* 0x000a480401007387 */ /* 0x0007e80000100a00 */
[----:B------:R-:W4:Y:S04]  /*1d6d0*/  LDL.LU.64 R8, [R1+0x78] ;  /* 0x0000780001087983 */ /* 0x000f280000300a00 */
[----:B------:R-:W-:Y:S04]  /*1d6e0*/  LDGSTS.E [R244+0xc000], desc[UR20][R4.64], P1 ;  /* 0x0c00000004f47fae */ /* 0x000fe800089a1014 */
[----:B---3--:R-:W3:Y:S01]  /*1d6f0*/  LDL.LU.64 R4, [R1] ;  /* 0x0000000001047983 */ /* 0x008ee20000300a00 */
[----:B------:R-:W-:-:S02]  /*1d700*/  SEL R28, R28, RZ, P0 ;  /* 0x000000ff1c1c7207 */ /* 0x000fc40000000000 */
[----:B------:R-:W-:Y:S02]  /*1d710*/  SEL R29, RZ, 0x4, P3 ;  /* 0x00000004ff1d7807 */ /* 0x000fe40001800000 */
[----:B------:R-:W-:Y:S02]  /*1d720*/  ISETP.NE.U32.AND P3, PT, R28, RZ, PT ;  /* 0x000000ff1c00720c */ /* 0x000fe40003f65070 */
[----:B------:R-:W-:Y:S02]  /*1d730*/  SEL R28, R29, RZ, P0 ;  /* 0x000000ff1d1c7207 */ /* 0x000fe40000000000 */
[----:B------:R-:W-:Y:S02]  /*1d740*/  LOP3.LUT R252, R3, 0x16, RZ, 0xfc, !PT ;  /* 0x0000001603fc7812 */ /* 0x000fe400078efcff */
[----:B------:R-:W-:Y:S02]  /*1d750*/  ISETP.NE.U32.AND P1, PT, R28, RZ, PT ;  /* 0x000000ff1c00720c */ /* 0x000fe40003f25070 */
[----:B------:R-:W-:-:S02]  /*1d760*/  SEL R28, RZ, 0x4, P5 ;  /* 0x00000004ff1c7807 */ /* 0x000fc40002800000 */
[----:B------:R-:W-:Y:S01]  /*1d770*/  ISETP.GE.AND P5, PT, R252, UR4, PT ;  /* 0x00000004fc007c0c */ /* 0x000fe2000bfa6270 */
[----:B------:R-:W-:Y:S01]  /*1d780*/  IMAD.WIDE R30, R251, 0x4, R56 ;  /* 0x00000004fb1e7825 */ /* 0x000fe200078e0238 */
[----:B------:R-:W-:Y:S02]  /*1d790*/  LOP3.LUT R252, R3, 0x34, RZ, 0xfc, !PT ;  /* 0x0000003403fc7812 */ /* 0x000fe400078efcff */
[----:B------:R-:W-:Y:S01]  /*1d7a0*/  SEL R29, RZ, 0x4, P5 ;  /* 0x00000004ff1d7807 */ /* 0x000fe20002800000 */
[----:B-1----:R-:W-:Y:S01]  /*1d7b0*/  IMAD.WIDE R10, R251, 0x4, R26 ;  /* 0x00000004fb0a7825 */ /* 0x002fe200078e021a */
[----:B------:R-:W-:Y:S01]  /*1d7c0*/  SEL R28, R28, RZ, P0 ;  /* 0x000000ff1c1c7207 */ /* 0x000fe20000000000 */
[----:B------:R-:W-:Y:S01]  /*1d7d0*/  LDGSTS.E [R244+0xc008], desc[UR20][R30.64], P6 ;  /* 0x0c0080001ef47fae */ /* 0x000fe2000b1a1014 */
[----:B------:R-:W-:Y:S02]  /*1d7e0*/  SEL R26, R29, RZ, P0 ;  /* 0x000000ff1d1a7207 */ /* 0x000fe40000000000 */
[----:B------:R-:W-:Y:S01]  /*1d7f0*/  ISETP.GE.AND P6, PT, R252, UR4, PT ;  /* 0x00000004fc007c0c */ /* 0x000fe2000bfc6270 */
[----:B------:R2:W-:Y:S01]  /*1d800*/  LDGSTS.E [R244+0xe000], desc[UR20][R10.64], P3 ;  /* 0x0e0000000af47fae */ /* 0x0005e200099a1014 */
[----:B------:R-:W-:-:S02]  /*1d810*/  LOP3.LUT R252, R3, 0x36, RZ, 0xfc, !PT ;  /* 0x0000003603fc7812 */ /* 0x000fc400078efcff */
[----:B------:R-:W-:Y:S02]  /*1d820*/  ISETP.NE.U32.AND P5, PT, R28, RZ, PT ;  /* 0x000000ff1c00720c */ /* 0x000fe40003fa5070 */
[----:B------:R-:W-:Y:S02]  /*1d830*/  ISETP.NE.U32.AND P3, PT, R26, RZ, PT ;  /* 0x000000ff1a00720c */ /* 0x000fe40003f65070 */
[----:B------:R-:W-:Y:S02]  /*1d840*/  SEL R26, RZ, 0x4, P6 ;  /* 0x00000004ff1a7807 */ /* 0x000fe40003000000 */
[----:B------:R-:W-:Y:S01]  /*1d850*/  ISETP.GE.AND P6, PT, R252, UR4, PT ;  /* 0x00000004fc007c0c */ /* 0x000fe2000bfc6270 */
[----:B------:R-:W-:Y:S01]  /*1d860*/  IMAD.WIDE R28, R251, 0x4, R24 ;  /* 0x00000004fb1c7825 */ /* 0x000fe200078e0218 */
[----:B------:R-:W-:Y:S01]  /*1d870*/  STL.64 [R1+0xa40], R30 ;  /* 0x000a401e01007387 */ /* 0x000fe20000100a00 */
[----:B------:R-:W-:Y:S02]  /*1d880*/  LOP3.LUT R252, R3, 0x54, RZ, 0xfc, !PT ;  /* 0x0000005403fc7812 */ /* 0x000fe400078efcff */
[----:B------:R-:W-:Y:S01]  /*1d890*/  SEL R27, RZ, 0x4, P6 ;  /* 0x00000004ff1b7807 */ /* 0x000fe20003000000 */
[----:B------:R2:W-:Y:S01]  /*1d8a0*/  STL.64 [R1+0xa38], R10 ;  /* 0x000a380a01007387 */ /* 0x0005e20000100a00 */
[----:B------:R-:W-:-:S02]  /*1d8b0*/  SEL R26, R26, RZ, P0 ;  /* 0x000000ff1a1a7207 */ /* 0x000fc40000000000 */
[----:B------:R-:W-:Y:S01]  /*1d8c0*/  SEL R24, R27, RZ, P0 ;  /* 0x000000ff1b187207 */ /* 0x000fe20000000000 */
[----:B------:R-:W-:Y:S01]  /*1d8d0*/  LDGSTS.E [R244+0xe008], desc[UR20][R28.64], P1 ;  /* 0x0e0080001cf47fae */ /* 0x000fe200089a1014 */
        /* <DEDUP_REMOVED lines=14> */
[----:B----4-:R-:W-:Y:S01]  /*1d9c0*/  IMAD.WIDE R10, R251, 0x4, R8 ;  /* 0x00000004fb0a7825 */ /* 0x010fe200078e0208 */
[----:B------:R-:W-:-:S04]  /*1d9d0*/  LOP3.LUT R9, R3, 0x74, RZ, 0xfc, !PT ;  /* 0x0000007403097812 */ /* 0x000fc800078efcff */
[----:B------:R1:W-:Y:S01]  /*1d9e0*/  LDGSTS.E [R245+0x8008], desc[UR20][R10.64], P3 ;  /* 0x080080000af57fae */ /* 0x0003e200099a1014 */
[----:B------:R-:W-:Y:S02]  /*1d9f0*/  ISETP.GE.AND P3, PT, R9, UR4, PT ;  /* 0x0000000409007c0c */ /* 0x000fe4000bf66270 */
[----:B------:R-:W-:Y:S01]  /*1da00*/  LOP3.LUT R9, R3, 0x76, RZ, 0xfc, !PT ;  /* 0x0000007603097812 */ /* 0x000fe200078efcff */
[----:B------:R1:W-:Y:S01]  /*1da10*/  STL.64 [R1+0xa20], R10 ;  /* 0x000a200a01007387 */ /* 0x0003e20000100a00 */
[----:B---3--:R-:W-:-:S05]  /*1da20*/  IMAD.WIDE R4, R251, 0x4, R4 ;  /* 0x00000004fb047825 */ /* 0x008fca00078e0204 */
[----:B------:R2:W-:Y:S04]  /*1da30*/  STL.64 [R1+0xa18], R4 ;  /* 0x000a180401007387 */ /* 0x0005e80000100a00 */
[----:B------:R-:W-:Y:S01]  /*1da40*/  LDGSTS.E [R245+0xa000], desc[UR20][R4.64], P6 ;  /* 0x0a00000004f57fae */ /* 0x000fe2000b1a1014 */
[----:B------:R-:W-:Y:S01]  /*1da50*/  ISETP.NE.U32.AND P6, PT, R24, RZ, PT ;  /* 0x000000ff1800720c */ /* 0x000fe20003fc5070 */
[----:B-1----:R-:W-:Y:S01]  /*1da60*/  IMAD.WIDE R10, R251, 0x4, R84 ;  /* 0x00000004fb0a7825 */ /* 0x002fe200078e0254 */
[----:B------:R-:W-:Y:S02]  /*1da70*/  SEL R24, RZ, 0x4, P3 ;  /* 0x00000004ff187807 */ /* 0x000fe40001800000 */
[----:B------:R-:W-:Y:S01]  /*1da80*/  ISETP.GE.AND P3, PT, R9, UR4, PT ;  /* 0x0000000409007c0c */ /* 0x000fe2000bf66270 */
[----:B------:R-:W-:Y:S01]  /*1da90*/  IMAD.WIDE R8, R251, 0x4, R54 ;  /* 0x00000004fb087825 */ /* 0x000fe200078e0236 */
[----:B------:R1:W-:Y:S04]  /*1daa0*/  LDGSTS.E [R245+0xa008], desc[UR20][R10.64], P5 ;  /* 0x0a0080000af57fae */ /* 0x0003e8000a9a1014 */
[----:B------:R-:W-:Y:S04]  /*1dab0*/  LDGSTS.E [R245+0xc000], desc[UR20][R8.64], P1 ;  /* 0x0c00000008f57fae */ /* 0x000fe800089a1014 */
[----:B--2---:R-:W2:Y:S04]  /*1dac0*/  LDL.LU.64 R4, [R1+0x70] ;  /* 0x0000700001047983 */ /* 0x004ea80000300a00 */
[----:B------:R-:W-:Y:S04]  /*1dad0*/  STL.64 [R1+0xa10], R10 ;  /* 0x000a100a01007387 */ /* 0x000fe80000100a00 */
[----:B------:R3:W-:Y:S04]  /*1dae0*/  STL.64 [R1+0xa08], R8 ;  /* 0x000a080801007387 */ /* 0x0007e80000100a00 */
[----:B---3--:R-:W3:Y:S01]  /*1daf0*/  LDL.LU.64 R8, [R1+0x68] ;  /* 0x0000680001087983 */ /* 0x008ee20000300a00 */
[----:B------:R-:W-:-:S02]  /*1db00*/  SEL R24, R24, RZ, P0 ;  /* 0x000000ff18187207 */ /* 0x000fc40000000000 */
[----:B------:R-:W-:Y:S02]  /*1db10*/  SEL R25, RZ, 0x4, P3 ;  /* 0x00000004ff197807 */ /* 0x000fe40001800000 */
[----:B------:R-:W-:Y:S02]  /*1db20*/  LOP3.LUT R252, R3, 0x18, RZ, 0xfc, !PT ;  /* 0x0000001803fc7812 */ /* 0x000fe400078efcff */
[----:B------:R-:W-:Y:S02]  /*1db30*/  ISETP.NE.U32.AND P3, PT, R24, RZ, PT ;  /* 0x000000ff1800720c */ /* 0x000fe40003f65070 */
[----:B------:R-:W-:Y:S02]  /*1db40*/  SEL R24, R25, RZ, P0 ;  /* 0x000000ff19187207 */ /* 0x000fe40000000000 */
[----:B------:R-:W-:Y:S02]  /*1db50*/  ISETP.GE.AND P5, PT, R252, UR4, PT ;  /* 0x00000004fc007c0c */ /* 0x000fe4000bfa6270 */
[----:B------:R-:W-:-:S02]  /*1db60*/  LOP3.LUT R252, R3, 0x1a, RZ, 0xfc, !PT ;  /* 0x0000001a03fc7812 */ /* 0x000fc400078efcff */
[----:B------:R-:W-:Y:S02]  /*1db70*/  ISETP.NE.U32.AND P1, PT, R24, RZ, PT ;  /* 0x000000ff1800720c */ /* 0x000fe40003f25070 */
[----:B------:R-:W-:Y:S02]  /*1db80*/  SEL R24, RZ, 0x4, P5 ;  /* 0x00000004ff187807 */ /* 0x000fe40002800000 */
[----:B------:R-:W-:Y:S01]  /*1db90*/  ISETP.GE.AND P5, PT, R252, UR4, PT ;  /* 0x00000004fc007c0c */ /* 0x000fe2000bfa6270 */
[----:B------:R-:W-:Y:S01]  /*1dba0*/  IMAD.WIDE R26, R251, 0x4, R52 ;  /* 0x00000004fb1a7825 */ /* 0x000fe200078e0234 */
[----:B------:R-:W-:Y:S02]  /*1dbb0*/  LOP3.LUT R252, R3, 0x38, RZ, 0xfc, !PT ;  /* 0x0000003803fc7812 */ /* 0x000fe400078efcff */
[----:B------:R-:W-:Y:S01]  /*1dbc0*/  SEL R25, RZ, 0x4, P5 ;  /* 0x00000004ff197807 */ /* 0x000fe20002800000 */
[----:B-1----:R-:W-:Y:S01]  /*1dbd0*/  IMAD.WIDE R10, R251, 0x4, R22 ;  /* 0x00000004fb0a7825 */ /* 0x002fe200078e0216 */
[----:B------:R-:W-:Y:S01]  /*1dbe0*/  SEL R24, R24, RZ, P0 ;  /* 0x000000ff18187207 */ /* 0x000fe20000000000 */
[----:B------:R-:W-:Y:S01]  /*1dbf0*/  LDGSTS.E [R245+0xc008], desc[UR20][R26.64], P6 ;  /* 0x0c0080001af57fae */ /* 0x000fe2000b1a1014 */
[----:B------:R-:W-:-:S02]  /*1dc00*/  SEL R22, R25, RZ, P0 ;  /* 0x000000ff19167207 */ /* 0x000fc40000000000 */
[----:B------:R-:W-:Y:S01]  /*1dc10*/  ISETP.GE.AND P6, PT, R252, UR4, PT ;  /* 0x00000004fc007c0c */ /* 0x000fe2000bfc6270 */
[----:B------:R2:W-:Y:S01]  /*1dc20*/  LDGSTS.E [R245+0xe000], desc[UR20][R10.64], P3 ;  /* 0x0e0000000af57fae */ /* 0x0005e200099a1014 */
[----:B------:R-:W-:Y:S02]  /*1dc30*/  LOP3.LUT R252, R3, 0x3a, RZ, 0xfc, !PT ;  /* 0x0000003a03fc7812 */ /* 0x000fe400078efcff */
[----:B------:R-:W-:Y:S02]  /*1dc40*/  ISETP.NE.U32.AND P5, PT, R24, RZ, PT ;  /* 0x000000ff1800720c */ /* 0x000fe40003fa5070 */
[----:B------:R-:W-:Y:S02]  /*1dc50*/  ISETP.NE.U32.AND P3, PT, R22, RZ, PT ;  /* 0x000000ff1600720c */ /* 0x000fe40003f65070 */
[----:B------:R-:W-:Y:S02]  /*1dc60*/  SEL R22, RZ, 0x4, P6 ;  /* 0x00000004ff167807 */ /* 0x000fe40003000000 */
[----:B------:R-:W-:Y:S01]  /*1dc70*/  ISETP.GE.AND P6, PT, R252, UR4, PT ;  /* 0x00000004fc007c0c */ /* 0x000fe2000bfc6270 */
[----:B------:R-:W-:Y:S01]  /*1dc80*/  STL.64 [R1+0xa00], R26 ;  /* 0x000a001a01007387 */ /* 0x000fe20000100a00 */
[----:B------:R-:W-:-:S02]  /*1dc90*/  IMAD.WIDE R24, R251, 0x4, R20 ;  /* 0x00000004fb187825 */ /* 0x000fc400078e0214 */
[----:B------:R-:W-:Y:S01]  /*1dca0*/  SEL R23, RZ, 0x4, P6 ;  /* 0x00000004ff177807 */ /* 0x000fe20003000000 */
[----:B------:R2:W-:Y:S01]  /*1dcb0*/  STL.64 [R1+0x9f8], R10 ;  /* 0x0009f80a01007387 */ /* 0x0005e20000100a00 */
[----:B------:R-:W-:Y:S02]  /*1dcc0*/  SEL R22, R22, RZ, P0 ;  /* 0x000000ff16167207 */ /* 0x000fe40000000000 */
[----:B------:R-:W-:Y:S01]  /*1dcd0*/  SEL R20, R23, RZ, P0 ;  /* 0x000000ff17147207 */ /* 0x000fe20000000000 */
[----:B------:R-:W-:Y:S01]  /*1dce0*/  LDGSTS.E [R245+0xe008], desc[UR20][R24.64], P1 ;  /* 0x0e00800018f57fae */ /* 0x000fe200089a1014 */
[----:B------:R-:W-:-:S03]  /*1dcf0*/  ISETP.NE.U32.AND P6, PT, R22, RZ, PT ;  /* 0x000000ff1600720c */ /* 0x000fc60003fc5070 */
[----:B------:R-:W-:Y:S04]  /*1dd00*/  STL.64 [R1+0x9f0], R24 ;  /* 0x0009f01801007387 */ /* 0x000fe80000100a00 */
[----:B------:R-:W-:Y:S01]  /*1dd10*/  STL.64 [R1+0x1450], R244 ;  /* 0x001450f401007387 */ /* 0x000fe20000100a00 */
[----:B--2---:R-:W-:Y:S01]  /*1dd20*/  IMAD.WIDE R10, R251, 0x4, R4 ;  /* 0x00000004fb0a7825 */ /* 0x004fe200078e0204 */
[----:B------:R-:W-:-:S04]  /*1dd30*/  LOP3.LUT R5, R3, 0x58, RZ, 0xfc, !PT ;  /* 0x0000005803057812 */ /* 0x000fc800078efcff */
[----:B------:R-:W-:Y:S01]  /*1dd40*/  ISETP.GE.AND P1, PT, R5, UR4, PT ;  /* 0x0000000405007c0c */ /* 0x000fe2000bf26270 */
[----:B------:R3:W-:Y:S01]  /*1dd50*/  LDGSTS.E [R246+0x8000], desc[UR20][R10.64], P5 ;  /* 0x080000000af67fae */ /* 0x0007e2000a9a1014 */
[----:B------:R-:W-:Y:S02]  /*1dd60*/  LOP3.LUT R5, R3, 0x5a, RZ, 0xfc, !PT ;  /* 0x0000005a03057812 */ /* 0x000fe400078efcff */
[----:B------:R-:W-:Y:S01]  /*1dd70*/  ISETP.NE.U32.AND P5, PT, R20, RZ, PT ;  /* 0x000000ff1400720c */ /* 0x000fe20003fa5070 */
[----:B------:R3:W-:Y:S01]  /*1dd80*/  STL.64 [R1+0x9e8], R10 ;  /* 0x0009e80a01007387 */ /* 0x0007e20000100a00 */
[----:B------:R-:W-:Y:S02]  /*1dd90*/  SEL R20, RZ, 0x4, P1 ;  /* 0x00000004ff147807 */ /* 0x000fe40000800000 */
[----:B------:R-:W-:Y:S01]  /*1dda0*/  ISETP.GE.AND P1, PT, R5, UR4, PT ;  /* 0x0000000405007c0c */ /* 0x000fe2000bf26270 */
[----:B------:R-:W-:Y:S01]  /*1ddb0*/  IMAD.WIDE R4, R251, 0x4, R82 ;  /* 0x00000004fb047825 */ /* 0x000fe200078e0252 */
[----:B------:R-:W-:-:S02]  /*1ddc0*/  SEL R20, R20, RZ, P0 ;  /* 0x000000ff14147207 */ /* 0x000fc40000000000 */
[----:B------:R-:W-:Y:S01]  /*1ddd0*/  SEL R21, RZ, 0x4, P1 ;  /* 0x00000004ff157807 */ /* 0x000fe20000800000 */
[----:B---3--:R-:W-:Y:S01]  /*1dde0*/  IMAD.WIDE R10, R251, 0x4, R8 ;  /* 0x00000004fb0a7825 */ /* 0x008fe200078e0208 */
[----:B------:R-:W-:-:S04]  /*1ddf0*/  LOP3.LUT R9, R3, 0x78, RZ, 0xfc, !PT ;  /* 0x0000007803097812 */ /* 0x000fc800078efcff */
[----:B------:R1:W-:Y:S01]  /*1de00*/  STL.64 [R1+0x9e0], R10 ;  /* 0x0009e00a01007387 */ /* 0x0003e20000100a00 */
[----:B------:R-:W-:-:S03]  /*1de10*/  ISETP.NE.U32.AND P1, PT, R20, RZ, PT ;  /* 0x000000ff1400720c */ /* 0x000fc60003f25070 */
[----:B------:R2:W-:Y:S01]  /*1de20*/  STL.64 [R1+0x9d8], R4 ;  /* 0x0009d80401007387 */ /* 0x0005e20000100a00 */
[----:B------:R-:W-:-:S03]  /*1de30*/  SEL R20, R21, RZ, P0 ;  /* 0x000000ff15147207 */ /* 0x000fc60000000000 */
[----:B------:R-:W3:Y:S04]  /*1de40*/  LDL.LU.64 R72, [R1+0x60] ;  /* 0x0000600001487983 */ /* 0x000ee80000300a00 */
[----:B------:R1:W-:Y:S01]  /*1de50*/  LDGSTS.E [R246+0x8008], desc[UR20][R10.64], P3 ;  /* 0x080080000af67fae */ /* 0x0003e200099a1014 */
[----:B------:R-:W-:Y:S02]  /*1de60*/  ISETP.GE.AND P3, PT, R9, UR4, PT ;  /* 0x0000000409007c0c */ /* 0x000fe4000bf66270 */
[----:B------:R-:W-:Y:S01]  /*1de70*/  LOP3.LUT R9, R3, 0x7a, RZ, 0xfc, !PT ;  /* 0x0000007a03097812 */ /* 0x000fe200078efcff */
[----:B------:R2:W-:Y:S01]  /*1de80*/  LDGSTS.E [R246+0xa000], desc[UR20][R4.64], P6 ;  /* 0x0a00000004f67fae */ /* 0x0005e2000b1a1014 */
[----:B------:R-:W-:Y:S02]  /*1de90*/  ISETP.NE.U32.AND P6, PT, R20, RZ, PT ;  /* 0x000000ff1400720c */ /* 0x000fe40003fc5070 */
[----:B------:R-:W-:-:S02]  /*1dea0*/  SEL R20, RZ, 0x4, P3 ;  /* 0x00000004ff147807 */ /* 0x000fc40001800000 */
[----:B------:R-:W-:Y:S02]  /*1deb0*/  ISETP.GE.AND P3, PT, R9, UR4, PT ;  /* 0x0000000409007c0c */ /* 0x000fe4000bf66270 */
[----:B------:R-:W-:Y:S01]  /*1dec0*/  LOP3.LUT R9, R3, 0x1c, RZ, 0xfc, !PT ;  /* 0x0000001c03097812 */ /* 0x000fe200078efcff */
[----:B-1----:R-:W-:-:S04]  /*1ded0*/  IMAD.WIDE R10, R251, 0x4, R80 ;  /* 0x00000004fb0a7825 */ /* 0x002fc800078e0250 */
[----:B--2---:R-:W-:Y:S01]  /*1dee0*/  IMAD.WIDE R4, R251, 0x4, R50 ;  /* 0x00000004fb047825 */ /* 0x004fe200078e0232 */
[----:B------:R-:W-:Y:S04]  /*1def0*/  STL.64 [R1+0x9d0], R10 ;  /* 0x0009d00a01007387 */ /* 0x000fe80000100a00 */
[----:B------:R-:W-:Y:S01]  /*1df00*/  LDGSTS.E [R246+0xa008], desc[UR20][R10.64], P5 ;  /* 0x0a0080000af67fae */ /* 0x000fe2000a9a1014 */
[----:B------:R-:W-:-:S03]  /*1df10*/  ISETP.GE.AND P5, PT, R9, UR4, PT ;  /* 0x0000000409007c0c */ /* 0x000fc6000bfa6270 */
[----:B------:R1:W-:Y:S04]  /*1df20*/  STL.64 [R1+0x9c8], R4 ;  /* 0x0009c80401007387 */ /* 0x0003e80000100a00 */
[----:B------:R-:W2:Y:S01]  /*1df30*/  LDL.LU.64 R8, [R1+0x58] ;  /* 0x0000580001087983 */ /* 0x000ea20000300a00 */
[----:B------:R-:W-:Y:S02]  /*1df40*/  SEL R20, R20, RZ, P0 ;  /* 0x000000ff14147207 */ /* 0x000fe40000000000 */
[----:B------:R-:W-:Y:S01]  /*1df50*/  SEL R21, RZ, 0x4, P3 ;  /* 0x00000004ff157807 */ /* 0x000fe20001800000 */
[----:B------:R1:W-:Y:S01]  /*1df60*/  LDGSTS.E [R246+0xc000], desc[UR20][R4.64], P1 ;  /* 0x0c00000004f67fae */ /* 0x0003e200089a1014 */
[----:B------:R-:W-:Y:S02]  /*1df70*/  ISETP.NE.U32.AND P3, PT, R20, RZ, PT ;  /* 0x000000ff1400720c */ /* 0x000fe40003f65070 */
[----:B------:R-:W-:-:S04]  /*1df80*/  SEL R20, R21, RZ, P0 ;  /* 0x000000ff15147207 */ /* 0x000fc80000000000 */
[----:B------:R-:W-:Y:S02]  /*1df90*/  ISETP.NE.U32.AND P1, PT, R20, RZ, PT ;  /* 0x000000ff1400720c */ /* 0x000fe40003f25070 */
[----:B------:R-:W-:Y:S02]  /*1dfa0*/  SEL R20, RZ, 0x4, P5 ;  /* 0x00000004ff147807 */ /* 0x000fe40002800000 */
[----:B-1----:R-:W-:Y:S01]  /*1dfb0*/  LOP3.LUT R5, R3, 0x1e, RZ, 0xfc, !PT ;  /* 0x0000001e03057812 */ /* 0x002fe200078efcff */
[----:B------:R-:W-:-:S03]  /*1dfc0*/  IMAD.WIDE R22, R251, 0x4, R48 ;  /* 0x00000004fb167825 */ /* 0x000fc600078e0230 */
[----:B------:R-:W-:Y:S01]  /*1dfd0*/  ISETP.GE.AND P5, PT, R5, UR4, PT ;  /* 0x0000000405007c0c */ /* 0x000fe2000bfa6270 */
[----:B------:R-:W-:Y:S01]  /*1dfe0*/  IMAD.WIDE R10, R251, 0x4, R18 ;  /* 0x00000004fb0a7825 */ /* 0x000fe200078e0212 */
[----:B------:R-:W-:Y:S01]  /*1dff0*/  LOP3.LUT R5, R3, 0x3c, RZ, 0xfc, !PT ;  /* 0x0000003c03057812 */ /* 0x000fe200078efcff */
[----:B------:R-:W-:Y:S01]  /*1e000*/  LDGSTS.E [R246+0xc008], desc[UR20][R22.64], P6 ;  /* 0x0c00800016f67fae */ /* 0x000fe2000b1a1014 */
[----:B------:R-:W-:Y:S02]  /*1e010*/  SEL R21, RZ, 0x4, P5 ;  /* 0x00000004ff157807 */ /* 0x000fe40002800000 */
[----:B------:R-:W-:Y:S01]  /*1e020*/  SEL R20, R20, RZ, P0 ;  /* 0x000000ff14147207 */ /* 0x000fe20000000000 */
[----:B------:R3:W-:Y:S01]  /*1e030*/  LDGSTS.E [R246+0xe000], desc[UR20][R10.64], P3 ;  /* 0x0e0000000af67fae */ /* 0x0007e200099a1014 */
[----:B------:R-:W-:Y:S02]  /*1e040*/  SEL R18, R21, RZ, P0 ;  /* 0x000000ff15127207 */ /* 0x000fe40000000000 */
[----:B------:R-:W-:-:S02]  /*1e050*/  ISETP.GE.AND P6, PT, R5, UR4, PT ;  /* 0x0000000405007c0c */ /* 0x000fc4000bfc6270 */
[----:B------:R-:W-:Y:S02]  /*1e060*/  LOP3.LUT R5, R3, 0x3e, RZ, 0xfc, !PT ;  /* 0x0000003e03057812 */ /* 0x000fe400078efcff */
[----:B------:R-:W-:Y:S02]  /*1e070*/  ISETP.NE.U32.AND P5, PT, R20, RZ, PT ;  /* 0x000000ff1400720c */ /* 0x000fe40003fa5070 */
[----:B------:R-:W-:Y:S02]  /*1e080*/  ISETP.NE.U32.AND P3, PT, R18, RZ, PT ;  /* 0x000000ff1200720c */ /* 0x000fe40003f65070 */
[----:B------:R-:W-:Y:S02]  /*1e090*/  SEL R18, RZ, 0x4, P6 ;  /* 0x00000004ff127807 */ /* 0x000fe40003000000 */
[----:B------:R-:W-:Y:S01]  /*1e0a0*/  ISETP.GE.AND P6, PT, R5, UR4, PT ;  /* 0x0000000405007c0c */ /* 0x000fe2000bfc6270 */
[----:B------:R-:W-:Y:S01]  /*1e0b0*/  IMAD.WIDE R20, R251, 0x4, R16 ;  /* 0x00000004fb147825 */ /* 0x000fe200078e0210 */
[----:B------:R-:W-:Y:S01]  /*1e0c0*/  STL.64 [R1+0x9c0], R22 ;  /* 0x0009c01601007387 */ /* 0x000fe20000100a00 */
[----:B------:R-:W-:-:S02]  /*1e0d0*/  LOP3.LUT R5, R3, 0x5c, RZ, 0xfc, !PT ;  /* 0x0000005c03057812 */ /* 0x000fc400078efcff */
[----:B------:R-:W-:Y:S01]  /*1e0e0*/  SEL R19, RZ, 0x4, P6 ;  /* 0x00000004ff137807 */ /* 0x000fe20003000000 */
[----:B------:R3:W-:Y:S01]  /*1e0f0*/  STL.64 [R1+0x9b8], R10 ;  /* 0x0009b80a01007387 */ /* 0x0007e20000100a00 */
[----:B------:R-:W-:Y:S02]  /*1e100*/  SEL R18, R18, RZ, P0 ;  /* 0x000000ff12127207 */ /* 0x000fe40000000000 */
[----:B------:R-:W-:Y:S01]  /*1e110*/  SEL R16, R19, RZ, P0 ;  /* 0x000000ff13107207 */ /* 0x000fe20000000000 */
[----:B------:R-:W-:Y:S01]  /*1e120*/  LDGSTS.E [R246+0xe008], desc[UR20][R20.64], P1 ;  /* 0x0e00800014f67fae */ /* 0x000fe200089a1014 */
[----:B------:R-:W-:Y:S02]  /*1e130*/  ISETP.GE.AND P1, PT, R5, UR4, PT ;  /* 0x0000000405007c0c */ /* 0x000fe4000bf26270 */
[----:B------:R-:W-:Y:S02]  /*1e140*/  LOP3.LUT R5, R3, 0x5e, RZ, 0xfc, !PT ;  /* 0x0000005e03057812 */ /* 0x000fe400078efcff */
[----:B------:R-:W-:Y:S01]  /*1e150*/  ISETP.NE.U32.AND P6, PT, R18, RZ, PT ;  /* 0x000000ff1200720c */ /* 0x000fe20003fc5070 */
[----:B------:R-:W-:Y:S01]  /*1e160*/  UIADD3 UR5, UPT, UPT, UR5, -0x100, URZ ;  /* 0xffffff0005057890 */ /* 0x000fe2000fffe0ff */
[----:B------:R-:W-:Y:S01]  /*1e170*/  STL.64 [R1+0x9b0], R20 ;  /* 0x0009b01401007387 */ /* 0x000fe20000100a00 */
[----:B---3--:R-:W-:-:S05]  /*1e180*/  IMAD.WIDE R10, R251, 0x4, R72 ;  /* 0x00000004fb0a7825 */ /* 0x008fca00078e0248 */
[----:B------:R-:W-:Y:S01]  /*1e190*/  LDGSTS.E [R247+0x8000], desc[UR20][R10.64], P5 ;  /* 0x080000000af77fae */ /* 0x000fe2000a9a1014 */
[----:B------:R-:W-:Y:S02]  /*1e1a0*/  ISETP.NE.U32.AND P5, PT, R16, RZ, PT ;  /* 0x000000ff1000720c */ /* 0x000fe40003fa5070 */
[----:B------:R-:W-:Y:S02]  /*1e1b0*/  SEL R16, RZ, 0x4, P1 ;  /* 0x00000004ff107807 */ /* 0x000fe40000800000 */
[----:B------:R-:W-:Y:S02]  /*1e1c0*/  ISETP.GE.AND P1, PT, R5, UR4, PT ;  /* 0x0000000405007c0c */ /* 0x000fe4000bf26270 */
[----:B------:R-:W-:Y:S02]  /*1e1d0*/  SEL R16, R16, RZ, P0 ;  /* 0x000000ff10107207 */ /* 0x000fe40000000000 */
[----:B------:R-:W-:Y:S01]  /*1e1e0*/  SEL R17, RZ, 0x4, P1 ;  /* 0x00000004ff117807 */ /* 0x000fe20000800000 */
[C---:B------:R-:W-:Y:S01]  /*1e1f0*/  IMAD.WIDE R4, R251.reuse, 0x4, R78 ;  /* 0x00000004fb047825 */ /* 0x040fe200078e024e */
[----:B------:R-:W-:Y:S01]  /*1e200*/  ISETP.NE.U32.AND P1, PT, R16, RZ, PT ;  /* 0x000000ff1000720c */ /* 0x000fe20003f25070 */
[----:B------:R-:W-:Y:S02]  /*1e210*/  STL.64 [R1+0x9a8], R10 ;  /* 0x0009a80a01007387 */ /* 0x000fe40000100a00 */
[----:B--2---:R-:W-:-:S05]  /*1e220*/  IMAD.WIDE R8, R251, 0x4, R8 ;  /* 0x00000004fb087825 */ /* 0x004fca00078e0208 */
[----:B------:R1:W-:Y:S04]  /*1e230*/  STL.64 [R1+0x9a0], R8 ;  /* 0x0009a00801007387 */ /* 0x0003e80000100a00 */
[----:B------:R1:W-:Y:S01]  /*1e240*/  LDGSTS.E [R247+0x8008], desc[UR20][R8.64], P3 ;  /* 0x0800800008f77fae */ /* 0x0003e200099a1014 */
[----:B------:R-:W-:-:S03]  /*1e250*/  ISETP.GE.AND P3, PT, R3, UR5, PT ;  /* 0x0000000503007c0c */ /* 0x000fc6000bf66270 */
[----:B------:R2:W-:Y:S04]  /*1e260*/  STL.64 [R1+0x998], R4 ;  /* 0x0009980401007387 */ /* 0x0005e80000100a00 */
[----:B------:R2:W-:Y:S04]  /*1e270*/  LDGSTS.E [R247+0xa000], desc[UR20][R4.64], P6 ;  /* 0x0a00000004f77fae */ /* 0x0005e8000b1a1014 */
[----:B------:R3:W-:Y:S01]  /*1e280*/  STL.64 [R1+0x1460], R2 ;  /* 0x0014600201007387 */ /* 0x0007e20000100a00 */
[----:B-1----:R-:W1:Y:S01]  /*1e290*/  LDC R9, c[0x0][0x3a0] ;  /* 0x0000e800ff097b82 */ /* 0x002e620000000800 */
[----:B--2---:R-:W-:-:S04]  /*1e2a0*/  IMAD.WIDE R4, R251, 0x4, R76 ;  /* 0x00000004fb047825 */ /* 0x004fc800078e024c */
[C---:B---3--:R-:W-:Y:S01]  /*1e2b0*/  IMAD.WIDE R2, R251.reuse, 0x4, R46 ;  /* 0x00000004fb027825 */ /* 0x048fe200078e022e */
[----:B------:R-:W-:Y:S04]  /*1e2c0*/  STL.64 [R1+0x990], R4 ;  /* 0x0009900401007387 */ /* 0x000fe80000100a00 */
[----:B------:R-:W-:Y:S04]  /*1e2d0*/  LDGSTS.E [R247+0xa008], desc[UR20][R4.64], P5 ;  /* 0x0a00800004f77fae */ /* 0x000fe8000a9a1014 */
[----:B------:R2:W-:Y:S04]  /*1e2e0*/  STL.64 [R1+0x988], R2 ;  /* 0x0009880201007387 */ /* 0x0005e80000100a00 */
[----:B------:R2:W-:Y:S04]  /*1e2f0*/  LDGSTS.E [R247+0xc000], desc[UR20][R2.64], P1 ;  /* 0x0c00000002f77fae */ /* 0x0005e800089a1014 */
[----:B------:R-:W3:Y:S01]  /*1e300*/  LDL.LU.64 R70, [R1+0x1b8] ;  /* 0x0001b80001467983 */ /* 0x000ee20000300a00 */
[----:B--2---:R-:W-:-:S05]  /*1e310*/  IMAD.WIDE R2, R251, 0x4, R44 ;  /* 0x00000004fb027825 */ /* 0x004fca00078e022c */
[----:B------:R2:W-:Y:S04]  /*1e320*/  STL.64 [R1+0x980], R2 ;  /* 0x0009800201007387 */ /* 0x0005e80000100a00 */
[----:B------:R-:W4:Y:S04]  /*1e330*/  LDL.LU.64 R42, [R1+0x1b0] ;  /* 0x0001b000012a7983 */ /* 0x000f280000300a00 */
[----:B------:R-:W4:Y:S04]  /*1e340*/  LDL.LU.64 R74, [R1+0x178] ;  /* 0x00017800014a7983 */ /* 0x000f280000300a00 */
[----:B------:R-:W4:Y:S01]  /*1e350*/  LDL.LU.64 R72, [R1+0x170] ;  /* 0x0001700001487983 */ /* 0x000f220000300a00 */
[----:B------:R-:W-:Y:S01]  /*1e360*/  SEL R16, R17, RZ, P0 ;  /* 0x000000ff11107207 */ /* 0x000fe20000000000 */
[----:B-1----:R-:W-:-:S02]  /*1e370*/  VIADD R9, R9, 0x7f ;  /* 0x0000007f09097836 */ /* 0x002fc40000000000 */
[----:B------:R-:W4:Y:S01]  /*1e380*/  LDL.LU.64 R4, [R1+0x138] ;  /* 0x0001380001047983 */ /* 0x000f220000300a00 */
[----:B------:R-:W-:Y:S02]  /*1e390*/  ISETP.NE.U32.AND P6, PT, R16, RZ, PT ;  /* 0x000000ff1000720c */ /* 0x000fe40003fc5070 */
[----:B------:R-:W-:Y:S02]  /*1e3a0*/  SEL R16, RZ, 0x4, P3 ;  /* 0x00000004ff107807 */ /* 0x000fe40001800000 */
[----:B------:R-:W-:Y:S02]  /*1e3b0*/  ISETP.GT.AND P3, PT, R9, 0x17f, PT ;  /* 0x0000017f0900780c */ /* 0x000fe40003f64270 */
[----:B------:R-:W1:Y:S07]  /*1e3c0*/  S2R R9, SR_TID.X ;  /* 0x0000000000097919 */ /* 0x000e6e0000002100 */
[----:B------:R2:W-:Y:S01]  /*1e3d0*/  LDGSTS.E [R247+0xc008], desc[UR20][R2.64], P6 ;  /* 0x0c00800002f77fae */ /* 0x0005e2000b1a1014 */
[----:B-1----:R-:W-:-:S04]  /*1e3e0*/  SHF.R.U32.HI R8, RZ, 0x6, R9 ;  /* 0x00000006ff087819 */ /* 0x002fc80000011609 */
[----:B------:R-:W-:-:S04]  /*1e3f0*/  SGXT.U32 R8, R8, 0x1 ;  /* 0x000000010808781a */ /* 0x000fc80000000000 */
[----:B------:R-:W-:-:S04]  /*1e400*/  LOP3.LUT R8, R8, 0x7c, RZ, 0xfc, !PT ;  /* 0x0000007c08087812 */ /* 0x000fc800078efcff */
[----:B------:R-:W-:Y:S02]  /*1e410*/  ISETP.GE.AND P1, PT, R8, UR4, PT ;  /* 0x0000000408007c0c */ /* 0x000fe4000bf26270 */
[----:B------:R-:W-:Y:S02]  /*1e420*/  SHF.R.U32.HI R8, RZ, 0x6, R9 ;  /* 0x00000006ff087819 */ /* 0x000fe40000011609 */
[----:B------:R-:W-:-:S04]  /*1e430*/  LOP3.LUT R9, R9, 0x7f, RZ, 0xc0, !PT ;  /* 0x0000007f09097812 */ /* 0x000fc800078ec0ff */
[----:B------:R-:W-:Y:S02]  /*1e440*/  ISETP.GE.AND P6, PT, R9, UR5, PT ;  /* 0x0000000509007c0c */ /* 0x000fe4000bfc6270 */
[----:B------:R-:W1:Y:S01]  /*1e450*/  S2R R9, SR_TID.X ;  /* 0x0000000000097919 */ /* 0x000e620000002100 */
[----:B------:R-:W-:Y:S02]  /*1e460*/  SEL R16, R16, RZ, P3 ;  /* 0x000000ff10107207 */ /* 0x000fe40001800000 */
[----:B------:R-:W-:Y:S02]  /*1e470*/  SGXT.U32 R8, R8, 0x1 ;  /* 0x000000010808781a */ /* 0x000fe40000000000 */
[----:B------:R-:W-:Y:S02]  /*1e480*/  ISETP.NE.U32.AND P5, PT, R16, RZ, PT ;  /* 0x000000ff1000720c */ /* 0x000fe40003fa5070 */
[----:B------:R-:W-:Y:S02]  /*1e490*/  LOP3.LUT R8, R8, 0x7e, RZ, 0xfc, !PT ;  /* 0x0000007e08087812 */ /* 0x000fe400078efcff */
[----:B------:R-:W-:-:S02]  /*1e4a0*/  SEL R16, RZ, 0x4, P1 ;  /* 0x00000004ff107807 */ /* 0x000fc40000800000 */
[----:B------:R-:W-:Y:S01]  /*1e4b0*/  ISETP.GE.AND P1, PT, R8, UR4, PT ;  /* 0x0000000408007c0c */ /* 0x000fe2000bf26270 */
[----:B--2---:R-:W-:Y:S01]  /*1e4c0*/  IMAD.WIDE R2, R251, 0x4, R14 ;  /* 0x00000004fb027825 */ /* 0x004fe200078e020e */
[----:B------:R-:W-:Y:S01]  /*1e4d0*/  SEL R16, R16, RZ, P0 ;  /* 0x000000ff10107207 */ /* 0x000fe20000000000 */
[----:B------:R-:W2:Y:S01]  /*1e4e0*/  LDCU UR4, c[0x0][0x3a0] ;  /* 0x00007400ff0477ac */ /* 0x000ea20008000800 */
[----:B------:R-:W-:Y:S02]  /*1e4f0*/  SEL R17, RZ, 0x4, P1 ;  /* 0x00000004ff117807 */ /* 0x000fe40000800000 */
[----:B------:R-:W-:Y:S02]  /*1e500*/  ISETP.NE.U32.AND P1, PT, R16, RZ, PT ;  /* 0x000000ff1000720c */ /* 0x000fe40003f25070 */
[----:B------:R-:W-:Y:S02]  /*1e510*/  SEL R16, RZ, 0x4, P6 ;  /* 0x00000004ff107807 */ /* 0x000fe40003000000 */
[----:B-1----:R-:W-:Y:S01]  /*1e520*/  SHF.R.U32.HI R9, RZ, 0x6, R9 ;  /* 0x00000006ff097819 */ /* 0x002fe20000011609 */
[----:B------:R1:W-:Y:S03]  /*1e530*/  STL.64 [R1+0x978], R2 ;  /* 0x0009780201007387 */ /* 0x0003e60000100a00 */
[----:B------:R-:W-:-:S05]  /*1e540*/  SGXT.U32 R9, R9, 0x1 ;  /* 0x000000010909781a */ /* 0x000fca0000000000 */
[----:B------:R1:W-:Y:S01]  /*1e550*/  LDGSTS.E [R247+0xe000], desc[UR20][R2.64], P1 ;  /* 0x0e00000002f77fae */ /* 0x0003e200089a1014 */
[----:B------:R-:W-:-:S04]  /*1e560*/  LOP3.LUT R9, R9, 0x2, RZ, 0xfc, !PT ;  /* 0x0000000209097812 */ /* 0x000fc800078efcff */
[----:B------:R-:W-:Y:S02]  /*1e570*/  ISETP.GE.AND P6, PT, R9, UR5, PT ;  /* 0x0000000509007c0c */ /* 0x000fe4000bfc6270 */
[----:B------:R-:W2:Y:S01]  /*1e580*/  S2R R9, SR_TID.X ;  /* 0x0000000000097919 */ /* 0x000ea20000002100 */
[----:B------:R-:W-:Y:S02]  /*1e590*/  SEL R16, R16, RZ, P3 ;  /* 0x000000ff10107207 */ /* 0x000fe40001800000 */
[----:B------:R-:W-:Y:S02]  /*1e5a0*/  SEL R17, R17, RZ, P0 ;  /* 0x000000ff11117207 */ /* 0x000fe40000000000 */
[----:B------:R-:W-:Y:S02]  /*1e5b0*/  ISETP.NE.U32.AND P0, PT, R16, RZ, PT ;  /* 0x000000ff1000720c */ /* 0x000fe40003f05070 */
[----:B------:R-:W-:Y:S02]  /*1e5c0*/  SEL R16, RZ, 0x4, P6 ;  /* 0x00000004ff107807 */ /* 0x000fe40003000000 */
[----:B------:R-:W-:Y:S01]  /*1e5d0*/  ISETP.NE.U32.AND P6, PT, R17, RZ, PT ;  /* 0x000000ff1100720c */ /* 0x000fe20003fc5070 */
[----:B-1----:R-:W-:Y:S01]  /*1e5e0*/  IMAD.WIDE R2, R251, 0x4, R12 ;  /* 0x00000004fb027825 */ /* 0x002fe200078e020c */
[----:B------:R-:W-:-:S03]  /*1e5f0*/  SEL R14, R16, RZ, P3 ;  /* 0x000000ff100e7207 */ /* 0x000fc60001800000 */
[----:B------:R-:W-:Y:S01]  /*1e600*/  IMAD.U32 R13, RZ, RZ, UR13 ;  /* 0x0000000dff0d7e24 */ /* 0x000fe2000f8e00ff */
[----:B------:R-:W-:Y:S01]  /*1e610*/  ISETP.NE.U32.AND P1, PT, R14, RZ, PT ;  /* 0x000000ff0e00720c */ /* 0x000fe20003f25070 */
[----:B------:R-:W-:Y:S04]  /*1e620*/  STL.64 [R1+0x1550], R250 ;  /* 0x001550fa01007387 */ /* 0x000fe80000100a00 */
[----:B------:R4:W-:Y:S04]  /*1e630*/  STL.64 [R1+0x970], R2 ;  /* 0x0009700201007387 */ /* 0x0009e80000100a00 */
[----:B------:R4:W-:Y:S01]  /*1e640*/  LDGSTS.E [R247+0xe008], desc[UR20][R2.64], P6 ;  /* 0x0e00800002f77fae */ /* 0x0009e2000b1a1014 */
[----:B------:R-:W-:-:S03]  /*1e650*/  IMAD.WIDE R10, R13, 0x4, R88 ;  /* 0x000000040d0a7825 */ /* 0x000fc600078e0258 */
[----:B------:R-:W0:Y:S01]  /*1e660*/  LDGDEPBAR ;  /* 0x00000000000079af */ /* 0x000e220000000000 */
[----:B--2---:R-:W-:-:S03]  /*1e670*/  SHF.R.U32.HI R252, RZ, 0x6, R9 ;  /* 0x00000006fffc7819 */ /* 0x004fc60000011609 */
[----:B------:R-:W2:Y:S04]  /*1e680*/  LDL.LU.64 R8, [R1+0xf8] ;  /* 0x0000f80001087983 */ /* 0x000ea80000300a00 */
[----:B------:R-:W-:Y:S01]  /*1e690*/  STL.64 [R1+0x1458], R246 ;  /* 0x001458f601007387 */ /* 0x000fe20000100a00 */
[----:B---3--:R-:W-:-:S05]  /*1e6a0*/  IMAD.WIDE R14, R13, 0x4, R70 ;  /* 0x000000040d0e7825 */ /* 0x008fca00078e0246 */
[----:B------:R-:W-:Y:S04]  /*1e6b0*/  STL.64 [R1+0x968], R14 ;  /* 0x0009680e01007387 */ /* 0x000fe80000100a00 */
[----:B------:R-:W3:Y:S01]  /*1e6c0*/  LDL.LU.64 R88, [R1+0x1698] ;  /* 0x0016980001587983 */ /* 0x000ee20000300a00 */
[----:B----4-:R-:W-:-:S05]  /*1e6d0*/  IMAD.WIDE R2, R13, 0x4, R42 ;  /* 0x000000040d027825 */ /* 0x010fca00078e022a */
[----:B------:R1:W-:Y:S02]  /*1e6e0*/  STL.64 [R1+0x960], R2 ;  /* 0x0009600201007387 */ /* 0x0003e40000100a00 */
[C---:B-1----:R-:W-:Y:S02]  /*1e6f0*/  IMAD.WIDE R2, R13.reuse, 0x4, R104 ;  /* 0x000000040d027825 */ /* 0x042fe400078e0268 */
[----:B------:R-:W4:Y:S04]  /*1e700*/  LDL.LU.64 R104, [R1+0x1690] ;  /* 0x0016900001687983 */ /* 0x000f280000300a00 */
[----:B------:R1:W-:Y:S01]  /*1e710*/  STL.64 [R1+0x958], R10 ;  /* 0x0009580a01007387 */ /* 0x0003e20000100a00 */
[----:B------:R-:W-:-:S04]  /*1e720*/  IMAD.WIDE R14, R13, 0x4, R74 ;  /* 0x000000040d0e7825 */ /* 0x000fc800078e024a */
[C---:B-1----:R-:W-:Y:S02]  /*1e730*/  IMAD.WIDE R10, R13.reuse, 0x4, R120 ;  /* 0x000000040d0a7825 */ /* 0x042fe400078e0278 */
[----:B------:R-:W2:Y:S04]  /*1e740*/  LDL.LU.64 R120, [R1+0x1688] ;  /* 0x0016880001787983 */ /* 0x000ea80000300a00 */
[----:B------:R1:W-:Y:S02]  /*1e750*/  STL.64 [R1+0x950], R2 ;  /* 0x0009500201007387 */ /* 0x0003e40000100a00 */
[C---:B-1----:R-:W-:Y:S02]  /*1e760*/  IMAD.WIDE R2, R13.reuse, 0x4, R136 ;  /* 0x000000040d027825 */ /* 0x042fe400078e0288 */
[----:B------:R-:W2:Y:S04]  /*1e770*/  LDL.LU.64 R136, [R1+0x1680] ;  /* 0x0016800001887983 */ /* 0x000ea80000300a00 */
[----:B------:R1:W-:Y:S02]  /*1e780*/  STL.64 [R1+0x948], R10 ;  /* 0x0009480a01007387 */ /* 0x0003e40000100a00 */
[----:B-1----:R-:W-:-:S02]  /*1e790*/  IMAD.WIDE R10, R13, 0x4, R152 ;  /* 0x000000040d0a7825 */ /* 0x002fc400078e0298 */
[----:B------:R-:W2:Y:S04]  /*1e7a0*/  LDL.LU.64 R152, [R1+0x1678] ;  /* 0x0016780001987983 */ /* 0x000ea80000300a00 */
[----:B------:R1:W-:Y:S02]  /*1e7b0*/  STL.64 [R1+0x940], R2 ;  /* 0x0009400201007387 */ /* 0x0003e40000100a00 */
[C---:B-1----:R-:W-:Y:S02]  /*1e7c0*/  IMAD.WIDE R2, R13.reuse, 0x4, R168 ;  /* 0x000000040d027825 */ /* 0x042fe400078e02a8 */
[----:B------:R-:W2:Y:S04]  /*1e7d0*/  LDL.LU.64 R168, [R1+0x1670] ;  /* 0x0016700001a87983 */ /* 0x000ea80000300a00 */
[----:B------:R1:W-:Y:S04]  /*1e7e0*/  STL.64 [R1+0x938], R10 ;  /* 0x0009380a01007387 */ /* 0x0003e80000100a00 */
[----:B------:R1:W-:Y:S04]  /*1e7f0*/  STL.64 [R1+0x930], R2 ;  /* 0x0009300201007387 */ /* 0x0003e80000100a00 */
[----:B------:R-:W-:Y:S01]  /*1e800*/  STL.64 [R1+0x928], R14 ;  /* 0x0009280e01007387 */ /* 0x000fe20000100a00 */
[----:B-1----:R-:W-:-:S04]  /*1e810*/  IMAD.WIDE R10, R13, 0x4, R72 ;  /* 0x000000040d0a7825 */ /* 0x002fc800078e0248 */
[C---:B------:R-:W-:Y:S02]  /*1e820*/  IMAD.WIDE R2, R13.reuse, 0x4, R184 ;  /* 0x000000040d027825 */ /* 0x040fe400078e02b8 */
        /* <DEDUP_REMOVED lines=9> */
[----:B------:R-:W3:Y:S04]  /*1e8c0*/  LDL.LU.64 R216, [R1+0x1650] ;  /* 0x0016500001d87983 */ /* 0x000ee80000300a00 */
[----:B------:R1:W-:Y:S02]  /*1e8d0*/  STL.64 [R1+0x908], R2 ;  /* 0x0009080201007387 */ /* 0x0003e40000100a00 */
[----:B-1----:R-:W-:-:S02]  /*1e8e0*/  IMAD.WIDE R2, R13, 0x4, R232 ;  /* 0x000000040d027825 */ /* 0x002fc400078e02e8 */
[----:B------:R-:W3:Y:S04]  /*1e8f0*/  LDL.LU.64 R232, [R1+0x1648] ;  /* 0x0016480001e87983 */ /* 0x000ee80000300a00 */
[----:B------:R1:W-:Y:S02]  /*1e900*/  STL.64 [R1+0x900], R10 ;  /* 0x0009000a01007387 */ /* 0x0003e40000100a00 */
[C---:B-1----:R-:W-:Y:S02]  /*1e910*/  IMAD.WIDE R10, R13.reuse, 0x4, R186 ;  /* 0x000000040d0a7825 */ /* 0x042fe400078e02ba */
[----:B------:R-:W3:Y:S04]  /*1e920*/  LDL.LU.64 R186, [R1+0x1640] ;  /* 0x0016400001ba7983 */ /* 0x000ee80000300a00 */
[----:B------:R1:W-:Y:S04]  /*1e930*/  STL.64 [R1+0x8f8], R2 ;  /* 0x0008f80201007387 */ /* 0x0003e80000100a00 */
[----:B------:R-:W-:Y:S01]  /*1e940*/  STL.64 [R1+0x8f0], R10 ;  /* 0x0008f00a01007387 */ /* 0x000fe20000100a00 */
[----:B-1----:R-:W-:-:S04]  /*1e950*/  IMAD.WIDE R2, R13, 0x4, R4 ;  /* 0x000000040d027825 */ /* 0x002fc800078e0204 */
[----:B------:R-:W-:-:S04]  /*1e960*/  IMAD.WIDE R6, R13, 0x4, R6 ;  /* 0x000000040d067825 */ /* 0x000fc800078e0206 */
[C---:B--2---:R-:W-:Y:S02]  /*1e970*/  IMAD.WIDE R4, R13.reuse, 0x4, R90 ;  /* 0x000000040d047825 */ /* 0x044fe400078e025a */
        /* <DEDUP_REMOVED lines=20> */
[C---:B---3--:R-:W-:Y:S02]  /*1eac0*/  IMAD.WIDE R2, R13.reuse, 0x4, R186 ;  /* 0x000000040d027825 */ /* 0x048fe400078e02ba */
[----:B------:R-:W3:Y:S04]  /*1ead0*/  LDL.LU.64 R186, [R1+0x1608] ;  /* 0x0016080001ba7983 */ /* 0x000ee80000300a00 */
[----:B------:R1:W-:Y:S02]  /*1eae0*/  STL.64 [R1+0x8a8], R4 ;  /* 0x0008a80401007387 */ /* 0x0003e40000100a00 */
[C---:B-1----:R-:W-:Y:S02]  /*1eaf0*/  IMAD.WIDE R4, R13.reuse, 0x4, R234 ;  /* 0x000000040d047825 */ /* 0x042fe400078e02ea */
[----:B------:R-:W2:Y:S04]  /*1eb00*/  LDL.LU.64 R234, [R1+0x1600] ;  /* 0x0016000001ea7983 */ /* 0x000ea80000300a00 */
[----:B------:R1:W-:Y:S01]  /*1eb10*/  STL.64 [R1+0x8a0], R2 ;  /* 0x0008a00201007387 */ /* 0x0003e20000100a00 */
[----:B------:R-:W-:-:S04]  /*1eb20*/  IMAD.WIDE R6, R13, 0x4, R218 ;  /* 0x000000040d067825 */ /* 0x000fc800078e02da */
[C---:B-1----:R-:W-:Y:S02]  /*1eb30*/  IMAD.WIDE R2, R13.reuse, 0x4, R202 ;  /* 0x000000040d027825 */ /* 0x042fe400078e02ca */
[----:B------:R-:W3:Y:S04]  /*1eb40*/  LDL.LU.64 R202, [R1+0x15f8] ;  /* 0x0015f80001ca7983 */ /* 0x000ee80000300a00 */
[----:B------:R1:W-:Y:S04]  /*1eb50*/  STL.64 [R1+0x898], R4 ;  /* 0x0008980401007387 */ /* 0x0003e80000100a00 */
[----:B------:R-:W3:Y:S04]  /*1eb60*/  LDL.LU.64 R218, [R1+0x15f0] ;  /* 0x0015f00001da7983 */ /* 0x000ee80000300a00 */
[----:B------:R4:W-:Y:S01]  /*1eb70*/  STL.64 [R1+0x890], R2 ;  /* 0x0008900201007387 */ /* 0x0009e20000100a00 */
[----:B-1----:R-:W-:-:S03]  /*1eb80*/  IMAD.WIDE R4, R13, 0x4, R240 ;  /* 0x000000040d047825 */ /* 0x002fc600078e02f0 */
[----:B------:R1:W-:Y:S01]  /*1eb90*/  STL.64 [R1+0x888], R6 ;  /* 0x0008880601007387 */ /* 0x0003e20000100a00 */
[----:B----4-:R-:W-:-:S03]  /*1eba0*/  IMAD.WIDE R2, R13, 0x4, R238 ;  /* 0x000000040d027825 */ /* 0x010fc600078e02ee */
[----:B------:R-:W-:Y:S01]  /*1ebb0*/  STL.64 [R1+0x880], R4 ;  /* 0x0008800401007387 */ /* 0x000fe20000100a00 */
[----:B-1----:R-:W-:-:S03]  /*1ebc0*/  IMAD.WIDE R6, R13, 0x4, R236 ;  /* 0x000000040d067825 */ /* 0x002fc600078e02ec */
[----:B------:R1:W-:Y:S04]  /*1ebd0*/  STL.64 [R1+0x878], R2 ;  /* 0x0008780201007387 */ /* 0x0003e80000100a00 */
[----:B------:R4:W-:Y:S01]  /*1ebe0*/  STL.64 [R1+0x870], R6 ;  /* 0x0008700601007387 */ /* 0x0009e20000100a00 */
[----:B-1----:R-:W-:-:S04]  /*1ebf0*/  IMAD.WIDE R2, R13, 0x4, R232 ;  /* 0x000000040d027825 */ /* 0x002fc800078e02e8 */
[----:B----4-:R-:W-:-:S04]  /*1ec00*/  IMAD.WIDE R6, R13, 0x4, R230 ;  /* 0x000000040d067825 */ /* 0x010fc800078e02e6 */
[----:B--2---:R-:W-:-:S05]  /*1ec10*/  IMAD.WIDE R4, R13, 0x4, R234 ;  /* 0x000000040d047825 */ /* 0x004fca00078e02ea */
[----:B------:R1:W-:Y:S04]  /*1ec20*/  STL.64 [R1+0x868], R4 ;  /* 0x0008680401007387 */ /* 0x0003e80000100a00 */
[----:B------:R2:W-:Y:S04]  /*1ec30*/  STL.64 [R1+0x860], R2 ;  /* 0x0008600201007387 */ /* 0x0005e80000100a00 */
[----:B------:R4:W-:Y:S01]  /*1ec40*/  STL.64 [R1+0x858], R6 ;  /* 0x0008580601007387 */ /* 0x0009e20000100a00 */
[----:B-1----:R-:W-:-:S04]  /*1ec50*/  IMAD.WIDE R4, R13, 0x4, R228 ;  /* 0x000000040d047825 */ /* 0x002fc800078e02e4 */
[C---:B--2---:R-:W-:Y:S01]  /*1ec60*/  IMAD.WIDE R2, R13.reuse, 0x4, R226 ;  /* 0x000000040d027825 */ /* 0x044fe200078e02e2 */
[----:B------:R1:W-:Y:S03]  /*1ec70*/  STL.64 [R1+0x850], R4 ;  /* 0x0008500401007387 */ /* 0x0003e60000100a00 */
[C---:B----4-:R-:W-:Y:S01]  /*1ec80*/  IMAD.WIDE R6, R13.reuse, 0x4, R224 ;  /* 0x000000040d067825 */ /* 0x050fe200078e02e0 */
[----:B------:R2:W-:Y:S04]  /*1ec90*/  STL.64 [R1+0x848], R2 ;  /* 0x0008480201007387 */ /* 0x0005e80000100a00 */
[----:B------:R3:W-:Y:S01]  /*1eca0*/  STL.64 [R1+0x840], R6 ;  /* 0x0008400601007387 */ /* 0x0007e20000100a00 */
[----:B-1----:R-:W-:-:S04]  /*1ecb0*/  IMAD.WIDE R4, R13, 0x4, R222 ;  /* 0x000000040d047825 */ /* 0x002fc800078e02de */
[C---:B--2---:R-:W-:Y:S01]  /*1ecc0*/  IMAD.WIDE R2, R13.reuse, 0x4, R220 ;  /* 0x000000040d027825 */ /* 0x044fe200078e02dc */
[----:B------:R1:W-:Y:S03]  /*1ecd0*/  STL.64 [R1+0x838], R4 ;  /* 0x0008380401007387 */ /* 0x0003e60000100a00 */
[C---:B---3--:R-:W-:Y:S01]  /*1ece0*/  IMAD.WIDE R6, R13.reuse, 0x4, R218 ;  /* 0x000000040d067825 */ /* 0x048fe200078e02da */
        /* <DEDUP_REMOVED lines=100> */
[----:B------:R-:W-:Y:S03]  /*1f330*/  STL.64 [R1+0x590], R4 ;  /* 0x0005900401007387 */ /* 0x000fe60000100a00 */
[C---:B---3--:R-:W-:Y:S01]  /*1f340*/  IMAD.WIDE R6, R13.reuse, 0x4, R116 ;  /* 0x000000040d067825 */ /* 0x048fe200078e0274 */
[----:B------:R-:W-:Y:S04]  /*1f350*/  STL.64 [R1+0x568], R2 ;  /* 0x0005680201007387 */ /* 0x000fe80000100a00 */
[----:B------:R1:W-:Y:S04]  /*1f360*/  STL.64 [R1+0x550], R6 ;  /* 0x0005500601007387 */ /* 0x0003e80000100a00 */
[----:B-1----:R-:W2:Y:S01]  /*1f370*/  LDL.LU.64 R6, [R1+0x1c0] ;  /* 0x0001c00001067983 */ /* 0x002ea20000300a00 */
[----:B------:R-:W-:-:S04]  /*1f380*/  IMAD.WIDE R4, R13, 0x4, R114 ;  /* 0x000000040d047825 */ /* 0x000fc800078e0272 */
[C---:B------:R-:W-:Y:S01]  /*1f390*/  IMAD.WIDE R2, R13.reuse, 0x4, R112 ;  /* 0x000000040d027825 */ /* 0x040fe200078e0270 */
[----:B------:R1:W-:Y:S04]  /*1f3a0*/  STL.64 [R1+0x198], R4 ;  /* 0x0001980401007387 */ /* 0x0003e80000100a00 */
[----:B------:R3:W-:Y:S04]  /*1f3b0*/  STL.64 [R1+0x180], R2 ;  /* 0x0001800201007387 */ /* 0x0007e80000100a00 */
[----:B------:R-:W4:Y:S01]  /*1f3c0*/  LDL.LU.64 R40, [R1+0x1c8] ;  /* 0x0001c80001287983 */ /* 0x000f220000300a00 */
[----:B-1----:R-:W-:-:S04]  /*1f3d0*/  IMAD.WIDE R4, R13, 0x4, R110 ;  /* 0x000000040d047825 */ /* 0x002fc800078e026e */
[C---:B---3--:R-:W-:Y:S01]  /*1f3e0*/  IMAD.WIDE R2, R13.reuse, 0x4, R108 ;  /* 0x000000040d027825 */ /* 0x048fe200078e026c */
[----:B------:R1:W-:Y:S04]  /*1f3f0*/  STL.64 [R1+0x128], R4 ;  /* 0x0001280401007387 */ /* 0x0003e80000100a00 */
[----:B------:R3:W-:Y:S04]  /*1f400*/  STL.64 [R1+0x108], R2 ;  /* 0x0001080201007387 */ /* 0x0007e80000100a00 */
[----:B------:R-:W4:Y:S01]  /*1f410*/  LDL.LU.64 R42, [R1+0x1d0] ;  /* 0x0001d000012a7983 */ /* 0x000f220000300a00 */
[----:B-1----:R-:W-:-:S04]  /*1f420*/  IMAD.WIDE R4, R13, 0x4, R106 ;  /* 0x000000040d047825 */ /* 0x002fc800078e026a */
[C---:B---3--:R-:W-:Y:S01]  /*1f430*/  IMAD.WIDE R2, R13.reuse, 0x4, R104 ;  /* 0x000000040d027825 */ /* 0x048fe200078e0268 */
[----:B------:R-:W-:Y:S04]  /*1f440*/  STL.64 [R1+0x100], R4 ;  /* 0x0001000401007387 */ /* 0x000fe80000100a00 */
[----:B------:R1:W-:Y:S04]  /*1f450*/  STL.64 [R1+0xf0], R2 ;  /* 0x0000f00201007387 */ /* 0x0003e80000100a00 */
[----:B------:R-:W3:Y:S01]  /*1f460*/  LDL.LU.64 R64, [R1+0x1d8] ;  /* 0x0001d80001407983 */ /* 0x000ee20000300a00 */
[----:B-1----:R-:W-:-:S04]  /*1f470*/  IMAD.WIDE R2, R13, 0x4, R100 ;  /* 0x000000040d027825 */ /* 0x002fc800078e0264 */
[C---:B------:R-:W-:Y:S01]  /*1f480*/  IMAD.WIDE R4, R13.reuse, 0x4, R98 ;  /* 0x000000040d047825 */ /* 0x040fe200078e0262 */
[----:B------:R1:W-:Y:S04]  /*1f490*/  STL.64 [R1+0xc0], R2 ;  /* 0x0000c00201007387 */ /* 0x0003e80000100a00 */
[----:B------:R-:W3:Y:S01]  /*1f4a0*/  LDL.LU.64 R66, [R1+0x1e0] ;  /* 0x0001e00001427983 */ /* 0x000ee20000300a00 */
[----:B------:R-:W-:-:S03]  /*1f4b0*/  IMAD.WIDE R8, R13, 0x4, R102 ;  /* 0x000000040d087825 */ /* 0x000fc600078e0266 */
[----:B------:R-:W-:Y:S01]  /*1f4c0*/  STL.64 [R1+0xa8], R4 ;  /* 0x0000a80401007387 */ /* 0x000fe20000100a00 */
[----:B-1----:R-:W-:-:S03]  /*1f4d0*/  IMAD.WIDE R2, R13, 0x4, R96 ;  /* 0x000000040d027825 */ /* 0x002fc600078e0260 */
[----:B------:R-:W3:Y:S04]  /*1f4e0*/  LDL.LU.64 R10, [R1+0x1e8] ;  /* 0x0001e800010a7983 */ /* 0x000ee80000300a00 */
[----:B------:R-:W3:Y:S04]  /*1f4f0*/  LDL.LU.64 R68, [R1+0x1f0] ;  /* 0x0001f00001447983 */ /* 0x000ee80000300a00 */
[----:B------:R1:W-:Y:S04]  /*1f500*/  STL.64 [R1+0x90], R2 ;  /* 0x0000900201007387 */ /* 0x0003e80000100a00 */
[----:B------:R-:W-:Y:S04]  /*1f510*/  STL.64 [R1+0xe0], R8 ;  /* 0x0000e00801007387 */ /* 0x000fe80000100a00 */
[----:B------:R1:W-:Y:S04]  /*1f520*/  STL.64 [R1+0x1530], R8 ;  /* 0x0015300801007387 */ /* 0x0003e80000100a00 */
[----:B------:R-:W3:Y:S01]  /*1f530*/  LDL.LU.64 R70, [R1+0x1f8] ;  /* 0x0001f80001467983 */ /* 0x000ee20000300a00 */
[----:B-1----:R-:W-:-:S04]  /*1f540*/  IMAD.WIDE R2, R13, 0x4, R90 ;  /* 0x000000040d027825 */ /* 0x002fc800078e025a */
[----:B------:R-:W-:-:S05]  /*1f550*/  IMAD.WIDE R8, R13, 0x4, R92 ;  /* 0x000000040d087825 */ /* 0x000fca00078e025c */
[----:B------:R-:W-:Y:S04]  /*1f560*/  STL.64 [R1+0x50], R8 ;  /* 0x0000500801007387 */ /* 0x000fe80000100a00 */
[----:B------:R-:W3:Y:S01]  /*1f570*/  LDL.LU.64 R74, [R1+0x200] ;  /* 0x00020000014a7983 */ /* 0x000ee20000300a00 */
[----:B------:R-:W-:-:S03]  /*1f580*/  IMAD.WIDE R4, R13, 0x4, R94 ;  /* 0x000000040d047825 */ /* 0x000fc600078e025e */
[----:B------:R1:W-:Y:S04]  /*1f590*/  STL.64 [R1+0x30], R2 ;  /* 0x0000300201007387 */ /* 0x0003e80000100a00 */
[----:B------:R-:W3:Y:S01]  /*1f5a0*/  LDL.LU.64 R72, [R1+0x208] ;  /* 0x0002080001487983 */ /* 0x000ee20000300a00 */
[----:B------:R-:W-:-:S03]  /*1f5b0*/  IMAD.WIDE R250, R13, 0x4, R88 ;  /* 0x000000040dfa7825 */ /* 0x000fc600078e0258 */
[----:B------:R-:W3:Y:S01]  /*1f5c0*/  LDL.LU.64 R38, [R1+0x210] ;  /* 0x0002100001267983 */ /* 0x000ee20000300a00 */
[----:B------:R-:W-:-:S03]  /*1f5d0*/  IMAD.WIDE R240, R13, 0x4, R86 ;  /* 0x000000040df07825 */ /* 0x000fc600078e0256 */
[----:B------:R-:W-:Y:S04]  /*1f5e0*/  STL.64 [R1+0x68], R4 ;  /* 0x0000680401007387 */ /* 0x000fe80000100a00 */
[----:B------:R-:W-:Y:S04]  /*1f5f0*/  STL.64 [R1+0x1498], R4 ;  /* 0x0014980401007387 */ /* 0x000fe80000100a00 */
[----:B------:R-:W-:Y:S04]  /*1f600*/  STL.64 [R1+0x8], R250 ;  /* 0x000008fa01007387 */ /* 0x000fe80000100a00 */
[----:B------:R-:W-:Y:S04]  /*1f610*/  STL.64 [R1+0x1558], R250 ;  /* 0x001558fa01007387 */ /* 0x000fe80000100a00 */
[----:B------:R-:W-:Y:S01]  /*1f620*/  STL.64 [R1+0x1538], R240 ;  /* 0x001538f001007387 */ /* 0x000fe20000100a00 */
[----:B--2---:R-:W-:-:S03]  /*1f630*/  IMAD.WIDE R238, R13, 0x4, R6 ;  /* 0x000000040dee7825 */ /* 0x004fc600078e0206 */
[----:B------:R-:W2:Y:S04]  /*1f640*/  LDL.LU.64 R6, [R1+0x218] ;  /* 0x0002180001067983 */ /* 0x000ea80000300a00 */
[----:B------:R-:W-:Y:S01]  /*1f650*/  STL.64 [R1+0x1508], R238 ;  /* 0x001508ee01007387 */ /* 0x000fe20000100a00 */
[----:B----4-:R-:W-:-:S03]  /*1f660*/  IMAD.WIDE R236, R13, 0x4, R40 ;  /* 0x000000040dec7825 */ /* 0x010fc600078e0228 */
[----:B------:R-:W4:Y:S04]  /*1f670*/  LDL.LU.64 R40, [R1+0x220] ;  /* 0x0002200001287983 */ /* 0x000f280000300a00 */
[----:B------:R1:W-:Y:S01]  /*1f680*/  STL.64 [R1+0x14e8], R236 ;  /* 0x0014e8ec01007387 */ /* 0x0003e20000100a00 */
[----:B------:R-:W-:-:S03]  /*1f690*/  IMAD.WIDE R234, R13, 0x4, R42 ;  /* 0x000000040dea7825 */ /* 0x000fc600078e022a */
[----:B------:R-:W4:Y:S04]  /*1f6a0*/  LDL.LU.64 R42, [R1+0x228] ;  /* 0x00022800012a7983 */ /* 0x000f280000300a00 */
[----:B------:R-:W-:Y:S01]  /*1f6b0*/  STL.64 [R1+0x14c0], R234 ;  /* 0x0014c0ea01007387 */ /* 0x000fe20000100a00 */
[----:B---3--:R-:W-:-:S05]  /*1f6c0*/  IMAD.WIDE R232, R13, 0x4, R64 ;  /* 0x000000040de87825 */ /* 0x008fca00078e0240 */
[----:B------:R-:W-:Y:S01]  /*1f6d0*/  STL.64 [R1+0x14a0], R232 ;  /* 0x0014a0e801007387 */ /* 0x000fe20000100a00 */
[----:B------:R-:W-:-:S03]  /*1f6e0*/  IMAD.WIDE R230, R13, 0x4, R66 ;  /* 0x000000040de67825 */ /* 0x000fc600078e0242 */
[----:B------:R-:W3:Y:S04]  /*1f6f0*/  LDL.LU.64 R66, [R1+0x230] ;  /* 0x0002300001427983 */ /* 0x000ee80000300a00 */
[----:B------:R-:W-:Y:S01]  /*1f700*/  STL.64 [R1+0x1468], R230 ;  /* 0x001468e601007387 */ /* 0x000fe20000100a00 */
[----:B------:R-:W-:-:S03]  /*1f710*/  IMAD.WIDE R228, R13, 0x4, R10 ;  /* 0x000000040de47825 */ /* 0x000fc600078e020a */
[----:B------:R-:W3:Y:S01]  /*1f720*/  LDL.LU.64 R10, [R1+0x238] ;  /* 0x00023800010a7983 */ /* 0x000ee20000300a00 */
[----:B------:R-:W-:-:S03]  /*1f730*/  IMAD.WIDE R226, R13, 0x4, R68 ;  /* 0x000000040de27825 */ /* 0x000fc600078e0244 */
[----:B------:R-:W-:Y:S04]  /*1f740*/  STL.64 [R1+0x1570], R228 ;  /* 0x001570e401007387 */ /* 0x000fe80000100a00 */
[----:B------:R-:W3:Y:S04]  /*1f750*/  LDL.LU.64 R68, [R1+0x240] ;  /* 0x0002400001447983 */ /* 0x000ee80000300a00 */
[----:B------:R-:W-:Y:S01]  /*1f760*/  STL.64 [R1+0x1560], R226 ;  /* 0x001560e201007387 */ /* 0x000fe20000100a00 */
[----:B------:R-:W-:-:S03]  /*1f770*/  IMAD.WIDE R224, R13, 0x4, R70 ;  /* 0x000000040de07825 */ /* 0x000fc600078e0246 */
[----:B------:R-:W3:Y:S04]  /*1f780*/  LDL.LU.64 R70, [R1+0x248] ;  /* 0x0002480001467983 */ /* 0x000ee80000300a00 */
[----:B------:R-:W-:Y:S01]  /*1f790*/  STL.64 [R1+0x1540], R224 ;  /* 0x001540e001007387 */ /* 0x000fe20000100a00 */
[----:B------:R-:W-:-:S03]  /*1f7a0*/  IMAD.WIDE R222, R13, 0x4, R74 ;  /* 0x000000040dde7825 */ /* 0x000fc600078e024a */
[----:B------:R-:W3:Y:S01]  /*1f7b0*/  LDL.LU.64 R74, [R1+0x250] ;  /* 0x00025000014a7983 */ /* 0x000ee20000300a00 */
[----:B------:R-:W-:-:S03]  /*1f7c0*/  IMAD.WIDE R220, R13, 0x4, R72 ;  /* 0x000000040ddc7825 */ /* 0x000fc600078e0248 */
[----:B------:R-:W-:Y:S01]  /*1f7d0*/  STL.64 [R1+0x1510], R222 ;  /* 0x001510de01007387 */ /* 0x000fe20000100a00 */
[----:B------:R-:W-:-:S03]  /*1f7e0*/  IMAD.WIDE R14, R13, 0x4, R38 ;  /* 0x000000040d0e7825 */ /* 0x000fc600078e0226 */
[----:B------:R-:W3:Y:S04]  /*1f7f0*/  LDL.LU.64 R72, [R1+0x258] ;  /* 0x0002580001487983 */ /* 0x000ee80000300a00 */
[----:B------:R-:W-:Y:S04]  /*1f800*/  STL.64 [R1+0x14f0], R220 ;  /* 0x0014f0dc01007387 */ /* 0x000fe80000100a00 */
[----:B------:R-:W3:Y:S04]  /*1f810*/  LDL.LU.64 R36, [R1+0x260] ;  /* 0x0002600001247983 */ /* 0x000ee80000300a00 */
[----:B------:R-:W-:Y:S04]  /*1f820*/  STL.64 [R1+0x14c8], R14 ;  /* 0x0014c80e01007387 */ /* 0x000fe80000100a00 */
[----:B------:R-:W3:Y:S01]  /*1f830*/  LDL.LU.64 R38, [R1+0x268] ;  /* 0x0002680001267983 */ /* 0x000ee20000300a00 */
[----:B--2---:R-:W-:-:S03]  /*1f840*/  IMAD.WIDE R16, R13, 0x4, R6 ;  /* 0x000000040d107825 */ /* 0x004fc600078e0206 */
[----:B------:R-:W2:Y:S04]  /*1f850*/  LDL.LU.64 R6, [R1+0x270] ;  /* 0x0002700001067983 */ /* 0x000ea80000300a00 */
[----:B------:R-:W-:Y:S01]  /*1f860*/  STL.64 [R1+0x14a8], R16 ;  /* 0x0014a81001007387 */ /* 0x000fe20000100a00 */
[----:B----4-:R-:W-:-:S03]  /*1f870*/  IMAD.WIDE R18, R13, 0x4, R40 ;  /* 0x000000040d127825 */ /* 0x010fc600078e0228 */
[----:B------:R-:W4:Y:S04]  /*1f880*/  LDL.LU.64 R40, [R1+0x278] ;  /* 0x0002780001287983 */ /* 0x000f280000300a00 */
[----:B------:R-:W-:Y:S01]  /*1f890*/  STL.64 [R1+0x1470], R18 ;  /* 0x0014701201007387 */ /* 0x000fe20000100a00 */
[----:B------:R-:W-:-:S03]  /*1f8a0*/  IMAD.WIDE R20, R13, 0x4, R42 ;  /* 0x000000040d147825 */ /* 0x000fc600078e022a */
[----:B------:R-:W4:Y:S04]  /*1f8b0*/  LDL.LU.64 R42, [R1+0x280] ;  /* 0x00028000012a7983 */ /* 0x000f280000300a00 */
[----:B------:R-:W4:Y:S04]  /*1f8c0*/  LDL.LU.64 R62, [R1+0x288] ;  /* 0x00028800013e7983 */ /* 0x000f280000300a00 */
[----:B------:R-:W-:Y:S04]  /*1f8d0*/  STL.64 [R1+0x1578], R20 ;  /* 0x0015781401007387 */ /* 0x000fe80000100a00 */
[----:B------:R-:W4:Y:S01]  /*1f8e0*/  LDL.LU.64 R64, [R1+0x290] ;  /* 0x0002900001407983 */ /* 0x000f220000300a00 */
[----:B---3--:R-:W-:-:S05]  /*1f8f0*/  IMAD.WIDE R22, R13, 0x4, R66 ;  /* 0x000000040d167825 */ /* 0x008fca00078e0242 */
[----:B------:R-:W-:Y:S01]  /*1f900*/  STL.64 [R1+0x1568], R22 ;  /* 0x0015681601007387 */ /* 0x000fe20000100a00 */
[----:B------:R-:W-:-:S03]  /*1f910*/  IMAD.WIDE R24, R13, 0x4, R10 ;  /* 0x000000040d187825 */ /* 0x000fc600078e020a */
[----:B------:R-:W3:Y:S04]  /*1f920*/  LDL.LU.64 R66, [R1+0x298] ;  /* 0x0002980001427983 */ /* 0x000ee80000300a00 */
[----:B------:R-:W-:Y:S01]  /*1f930*/  STL.64 [R1+0x1548], R24 ;  /* 0x0015481801007387 */ /* 0x000fe20000100a00 */
[----:B------:R-:W-:-:S03]  /*1f940*/  IMAD.WIDE R26, R13, 0x4, R68 ;  /* 0x000000040d1a7825 */ /* 0x000fc600078e0244 */
[----:B------:R-:W3:Y:S04]  /*1f950*/  LDL.LU.64 R10, [R1+0x2a0] ;  /* 0x0002a000010a7983 */ /* 0x000ee80000300a00 */
[----:B------:R-:W3:Y:S04]  /*1f960*/  LDL.LU.64 R68, [R1+0x2a8] ;  /* 0x0002a80001447983 */ /* 0x000ee80000300a00 */
[----:B------:R-:W-:Y:S01]  /*1f970*/  STL.64 [R1+0x1518], R26 ;  /* 0x0015181a01007387 */ /* 0x000fe20000100a00 */
[----:B------:R-:W-:-:S03]  /*1f980*/  IMAD.WIDE R28, R13, 0x4, R70 ;  /* 0x000000040d1c7825 */ /* 0x000fc600078e0246 */
        /* <DEDUP_REMOVED lines=10> */
[----:B------:R-:W-:Y:S04]  /*1fa30*/  STL.64 [R1+0x1478], R34 ;  /* 0x0014782201007387 */ /* 0x000fe80000100a00 */
[----:B------:R-:W-:Y:S01]  /*1fa40*/  STL.64 [R1+0x1580], R36 ;  /* 0x0015802401007387 */ /* 0x000fe20000100a00 */
[----:B--2---:R-:W-:-:S03]  /*1fa50*/  IMAD.WIDE R38, R13, 0x4, R6 ;  /* 0x000000040d267825 */ /* 0x004fc600078e0206 */
[----:B------:R-:W2:Y:S04]  /*1fa60*/  LDL.LU.64 R6, [R1+0x2c8] ;  /* 0x0002c80001067983 */ /* 0x000ea80000300a00 */
[----:B------:R-:W-:Y:S01]  /*1fa70*/  STL.64 [R1+0x1588], R38 ;  /* 0x0015882601007387 */ /* 0x000fe20000100a00 */
[----:B----4-:R-:W-:-:S05]  /*1fa80*/  IMAD.WIDE R40, R13, 0x4, R40 ;  /* 0x000000040d287825 */ /* 0x010fca00078e0228 */
[----:B------:R-:W-:Y:S01]  /*1fa90*/  STL.64 [R1+0x1590], R40 ;  /* 0x0015902801007387 */ /* 0x000fe20000100a00 */
[----:B------:R-:W-:-:S04]  /*1faa0*/  IMAD.WIDE R42, R13, 0x4, R42 ;  /* 0x000000040d2a7825 */ /* 0x000fc800078e022a */
[C---:B------:R-:W-:Y:S01]  /*1fab0*/  IMAD.WIDE R44, R13.reuse, 0x4, R62 ;  /* 0x000000040d2c7825 */ /* 0x040fe200078e023e */
[----:B------:R-:W-:Y:S04]  /*1fac0*/  STL.64 [R1+0x1520], R42 ;  /* 0x0015202a01007387 */ /* 0x000fe80000100a00 */
[----:B------:R-:W4:Y:S01]  /*1fad0*/  LDL.LU.64 R62, [R1+0x2d0] ;  /* 0x0002d000013e7983 */ /* 0x000f220000300a00 */
[----:B------:R-:W-:-:S03]  /*1fae0*/  IMAD.WIDE R46, R13, 0x4, R64 ;  /* 0x000000040d2e7825 */ /* 0x000fc600078e0240 */
[----:B------:R-:W-:Y:S04]  /*1faf0*/  STL.64 [R1+0x1500], R44 ;  /* 0x0015002c01007387 */ /* 0x000fe80000100a00 */
[----:B------:R-:W4:Y:S04]  /*1fb00*/  LDL.LU.64 R64, [R1+0x2d8] ;  /* 0x0002d80001407983 */ /* 0x000f280000300a00 */
[----:B------:R-:W-:Y:S01]  /*1fb10*/  STL.64 [R1+0x14d8], R46 ;  /* 0x0014d82e01007387 */ /* 0x000fe20000100a00 */
[----:B---3--:R-:W-:-:S04]  /*1fb20*/  IMAD.WIDE R48, R13, 0x4, R66 ;  /* 0x000000040d307825 */ /* 0x008fc800078e0242 */
[C---:B------:R-:W-:Y:S01]  /*1fb30*/  IMAD.WIDE R50, R13.reuse, 0x4, R10 ;  /* 0x000000040d327825 */ /* 0x040fe200078e020a */
[----:B------:R-:W-:Y:S03]  /*1fb40*/  STL.64 [R1+0x14b8], R48 ;  /* 0x0014b83001007387 */ /* 0x000fe60000100a00 */
[C---:B------:R-:W-:Y:S01]  /*1fb50*/  IMAD.WIDE R52, R13.reuse, 0x4, R68 ;  /* 0x000000040d347825 */ /* 0x040fe200078e0244 */
[----:B------:R-:W-:Y:S04]  /*1fb60*/  STL.64 [R1+0x1480], R50 ;  /* 0x0014803201007387 */ /* 0x000fe80000100a00 */
[----:B------:R-:W3:Y:S01]  /*1fb70*/  LDL.LU.64 R66, [R1+0x2e0] ;  /* 0x0002e00001427983 */ /* 0x000ee20000300a00 */
[----:B------:R-:W-:-:S03]  /*1fb80*/  IMAD.WIDE R54, R13, 0x4, R70 ;  /* 0x000000040d367825 */ /* 0x000fc600078e0246 */
[----:B------:R-:W-:Y:S04]  /*1fb90*/  STL.64 [R1+0x1598], R52 ;  /* 0x0015983401007387 */ /* 0x000fe80000100a00 */
[----:B------:R-:W3:Y:S04]  /*1fba0*/  LDL.LU.64 R68, [R1+0x2e8] ;  /* 0x0002e80001447983 */ /* 0x000ee80000300a00 */
[----:B------:R-:W-:Y:S04]  /*1fbb0*/  STL.64 [R1+0x15a0], R54 ;  /* 0x0015a03601007387 */ /* 0x000fe80000100a00 */
[----:B------:R-:W3:Y:S01]  /*1fbc0*/  LDL.LU.64 R70, [R1+0x2f0] ;  /* 0x0002f00001467983 */ /* 0x000ee20000300a00 */
[----:B------:R-:W-:-:S05]  /*1fbd0*/  IMAD.WIDE R56, R13, 0x4, R74 ;  /* 0x000000040d387825 */ /* 0x000fca00078e024a */
[----:B------:R-:W-:Y:S01]  /*1fbe0*/  STL.64 [R1+0x15a8], R56 ;  /* 0x0015a83801007387 */ /* 0x000fe20000100a00 */
[----:B------:R-:W-:-:S03]  /*1fbf0*/  IMAD.WIDE R58, R13, 0x4, R72 ;  /* 0x000000040d3a7825 */ /* 0x000fc600078e0248 */
[----:B------:R-:W3:Y:S04]  /*1fc00*/  LDL.LU.64 R72, [R1+0x2f8] ;  /* 0x0002f80001487983 */ /* 0x000ee80000300a00 */
[----:B------:R-:W3:Y:S04]  /*1fc10*/  LDL.LU.64 R74, [R1+0x300] ;  /* 0x00030000014a7983 */ /* 0x000ee80000300a00 */
[----:B------:R-:W3:Y:S04]  /*1fc20*/  LDL.LU.64 R80, [R1+0x308] ;  /* 0x0003080001507983 */ /* 0x000ee80000300a00 */
[----:B------:R-:W3:Y:S04]  /*1fc30*/  LDL.LU.64 R82, [R1+0x310] ;  /* 0x0003100001527983 */ /* 0x000ee80000300a00 */
[----:B------:R-:W3:Y:S04]  /*1fc40*/  LDL.LU.64 R242, [R1+0x318] ;  /* 0x0003180001f27983 */ /* 0x000ee80000300a00 */
[----:B------:R-:W-:Y:S04]  /*1fc50*/  STL.64 [R1+0x15b0], R58 ;  /* 0x0015b03a01007387 */ /* 0x000fe80000100a00 */
[----:B------:R-:W3:Y:S04]  /*1fc60*/  LDL.LU.64 R10, [R1+0x320] ;  /* 0x00032000010a7983 */ /* 0x000ee80000300a00 */
[----:B------:R-:W3:Y:S04]  /*1fc70*/  LDL.LU.64 R84, [R1+0x328] ;  /* 0x0003280001547983 */ /* 0x000ee80000300a00 */
[----:B------:R-:W3:Y:S01]  /*1fc80*/  LDL.LU.64 R210, [R1+0x330] ;  /* 0x0003300001d27983 */ /* 0x000ee20000300a00 */
[----:B--2---:R-:W-:-:S03]  /*1fc90*/  IMAD.WIDE R60, R13, 0x4, R6 ;  /* 0x000000040d3c7825 */ /* 0x004fc600078e0206 */
[----:B------:R-:W2:Y:S04]  /*1fca0*/  LDL.LU.64 R6, [R1+0x338] ;  /* 0x0003380001067983 */ /* 0x000ea80000300a00 */
[----:B------:R-:W-:Y:S04]  /*1fcb0*/  STL.64 [R1+0x15b8], R60 ;  /* 0x0015b83c01007387 */ /* 0x000fe80000100a00 */
[----:B------:R-:W2:Y:S04]  /*1fcc0*/  LDL.LU.64 R204, [R1+0x340] ;  /* 0x0003400001cc7983 */ /* 0x000ea80000300a00 */
[----:B-1----:R-:W2:Y:S01]  /*1fcd0*/  LDL.LU.64 R2, [R1+0x348] ;  /* 0x0003480001027983 */ /* 0x002ea20000300a00 */
[----:B----4-:R-:W-:-:S05]  /*1fce0*/  IMAD.WIDE R62, R13, 0x4, R62 ;  /* 0x000000040d3e7825 */ /* 0x010fca00078e023e */
[----:B------:R-:W-:Y:S01]  /*1fcf0*/  STL.64 [R1+0x15c0], R62 ;  /* 0x0015c03e01007387 */ /* 0x000fe20000100a00 */
[----:B------:R-:W-:-:S03]  /*1fd00*/  IMAD.WIDE R64, R13, 0x4, R64 ;  /* 0x000000040d407825 */ /* 0x000fc600078e0240 */
[----:B------:R-:W4:Y:S04]  /*1fd10*/  LDL.LU.64 R206, [R1+0x350] ;  /* 0x0003500001ce7983 */ /* 0x000f280000300a00 */
[----:B------:R-:W4:Y:S04]  /*1fd20*/  LDL.LU.64 R208, [R1+0x358] ;  /* 0x0003580001d07983 */ /* 0x000f280000300a00 */
[----:B------:R-:W4:Y:S04]  /*1fd30*/  LDL.LU.64 R212, [R1+0x360] ;  /* 0x0003600001d47983 */ /* 0x000f280000300a00 */
[----:B------:R-:W4:Y:S04]  /*1fd40*/  LDL.LU.64 R214, [R1+0x368] ;  /* 0x0003680001d67983 */ /* 0x000f280000300a00 */
[----:B------:R-:W4:Y:S04]  /*1fd50*/  LDL.LU.64 R216, [R1+0x370] ;  /* 0x0003700001d87983 */ /* 0x000f280000300a00 */
[----:B------:R-:W-:Y:S04]  /*1fd60*/  STL.64 [R1+0x15c8], R64 ;  /* 0x0015c84001007387 */ /* 0x000fe80000100a00 */
[----:B------:R-:W4:Y:S01]  /*1fd70*/  LDL.LU.64 R218, [R1+0x378] ;  /* 0x0003780001da7983 */ /* 0x000f220000300a00 */
[----:B---3--:R-:W-:-:S05]  /*1fd80*/  IMAD.WIDE R66, R13, 0x4, R66 ;  /* 0x000000040d427825 */ /* 0x008fca00078e0242 */
[----:B------:R1:W-:Y:S04]  /*1fd90*/  STL.64 [R1+0x1488], R66 ;  /* 0x0014884201007387 */ /* 0x0003e80000100a00 */
[----:B------:R-:W3:Y:S01]  /*1fda0*/  LDL.LU.64 R244, [R1+0x380] ;  /* 0x0003800001f47983 */ /* 0x000ee20000300a00 */
[----:B------:R-:W-:-:S04]  /*1fdb0*/  IMAD.WIDE R68, R13, 0x4, R68 ;  /* 0x000000040d447825 */ /* 0x000fc800078e0244 */
[C---:B------:R-:W-:Y:S01]  /*1fdc0*/  IMAD.WIDE R70, R13.reuse, 0x4, R70 ;  /* 0x000000040d467825 */ /* 0x040fe200078e0246 */
[----:B------:R-:W-:Y:S04]  /*1fdd0*/  STL.64 [R1+0x15d0], R68 ;  /* 0x0015d04401007387 */ /* 0x000fe80000100a00 */
[----:B------:R-:W3:Y:S04]  /*1fde0*/  LDL.LU.64 R246, [R1+0x388] ;  /* 0x0003880001f67983 */ /* 0x000ee80000300a00 */
[----:B------:R-:W-:Y:S01]  /*1fdf0*/  STL.64 [R1+0x15d8], R70 ;  /* 0x0015d84601007387 */ /* 0x000fe20000100a00 */
[----:B------:R-:W-:-:S04]  /*1fe00*/  IMAD.WIDE R76, R13, 0x4, R80 ;  /* 0x000000040d4c7825 */ /* 0x000fc800078e0250 */
[----:B------:R-:W-:-:S04]  /*1fe10*/  IMAD.WIDE R78, R13, 0x4, R82 ;  /* 0x000000040d4e7825 */ /* 0x000fc800078e0252 */
[C---:B------:R-:W-:Y:S02]  /*1fe20*/  IMAD.WIDE R80, R13.reuse, 0x4, R242 ;  /* 0x000000040d507825 */ /* 0x040fe400078e02f2 */
[----:B------:R-:W3:Y:S02]  /*1fe30*/  LDL.LU.64 R242, [R1+0x390] ;  /* 0x0003900001f27983 */ /* 0x000ee40000300a00 */
[C---:B------:R-:W-:Y:S02]  /*1fe40*/  IMAD.WIDE R82, R13.reuse, 0x4, R10 ;  /* 0x000000040d527825 */ /* 0x040fe400078e020a */
[----:B------:R-:W3:Y:S02]  /*1fe50*/  LDL.LU.64 R10, [R1+0x398] ;  /* 0x00039800010a7983 */ /* 0x000ee40000300a00 */
[C---:B------:R-:W-:Y:S02]  /*1fe60*/  IMAD.WIDE R86, R13.reuse, 0x4, R210 ;  /* 0x000000040d567825 */ /* 0x040fe400078e02d2 */
[----:B------:R-:W3:Y:S02]  /*1fe70*/  LDL.LU.64 R210, [R1+0x3a0] ;  /* 0x0003a00001d27983 */ /* 0x000ee40000300a00 */
[----:B--2---:R-:W-:-:S02]  /*1fe80*/  IMAD.WIDE R88, R13, 0x4, R6 ;  /* 0x000000040d587825 */ /* 0x004fc400078e0206 */
[----:B------:R-:W2:Y:S02]  /*1fe90*/  LDL.LU.64 R6, [R1+0x3a8] ;  /* 0x0003a80001067983 */ /* 0x000ea40000300a00 */
[C---:B------:R-:W-:Y:S02]  /*1fea0*/  IMAD.WIDE R92, R13.reuse, 0x4, R2 ;  /* 0x000000040d5c7825 */ /* 0x040fe400078e0202 */
[----:B------:R-:W2:Y:S02]  /*1feb0*/  LDL.LU.64 R2, [R1+0x3b0] ;  /* 0x0003b00001027983 */ /* 0x000ea40000300a00 */
[----:B------:R-:W-:-:S04]  /*1fec0*/  IMAD.WIDE R90, R13, 0x4, R204 ;  /* 0x000000040d5a7825 */ /* 0x000fc800078e02cc */
[C---:B----4-:R-:W-:Y:S02]  /*1fed0*/  IMAD.WIDE R98, R13.reuse, 0x4, R212 ;  /* 0x000000040d627825 */ /* 0x050fe400078e02d4 */
[----:B------:R-:W4:Y:S02]  /*1fee0*/  LDL.LU.64 R212, [R1+0x3b8] ;  /* 0x0003b80001d47983 */ /* 0x000f240000300a00 */
[C---:B------:R-:W-:Y:S02]  /*1fef0*/  IMAD.WIDE R100, R13.reuse, 0x4, R214 ;  /* 0x000000040d647825 */ /* 0x040fe400078e02d6 */
[----:B------:R-:W4:Y:S02]  /*1ff00*/  LDL.LU.64 R188, [R1+0x3c0] ;  /* 0x0003c00001bc7983 */ /* 0x000f240000300a00 */
[C---:B------:R-:W-:Y:S02]  /*1ff10*/  IMAD.WIDE R102, R13.reuse, 0x4, R216 ;  /* 0x000000040d667825 */ /* 0x040fe400078e02d8 */
[----:B------:R-:W4:Y:S04]  /*1ff20*/  LDL.LU.64 R214, [R1+0x3c8] ;  /* 0x0003c80001d67983 */ /* 0x000f280000300a00 */
[----:B------:R-:W4:Y:S04]  /*1ff30*/  LDL.LU.64 R190, [R1+0x3d0] ;  /* 0x0003d00001be7983 */ /* 0x000f280000300a00 */
[----:B------:R-:W4:Y:S01]  /*1ff40*/  LDL.LU.64 R216, [R1+0x3d8] ;  /* 0x0003d80001d87983 */ /* 0x000f220000300a00 */
[----:B------:R-:W-:-:S04]  /*1ff50*/  IMAD.WIDE R104, R13, 0x4, R218 ;  /* 0x000000040d687825 */ /* 0x000fc800078e02da */
[C---:B---3--:R-:W-:Y:S02]  /*1ff60*/  IMAD.WIDE R106, R13.reuse, 0x4, R244 ;  /* 0x000000040d6a7825 */ /* 0x048fe400078e02f4 */
[----:B------:R-:W3:Y:S04]  /*1ff70*/  LDL.LU.64 R244, [R1+0x3e0] ;  /* 0x0003e00001f47983 */ /* 0x000ee80000300a00 */
[----:B------:R-:W3:Y:S04]  /*1ff80*/  LDL.LU.64 R192, [R1+0x3e8] ;  /* 0x0003e80001c07983 */ /* 0x000ee80000300a00 */
[----:B------:R-:W3:Y:S04]  /*1ff90*/  LDL.LU.64 R194, [R1+0x3f0] ;  /* 0x0003f00001c27983 */ /* 0x000ee80000300a00 */
[----:B------:R-:W3:Y:S01]  /*1ffa0*/  LDL.LU.64 R196, [R1+0x3f8] ;  /* 0x0003f80001c47983 */ /* 0x000ee20000300a00 */
[----:B------:R-:W-:-:S03]  /*1ffb0*/  IMAD.WIDE R108, R13, 0x4, R246 ;  /* 0x000000040d6c7825 */ /* 0x000fc600078e02f6 */
[----:B------:R-:W3:Y:S04]  /*1ffc0*/  LDL.LU.64 R198, [R1+0x400] ;  /* 0x0004000001c67983 */ /* 0x000ee80000300a00 */
[----:B------:R-:W3:Y:S04]  /*1ffd0*/  LDL.LU.64 R200, [R1+0x408] ;  /* 0x0004080001c87983 */ /* 0x000ee80000300a00 */
[----:B------:R-:W3:Y:S04]  /*1ffe0*/  LDL.LU.64 R218, [R1+0x410] ;  /* 0x0004100001da7983 */ /* 0x000ee80000300a00 */
[----:B------:R-:W3:Y:S04]  /*1fff0*/  LDL.LU.64 R246, [R1+0x418] ;  /* 0x0004180001f67983 */ /* 0x000ee80000300a00 */
[----:B------:R-:W3:Y:S01]  /*20000*/  LDL.LU.64 R202, [R1+0x420] ;  /* 0x0004200001ca7983 */ /* 0x000ee20000300a00 */
[----:B------:R-:W-:-:S03]  /*20010*/  IMAD.WIDE R110, R13, 0x4, R242 ;  /* 0x000000040d6e7825 */ /* 0x000fc600078e02f2 */
[----:B------:R-:W3:Y:S01]  /*20020*/  LDL.LU.64 R242, [R1+0x428] ;  /* 0x0004280001f27983 */ /* 0x000ee20000300a00 */
[----:B------:R-:W-:-:S03]  /*20030*/  IMAD.WIDE R112, R13, 0x4, R10 ;  /* 0x000000040d707825 */ /* 0x000fc600078e020a */
[----:B------:R-:W3:Y:S04]  /*20040*/  LDL.LU.64 R10, [R1+0x430] ;  /* 0x00043000010a7983 */ /* 0x000ee80000300a00 */
[----:B------:R-:W3:Y:S01]  /*20050*/  LDL.LU.64 R204, [R1+0x438] ;  /* 0x0004380001cc7983 */ /* 0x000ee20000300a00 */
[----:B--2---:R-:W-:-:S03]  /*20060*/  IMAD.WIDE R116, R13, 0x4, R6 ;  /* 0x000000040d747825 */ /* 0x004fc600078e0206 */
[----:B------:R-:W2:Y:S01]  /*20070*/  LDL.LU.64 R6, [R1+0x440] ;  /* 0x0004400001067983 */ /* 0x000ea20000300a00 */
[----:B------:R-:W-:-:S03]  /*20080*/  IMAD.WIDE R94, R13, 0x4, R206 ;  /* 0x000000040d5e7825 */ /* 0x000fc600078e02ce */
[----:B------:R-:W2:Y:S01]  /*20090*/  LDL.LU.64 R206, [R1+0x448] ;  /* 0x0004480001ce7983 */ /* 0x000ea20000300a00 */
[----:B------:R-:W-:-:S03]  /*200a0*/  IMAD.WIDE R96, R13, 0x4, R208 ;  /* 0x000000040d607825 */ /* 0x000fc600078e02d0 */
[----:B------:R-:W2:Y:S01]  /*200b0*/  LDL.LU.64 R208, [R1+0x450] ;  /* 0x0004500001d07983 */ /* 0x000ea20000300a00 */
[----:B------:R-:W-:-:S03]  /*200c0*/  IMAD.WIDE R114, R13, 0x4, R210 ;  /* 0x000000040d727825 */ /* 0x000fc600078e02d2 */
[----:B------:R-:W2:Y:S01]  /*200d0*/  LDL.LU.64 R210, [R1+0x458] ;  /* 0x0004580001d27983 */ /* 0x000ea20000300a00 */
[----:B------:R-:W-:-:S03]  /*200e0*/  IMAD.WIDE R118, R13, 0x4, R2 ;  /* 0x000000040d767825 */ /* 0x000fc600078e0202 */
[----:B------:R-:W2:Y:S01]  /*200f0*/  LDL.LU.64 R2, [R1+0x460] ;  /* 0x0004600001027983 */ /* 0x000ea20000300a00 */
[----:B----4-:R-:W-:-:S03]  /*20100*/  IMAD.WIDE R120, R13, 0x4, R212 ;  /* 0x000000040d787825 */ /* 0x010fc600078e02d4 */
[----:B------:R-:W4:Y:S01]  /*20110*/  LDL.LU.64 R212, [R1+0x468] ;  /* 0x0004680001d47983 */ /* 0x000f220000300a00 */
[----:B------:R-:W-:-:S03]  /*20120*/  IMAD.WIDE R124, R13, 0x4, R214 ;  /* 0x000000040d7c7825 */ /* 0x000fc600078e02d6 */
[----:B------:R-:W4:Y:S01]  /*20130*/  LDL.LU.64 R214, [R1+0x470] ;  /* 0x0004700001d67983 */ /* 0x000f220000300a00 */
[----:B------:R-:W-:-:S03]  /*20140*/  IMAD.WIDE R128, R13, 0x4, R216 ;  /* 0x000000040d807825 */ /* 0x000fc600078e02d8 */
[----:B------:R-:W4:Y:S01]  /*20150*/  LDL.LU.64 R216, [R1+0x478] ;  /* 0x0004780001d87983 */ /* 0x000f220000300a00 */
[----:B---3--:R-:W-:-:S03]  /*20160*/  IMAD.WIDE R130, R13, 0x4, R244 ;  /* 0x000000040d827825 */ /* 0x008fc600078e02f4 */
[----:B------:R-:W3:Y:S01]  /*20170*/  LDL.LU.64 R244, [R1+0x480] ;  /* 0x0004800001f47983 */ /* 0x000ee20000300a00 */
[----:B------:R-:W-:-:S03]  /*20180*/  IMAD.WIDE R142, R13, 0x4, R218 ;  /* 0x000000040d8e7825 */ /* 0x000fc600078e02da */
[----:B------:R-:W3:Y:S01]  /*20190*/  LDL.LU.64 R218, [R1+0x488] ;  /* 0x0004880001da7983 */ /* 0x000ee20000300a00 */
[----:B------:R-:W-:-:S03]  /*201a0*/  IMAD.WIDE R144, R13, 0x4, R246 ;  /* 0x000000040d907825 */ /* 0x000fc600078e02f6 */
[----:B------:R-:W3:Y:S01]  /*201b0*/  LDL.LU.64 R246, [R1+0x490] ;  /* 0x0004900001f67983 */ /* 0x000ee20000300a00 */
[----:B------:R-:W-:-:S03]  /*201c0*/  IMAD.WIDE R148, R13, 0x4, R242 ;  /* 0x000000040d947825 */ /* 0x000fc600078e02f2 */
[----:B------:R-:W3:Y:S01]  /*201d0*/  LDL.LU.64 R242, [R1+0x498] ;  /* 0x0004980001f27983 */ /* 0x000ee20000300a00 */
[----:B------:R-:W-:-:S03]  /*201e0*/  IMAD.WIDE R150, R13, 0x4, R10 ;  /* 0x000000040d967825 */ /* 0x000fc600078e020a */
[----:B------:R-:W3:Y:S01]  /*201f0*/  LDL.LU.64 R10, [R1+0x4a0] ;  /* 0x0004a000010a7983 */ /* 0x000ee20000300a00 */
[----:B--2---:R-:W-:-:S03]  /*20200*/  IMAD.WIDE R154, R13, 0x4, R6 ;  /* 0x000000040d9a7825 */ /* 0x004fc600078e0206 */
[----:B------:R-:W2:Y:S01]  /*20210*/  LDL.LU.64 R6, [R1+0x4a8] ;  /* 0x0004a80001067983 */ /* 0x000ea20000300a00 */
[----:B------:R-:W-:-:S04]  /*20220*/  IMAD.WIDE R126, R13, 0x4, R190 ;  /* 0x000000040d7e7825 */ /* 0x000fc800078e02be */
[----:B------:R-:W-:-:S04]  /*20230*/  IMAD.WIDE R132, R13, 0x4, R192 ;  /* 0x000000040d847825 */ /* 0x000fc800078e02c0 */
[C---:B------:R-:W-:Y:S02]  /*20240*/  IMAD.WIDE R162, R13.reuse, 0x4, R2 ;  /* 0x000000040da27825 */ /* 0x040fe400078e0202 */
[----:B------:R-:W2:Y:S02]  /*20250*/  LDL.LU.64 R2, [R1+0x4b0] ;  /* 0x0004b00001027983 */ /* 0x000ea40000300a00 */
[C---:B------:R-:W-:Y:S02]  /*20260*/  IMAD.WIDE R134, R13.reuse, 0x4, R194 ;  /* 0x000000040d867825 */ /* 0x040fe400078e02c2 */
[----:B------:R-:W2:Y:S02]  /*20270*/  LDL.LU.64 R190, [R1+0x4b8] ;  /* 0x0004b80001be7983 */ /* 0x000ea40000300a00 */
[C---:B------:R-:W-:Y:S02]  /*20280*/  IMAD.WIDE R136, R13.reuse, 0x4, R196 ;  /* 0x000000040d887825 */ /* 0x040fe400078e02c4 */
[----:B------:R-:W2:Y:S02]  /*20290*/  LDL.LU.64 R192, [R1+0x4c0] ;  /* 0x0004c00001c07983 */ /* 0x000ea40000300a00 */
[----:B------:R-:W-:-:S02]  /*202a0*/  IMAD.WIDE R138, R13, 0x4, R198 ;  /* 0x000000040d8a7825 */ /* 0x000fc400078e02c6 */
        /* <DEDUP_REMOVED lines=10> */
[----:B------:R-:W2:Y:S04]  /*20350*/  LDL.LU.64 R204, [R1+0x4f0] ;  /* 0x0004f00001cc7983 */ /* 0x000ea80000300a00 */
[----:B------:R-:W2:Y:S04]  /*20360*/  LDL.LU.64 R206, [R1+0x4f8] ;  /* 0x0004f80001ce7983 */ /* 0x000ea80000300a00 */
[----:B------:R-:W2:Y:S01]  /*20370*/  LDL.LU.64 R208, [R1+0x500] ;  /* 0x0005000001d07983 */ /* 0x000ea20000300a00 */
[----:B------:R-:W-:-:S04]  /*20380*/  IMAD.WIDE R160, R13, 0x4, R210 ;  /* 0x000000040da07825 */ /* 0x000fc800078e02d2 */
[----:B----4-:R-:W-:-:S04]  /*20390*/  IMAD.WIDE R164, R13, 0x4, R212 ;  /* 0x000000040da47825 */ /* 0x010fc800078e02d4 */
[----:B------:R-:W-:-:S04]  /*203a0*/  IMAD.WIDE R166, R13, 0x4, R214 ;  /* 0x000000040da67825 */ /* 0x000fc800078e02d6 */
[----:B------:R-:W-:-:S04]  /*203b0*/  IMAD.WIDE R168, R13, 0x4, R216 ;  /* 0x000000040da87825 */ /* 0x000fc800078e02d8 */
[C---:B---3--:R-:W-:Y:S02]  /*203c0*/  IMAD.WIDE R170, R13.reuse, 0x4, R244 ;  /* 0x000000040daa7825 */ /* 0x048fe400078e02f4 */
[----:B------:R-:W3:Y:S04]  /*203d0*/  LDL.LU.64 R244, [R1+0x508] ;  /* 0x0005080001f47983 */ /* 0x000ee80000300a00 */
[----:B------:R-:W4:Y:S04]  /*203e0*/  LDL.LU.64 R210, [R1+0x510] ;  /* 0x0005100001d27983 */ /* 0x000f280000300a00 */
[----:B------:R-:W4:Y:S04]  /*203f0*/  LDL.LU.64 R212, [R1+0x518] ;  /* 0x0005180001d47983 */ /* 0x000f280000300a00 */
[----:B------:R-:W4:Y:S01]  /*20400*/  LDL.LU.64 R214, [R1+0x520] ;  /* 0x0005200001d67983 */ /* 0x000f220000300a00 */
[----:B------:R-:W-:-:S04]  /*20410*/  IMAD.WIDE R172, R13, 0x4, R218 ;  /* 0x000000040dac7825 */ /* 0x000fc800078e02da */
[C---:B------:R-:W-:Y:S02]  /*20420*/  IMAD.WIDE R174, R13.reuse, 0x4, R246 ;  /* 0x000000040dae7825 */ /* 0x040fe400078e02f6 */
[----:B------:R-:W4:Y:S04]  /*20430*/  LDL.LU.64 R246, [R1+0x528] ;  /* 0x0005280001f67983 */ /* 0x000f280000300a00 */
[----:B------:R-:W4:Y:S01]  /*20440*/  LDL.LU.64 R216, [R1+0x530] ;  /* 0x0005300001d87983 */ /* 0x000f220000300a00 */
[----:B------:R-:W-:-:S03]  /*20450*/  IMAD.WIDE R176, R13, 0x4, R242 ;  /* 0x000000040db07825 */ /* 0x000fc600078e02f2 */
[----:B------:R-:W4:Y:S04]  /*20460*/  LDL.LU.64 R242, [R1+0x538] ;  /* 0x0005380001f27983 */ /* 0x000f280000300a00 */
[----:B------:R-:W4:Y:S01]  /*20470*/  LDL.LU.64 R218, [R1+0x540] ;  /* 0x0005400001da7983 */ /* 0x000f220000300a00 */
[----:B------:R-:W-:-:S04]  /*20480*/  IMAD.WIDE R178, R13, 0x4, R10 ;  /* 0x000000040db27825 */ /* 0x000fc800078e020a */
[C---:B--2---:R-:W-:Y:S02]  /*20490*/  IMAD.WIDE R180, R13.reuse, 0x4, R6 ;  /* 0x000000040db47825 */ /* 0x044fe400078e0206 */
[----:B------:R-:W2:Y:S04]  /*204a0*/  LDL.LU.64 R6, [R1+0x548] ;  /* 0x0005480001067983 */ /* 0x000ea80000300a00 */
[----:B------:R-:W2:Y:S04]  /*204b0*/  LDL.LU.64 R236, [R1+0x558] ;  /* 0x0005580001ec7983 */ /* 0x000ea80000300a00 */
[----:B------:R-:W1:Y:S01]  /*204c0*/  LDL.LU.64 R10, [R1+0x560] ;  /* 0x00056000010a7983 */ /* 0x000e620000300a00 */
[----:B------:R-:W-:-:S03]  /*204d0*/  IMAD.WIDE R182, R13, 0x4, R2 ;  /* 0x000000040db67825 */ /* 0x000fc600078e0202 */
[----:B------:R-:W2:Y:S04]  /*204e0*/  LDL.LU.64 R2, [R1+0x570] ;  /* 0x0005700001027983 */ /* 0x000ea80000300a00 */
[----:B------:R-:W2:Y:S01]  /*204f0*/  LDL.LU.64 R250, [R1+0x578] ;  /* 0x0005780001fa7983 */ /* 0x000ea20000300a00 */
[----:B------:R-:W-:-:S03]  /*20500*/  IMAD.WIDE R186, R13, 0x4, R192 ;  /* 0x000000040dba7825 */ /* 0x000fc600078e02c0 */
[----:B------:R-:W2:Y:S04]  /*20510*/  LDL.LU.64 R238, [R1+0x580] ;  /* 0x0005800001ee7983 */ /* 0x000ea80000300a00 */
[----:B------:R-:W2:Y:S01]  /*20520*/  LDL.LU.64 R8, [R1+0x588] ;  /* 0x0005880001087983 */ /* 0x000ea20000300a00 */
[----:B------:R-:W-:-:S04]  /*20530*/  IMAD.WIDE R192, R13, 0x4, R198 ;  /* 0x000000040dc07825 */ /* 0x000fc800078e02c6 */
        /* <DEDUP_REMOVED lines=9> */
[C---:B---3--:R-:W-:Y:S02]  /*205d0*/  IMAD.WIDE R204, R13.reuse, 0x4, R244 ;  /* 0x000000040dcc7825 */ /* 0x048fe400078e02f4 */
[----:B------:R-:W3:Y:S04]  /*205e0*/  LDL.LU.64 R244, [R1+0x598] ;  /* 0x0005980001f47983 */ /* 0x000ee80000300a00 */
[----:B------:R-:W3:Y:S01]  /*205f0*/  LDL.LU.64 R240, [R1+0x5a0] ;  /* 0x0005a00001f07983 */ /* 0x000ee20000300a00 */
[----:B----4-:R-:W-:-:S03]  /*20600*/  IMAD.WIDE R206, R13, 0x4, R210 ;  /* 0x000000040dce7825 */ /* 0x010fc600078e02d2 */
[----:B------:R-:W4:Y:S01]  /*20610*/  LDL.LU.64 R4, [R1+0x5b0] ;  /* 0x0005b00001047983 */ /* 0x000f220000300a00 */
[----:B------:R-:W-:-:S04]  /*20620*/  IMAD.WIDE R208, R13, 0x4, R212 ;  /* 0x000000040dd07825 */ /* 0x000fc800078e02d4 */
[----:B------:R-:W-:-:S04]  /*20630*/  IMAD.WIDE R210, R13, 0x4, R214 ;  /* 0x000000040dd27825 */ /* 0x000fc800078e02d6 */
[C---:B------:R-:W-:Y:S02]  /*20640*/  IMAD.WIDE R212, R13.reuse, 0x4, R246 ;  /* 0x000000040dd47825 */ /* 0x040fe400078e02f6 */
[----:B------:R-:W4:Y:S02]  /*20650*/  LDL.LU.64 R246, [R1+0x5b8] ;  /* 0x0005b80001f67983 */ /* 0x000f240000300a00 */
[----:B------:R-:W-:-:S04]  /*20660*/  IMAD.WIDE R214, R13, 0x4, R216 ;  /* 0x000000040dd67825 */ /* 0x000fc800078e02d8 */
[C---:B------:R-:W-:Y:S02]  /*20670*/  IMAD.WIDE R216, R13.reuse, 0x4, R242 ;  /* 0x000000040dd87825 */ /* 0x040fe400078e02f2 */
[----:B------:R-:W4:Y:S02]  /*20680*/  LDL.LU.64 R242, [R1+0x5c8] ;  /* 0x0005c80001f27983 */ /* 0x000f240000300a00 */
[C---:B-1----:R-:W-:Y:S02]  /*20690*/  IMAD.WIDE R66, R13.reuse, 0x4, R10 ;  /* 0x000000040d427825 */ /* 0x042fe400078e020a */
[----:B------:R-:W4:Y:S02]  /*206a0*/  LDL.LU.64 R10, [R1+0x5d0] ;  /* 0x0005d000010a7983 */ /* 0x000f240000300a00 */
[C---:B--2---:R-:W-:Y:S02]  /*206b0*/  IMAD.WIDE R6, R13.reuse, 0x4, R6 ;  /* 0x000000040d067825 */ /* 0x044fe400078e0206 */
[----:B------:R-:W2:Y:S02]  /*206c0*/  LDL.LU.64 R226, [R1+0x5e0] ;  /* 0x0005e00001e27983 */ /* 0x000ea40000300a00 */
[----:B------:R-:W-:-:S02]  /*206d0*/  IMAD.WIDE R48, R13, 0x4, R236 ;  /* 0x000000040d307825 */ /* 0x000fc400078e02ec */
[----:B------:R-:W-:Y:S02]  /*206e0*/  STL.64 [R1], R6 ;  /* 0x0000000601007387 */ /* 0x000fe40000100a00 */
[C---:B------:R-:W-:Y:S02]  /*206f0*/  IMAD.WIDE R14, R13.reuse, 0x4, R250 ;  /* 0x000000040d0e7825 */ /* 0x040fe400078e02fa */
[----:B------:R-:W2:Y:S02]  /*20700*/  LDL.LU.64 R250, [R1+0x5e8] ;  /* 0x0005e80001fa7983 */ /* 0x000ea40000300a00 */
[C---:B------:R-:W-:Y:S02]  /*20710*/  IMAD.WIDE R2, R13.reuse, 0x4, R2 ;  /* 0x000000040d027825 */ /* 0x040fe400078e0202 */
[----:B------:R-:W-:Y:S02]  /*20720*/  STL.64 [R1+0x10], R48 ;  /* 0x0000103001007387 */ /* 0x000fe40000100a00 */
[----:B------:R-:W-:-:S02]  /*20730*/  IMAD.WIDE R24, R13, 0x4, R238 ;  /* 0x000000040d187825 */ /* 0x000fc400078e02ee */
[----:B------:R1:W-:Y:S02]  /*20740*/  STL.64 [R1+0x28], R14 ;  /* 0x0000280e01007387 */ /* 0x0003e40000100a00 */
[C---:B------:R-:W-:Y:S02]  /*20750*/  IMAD.WIDE R42, R13.reuse, 0x4, R8 ;  /* 0x000000040d2a7825 */ /* 0x040fe400078e0208 */
[----:B------:R-:W-:Y:S04]  /*20760*/  STL.64 [R1+0x18], R66 ;  /* 0x0000184201007387 */ /* 0x000fe80000100a00 */
[----:B------:R-:W2:Y:S04]  /*20770*/  LDL.LU.64 R228, [R1+0x5f0] ;  /* 0x0005f00001e47983 */ /* 0x000ea80000300a00 */
[----:B------:R-:W2:Y:S04]  /*20780*/  LDL.LU.64 R8, [R1+0x5f8] ;  /* 0x0005f80001087983 */ /* 0x000ea80000300a00 */
[----:B------:R-:W2:Y:S04]  /*20790*/  LDL.LU.64 R230, [R1+0x608] ;  /* 0x0006080001e67983 */ /* 0x000ea80000300a00 */
[----:B------:R-:W2:Y:S04]  /*207a0*/  LDL.LU.64 R232, [R1+0x610] ;  /* 0x0006100001e87983 */ /* 0x000ea80000300a00 */
[----:B------:R-:W-:Y:S04]  /*207b0*/  STL.64 [R1+0x20], R2 ;  /* 0x0000200201007387 */ /* 0x000fe80000100a00 */
[----:B------:R-:W-:Y:S01]  /*207c0*/  STL.64 [R1+0x38], R24 ;  /* 0x0000381801007387 */ /* 0x000fe20000100a00 */
[----:B---3--:R-:W-:-:S03]  /*207d0*/  IMAD.WIDE R44, R13, 0x4, R244 ;  /* 0x000000040d2c7825 */ /* 0x008fc600078e02f4 */
[----:B------:R-:W3:Y:S01]  /*207e0*/  LDL.LU.64 R244, [R1+0x618] ;  /* 0x0006180001f47983 */ /* 0x000ee20000300a00 */
[----:B------:R-:W-:-:S03]  /*207f0*/  IMAD.WIDE R46, R13, 0x4, R240 ;  /* 0x000000040d2e7825 */ /* 0x000fc600078e02f0 */
[----:B------:R-:W3:Y:S04]  /*20800*/  LDL.LU.64 R234, [R1+0x620] ;  /* 0x0006200001ea7983 */ /* 0x000ee80000300a00 */
[----:B------:R-:W3:Y:S04]  /*20810*/  LDL.LU.64 R240, [R1+0x658] ;  /* 0x0006580001f07983 */ /* 0x000ee80000300a00 */
[----:B------:R-:W-:Y:S04]  /*20820*/  STL.64 [R1+0x40], R42 ;  /* 0x0000402a01007387 */ /* 0x000fe80000100a00 */
[----:B------:R-:W3:Y:S01]  /*20830*/  LDL.LU.64 R236, [R1+0x668] ;  /* 0x0006680001ec7983 */ /* 0x000ee20000300a00 */
[----:B----4-:R-:W-:-:S03]  /*20840*/  IMAD.WIDE R32, R13, 0x4, R4 ;  /* 0x000000040d207825 */ /* 0x010fc600078e0204 */
[----:B------:R-:W-:Y:S04]  /*20850*/  STL.64 [R1+0x48], R44 ;  /* 0x0000482c01007387 */ /* 0x000fe80000100a00 */
[----:B------:R-:W4:Y:S01]  /*20860*/  LDL.LU.64 R238, [R1+0x670] ;  /* 0x0006700001ee7983 */ /* 0x000f220000300a00 */
[----:B------:R-:W-:-:S03]  /*20870*/  IMAD.WIDE R50, R13, 0x4, R246 ;  /* 0x000000040d327825 */ /* 0x000fc600078e02f6 */
[----:B------:R-:W1:Y:S01]  /*20880*/  LDL.LU.64 R4, [R1+0x680] ;  /* 0x0006800001047983 */ /* 0x000e620000300a00 */
[----:B------:R-:W-:-:S03]  /*20890*/  IMAD.WIDE R246, R13, 0x4, R242 ;  /* 0x000000040df67825 */ /* 0x000fc600078e02f2 */
[----:B------:R-:W4:Y:S04]  /*208a0*/  LDL.LU.64 R242, [R1+0x688] ;  /* 0x0006880001f27983 */ /* 0x000f280000300a00 */
[----:B------:R-:W-:Y:S01]  /*208b0*/  STL.64 [R1+0x58], R46 ;  /* 0x0000582e01007387 */ /* 0x000fe20000100a00 */
[----:B------:R-:W-:-:S03]  /*208c0*/  IMAD.WIDE R22, R13, 0x4, R10 ;  /* 0x000000040d167825 */ /* 0x000fc600078e020a */
[----:B------:R-:W4:Y:S01]  /*208d0*/  LDL.LU.64 R10, [R1+0x690] ;  /* 0x00069000010a7983 */ /* 0x000f220000300a00 */
[----:B--2---:R-:W-:-:S03]  /*208e0*/  IMAD.WIDE R224, R13, 0x4, R226 ;  /* 0x000000040de07825 */ /* 0x004fc600078e02e2 */
[----:B------:R-:W-:Y:S04]  /*208f0*/  STL.64 [R1+0x60], R32 ;  /* 0x0000602001007387 */ /* 0x000fe80000100a00 */
[----:B------:R-:W-:Y:S01]  /*20900*/  STL.64 [R1+0x70], R50 ;  /* 0x0000703201007387 */ /* 0x000fe20000100a00 */
[----:B------:R-:W-:-:S03]  /*20910*/  IMAD.WIDE R26, R13, 0x4, R250 ;  /* 0x000000040d1a7825 */ /* 0x000fc600078e02fa */
[----:B------:R-:W-:Y:S04]  /*20920*/  STL.64 [R1+0x80], R22 ;  /* 0x0000801601007387 */ /* 0x000fe80000100a00 */
[----:B------:R-:W2:Y:S04]  /*20930*/  LDL.LU.64 R250, [R1+0x6a8] ;  /* 0x0006a80001fa7983 */ /* 0x000ea80000300a00 */
[----:B------:R-:W-:Y:S04]  /*20940*/  STL.64 [R1+0x78], R246 ;  /* 0x000078f601007387 */ /* 0x000fe80000100a00 */
[----:B------:R-:W-:Y:S01]  /*20950*/  STL.64 [R1+0x88], R224 ;  /* 0x000088e001007387 */ /* 0x000fe20000100a00 */
[----:B------:R-:W-:-:S04]  /*20960*/  IMAD.WIDE R28, R13, 0x4, R228 ;  /* 0x000000040d1c7825 */ /* 0x000fc800078e02e4 */
[C---:B------:R-:W-:Y:S02]  /*20970*/  IMAD.WIDE R30, R13.reuse, 0x4, R8 ;  /* 0x000000040d1e7825 */ /* 0x040fe400078e0208 */
[----:B------:R-:W2:Y:S02]  /*20980*/  LDL.LU.64 R8, [R1+0x6b0] ;  /* 0x0006b00001087983 */ /* 0x000ea40000300a00 */
[C---:B------:R-:W-:Y:S02]  /*20990*/  IMAD.WIDE R16, R13.reuse, 0x4, R230 ;  /* 0x000000040d107825 */ /* 0x040fe400078e02e6 */
[----:B------:R-:W-:Y:S02]  /*209a0*/  STL.64 [R1+0x98], R26 ;  /* 0x0000981a01007387 */ /* 0x000fe40000100a00 */
[C---:B------:R-:W-:Y:S02]  /*209b0*/  IMAD.WIDE R34, R13.reuse, 0x4, R232 ;  /* 0x000000040d227825 */ /* 0x040fe400078e02e8 */
[----:B------:R-:W-:Y:S04]  /*209c0*/  STL.64 [R1+0xa0], R28 ;  /* 0x0000a01c01007387 */ /* 0x000fe80000100a00 */
[----:B------:R-:W-:Y:S04]  /*209d0*/  STL.64 [R1+0xb0], R30 ;  /* 0x0000b01e01007387 */ /* 0x000fe80000100a00 */
[----:B------:R-:W-:Y:S04]  /*209e0*/  STL.64 [R1+0xb8], R16 ;  /* 0x0000b81001007387 */ /* 0x000fe80000100a00 */
[----:B------:R-:W-:Y:S01]  /*209f0*/  STL.64 [R1+0xc8], R34 ;  /* 0x0000c82201007387 */ /* 0x000fe20000100a00 */
[----:B---3--:R-:W-:-:S04]  /*20a00*/  IMAD.WIDE R244, R13, 0x4, R244 ;  /* 0x000000040df47825 */ /* 0x008fc800078e02f4 */
[----:B------:R-:W-:-:S04]  /*20a10*/  IMAD.WIDE R226, R13, 0x4, R234 ;  /* 0x000000040de27825 */ /* 0x000fc800078e02ea */
[C---:B------:R-:W-:Y:S01]  /*20a20*/  IMAD.WIDE R240, R13.reuse, 0x4, R240 ;  /* 0x000000040df07825 */ /* 0x040fe200078e02f0 */
[----:B------:R-:W-:Y:S04]  /*20a30*/  STL.64 [R1+0xd8], R226 ;  /* 0x0000d8e201007387 */ /* 0x000fe80000100a00 */
[----:B------:R-:W-:Y:S01]  /*20a40*/  STL.64 [R1+0xd0], R244 ;  /* 0x0000d0f401007387 */ /* 0x000fe20000100a00 */
[----:B------:R-:W-:-:S03]  /*20a50*/  IMAD.WIDE R222, R13, 0x4, R236 ;  /* 0x000000040dde7825 */ /* 0x000fc600078e02ec */
[----:B------:R-:W-:Y:S04]  /*20a60*/  STL.64 [R1+0xe8], R240 ;  /* 0x0000e8f001007387 */ /* 0x000fe80000100a00 */
[----:B------:R-:W-:Y:S01]  /*20a70*/  STL.64 [R1+0xf8], R222 ;  /* 0x0000f8de01007387 */ /* 0x000fe20000100a00 */
[----:B----4-:R-:W-:-:S03]  /*20a80*/  IMAD.WIDE R220, R13, 0x4, R238 ;  /* 0x000000040ddc7825 */ /* 0x010fc600078e02ee */
[----:B------:R-:W3:Y:S01]  /*20a90*/  LDL.LU.64 R236, [R1+0x6c8] ;  /* 0x0006c80001ec7983 */ /* 0x000ee20000300a00 */
[----:B-1----:R-:W-:-:S03]  /*20aa0*/  IMAD.WIDE R14, R13, 0x4, R4 ;  /* 0x000000040d0e7825 */ /* 0x002fc600078e0204 */
[----:B------:R-:W4:Y:S04]  /*20ab0*/  LDL.LU.64 R234, [R1+0x6d8] ;  /* 0x0006d80001ea7983 */ /* 0x000f280000300a00 */
[----:B------:R-:W3:Y:S04]  /*20ac0*/  LDL.LU.64 R4, [R1+0x6e8] ;  /* 0x0006e80001047983 */ /* 0x000ee80000300a00 */
[----:B------:R-:W3:Y:S01]  /*20ad0*/  LDL.LU.64 R230, [R1+0x6e0] ;  /* 0x0006e00001e67983 */ /* 0x000ee20000300a00 */
[----:B------:R-:W-:-:S04]  /*20ae0*/  IMAD.WIDE R232, R13, 0x4, R242 ;  /* 0x000000040de87825 */ /* 0x000fc800078e02f2 */
[----:B------:R-:W-:-:S04]  /*20af0*/  IMAD.WIDE R242, R13, 0x4, R248 ;  /* 0x000000040df27825 */ /* 0x000fc800078e02f8 */
[C---:B------:R-:W-:Y:S02]  /*20b00*/  IMAD.WIDE R18, R13.reuse, 0x4, R10 ;  /* 0x000000040d127825 */ /* 0x040fe400078e020a */
[----:B------:R-:W3:Y:S04]  /*20b10*/  LDL.LU.64 R10, [R1+0x6f8] ;  /* 0x0006f800010a7983 */ /* 0x000ee80000300a00 */
[----:B------:R-:W-:Y:S04]  /*20b20*/  STL.64 [R1+0x110], R220 ;  /* 0x000110dc01007387 */ /* 0x000fe80000100a00 */
[----:B------:R-:W3:Y:S04]  /*20b30*/  LDL.LU.64 R248, [R1+0x15e8] ;  /* 0x0015e80001f87983 */ /* 0x000ee80000300a00 */
[----:B------:R-:W-:Y:S01]  /*20b40*/  STL.64 [R1+0x118], R14 ;  /* 0x0001180e01007387 */ /* 0x000fe20000100a00 */
[----:B--2---:R-:W-:-:S03]  /*20b50*/  IMAD.WIDE R250, R13, 0x4, R250 ;  /* 0x000000040dfa7825 */ /* 0x004fc600078e02fa */
[----:B------:R-:W2:Y:S04]  /*20b60*/  LDL.64 R70, [R1+0x968] ;  /* 0x0009680001467983 */ /* 0x000ea80000100a00 */
[----:B------:R-:W2:Y:S04]  /*20b70*/  LDL.64 R68, [R1+0x928] ;  /* 0x0009280001447983 */ /* 0x000ea80000100a00 */
[----:B------:R-:W-:Y:S04]  /*20b80*/  STL.64 [R1+0x120], R232 ;  /* 0x000120e801007387 */ /* 0x000fe80000100a00 */
[----:B------:R-:W2:Y:S04]  /*20b90*/  LDL.64 R64, [R1+0x8e8] ;  /* 0x0008e80001407983 */ /* 0x000ea80000100a00 */
        /* <DEDUP_REMOVED lines=11> */
[----:B------:R-:W-:Y:S04]  /*20c50*/  STL.64 [R1+0x130], R18 ;  /* 0x0001301201007387 */ /* 0x000fe80000100a00 */
[----:B------:R-:W-:Y:S01]  /*20c60*/  STL.64 [R1+0x140], R250 ;  /* 0x000140fa01007387 */ /* 0x000fe20000100a00 */
[----:B---3--:R-:W-:-:S03]  /*20c70*/  IMAD.WIDE R238, R13, 0x4, R248 ;  /* 0x000000040dee7825 */ /* 0x008fc600078e02f8 */
[----:B------:R-:W2:Y:S01]  /*20c80*/  LDL.LU.64 R248, [R1+0x15e0] ;  /* 0x0015e00001f87983 */ /* 0x000ea20000300a00 */
[----:B------:R-:W-:-:S03]  /*20c90*/  IMAD.WIDE R8, R13, 0x4, R8 ;  /* 0x000000040d087825 */ /* 0x000fc600078e0208 */
[----:B------:R-:W-:Y:S01]  /*20ca0*/  STL.64 [R1+0x138], R242 ;  /* 0x000138f201007387 */ /* 0x000fe20000100a00 */
[----:B------:R-:W-:-:S03]  /*20cb0*/  IMAD.WIDE R236, R13, 0x4, R236 ;  /* 0x000000040dec7825 */ /* 0x000fc600078e02ec */
[----:B------:R-:W-:Y:S01]  /*20cc0*/  STL.64 [R1+0x148], R8 ;  /* 0x0001480801007387 */ /* 0x000fe20000100a00 */
[----:B----4-:R-:W-:-:S03]  /*20cd0*/  IMAD.WIDE R234, R13, 0x4, R234 ;  /* 0x000000040dea7825 */ /* 0x010fc600078e02ea */
[----:B------:R-:W-:Y:S01]  /*20ce0*/  STL.64 [R1+0x150], R238 ;  /* 0x000150ee01007387 */ /* 0x000fe20000100a00 */
[----:B------:R-:W-:-:S03]  /*20cf0*/  IMAD.WIDE R4, R13, 0x4, R4 ;  /* 0x000000040d047825 */ /* 0x000fc600078e0204 */
[----:B------:R-:W-:Y:S01]  /*20d00*/  STL.64 [R1+0x158], R236 ;  /* 0x000158ec01007387 */ /* 0x000fe20000100a00 */
[----:B------:R-:W-:-:S03]  /*20d10*/  IMAD.WIDE R230, R13, 0x4, R230 ;  /* 0x000000040de67825 */ /* 0x000fc600078e02e6 */
[----:B------:R-:W-:Y:S01]  /*20d20*/  STL.64 [R1+0x160], R234 ;  /* 0x000160ea01007387 */ /* 0x000fe20000100a00 */
[----:B------:R-:W-:-:S03]  /*20d30*/  IMAD.WIDE R10, R13, 0x4, R10 ;  /* 0x000000040d0a7825 */ /* 0x000fc600078e020a */
[----:B------:R-:W-:Y:S04]  /*20d40*/  STL.64 [R1+0x168], R4 ;  /* 0x0001680401007387 */ /* 0x000fe80000100a00 */
[----:B--2---:R-:W-:Y:S04]  /*20d50*/  LDGSTS.E [R248+0x20000], desc[UR20][R70.64], P4 ;  /* 0x2000000046f87fae */ /* 0x004fe8000a1a1014 */
[----:B------:R-:W-:Y:S04]  /*20d60*/  LDGSTS.E [R248+0x20400], desc[UR20][R68.64], P4 ;  /* 0x2040000044f87fae */ /* 0x000fe8000a1a1014 */
[----:B------:R-:W-:Y:S04]  /*20d70*/  LDGSTS.E [R248+0x20800], desc[UR20][R64.64], P4 ;  /* 0x2080000040f87fae */ /* 0x000fe8000a1a1014 */
[----:B------:R-:W2:Y:S04]  /*20d80*/  LDL.LU.64 R70, [R1+0x15d8] ;  /* 0x0015d80001467983 */ /* 0x000ea80000300a00 */
[----:B------:R-:W-:Y:S04]  /*20d90*/  STL.64 [R1+0x170], R230 ;  /* 0x000170e601007387 */ /* 0x000fe80000100a00 */
[----:B------:R-:W3:Y:S04]  /*20da0*/  LDL.LU.64 R68, [R1+0x15d0] ;  /* 0x0015d00001447983 */ /* 0x000ee80000300a00 */
[----:B------:R-:W-:Y:S04]  /*20db0*/  STL.64 [R1+0x178], R10 ;  /* 0x0001780a01007387 */ /* 0x000fe80000100a00 */
[----:B------:R-:W4:Y:S04]  /*20dc0*/  LDL.LU.64 R64, [R1+0x15c8] ;  /* 0x0015c80001407983 */ /* 0x000f280000300a00 */
[----:B------:R-:W-:Y:S04]  /*20dd0*/  LDGSTS.E [R248+0x20c00], desc[UR20][R62.64], P4 ;  /* 0x20c000003ef87fae */ /* 0x000fe8000a1a1014 */
[----:B------:R-:W-:Y:S04]  /*20de0*/  LDGSTS.E [R248+0x21000], desc[UR20][R60.64], P4 ;  /* 0x210000003cf87fae */ /* 0x000fe8000a1a1014 */
[----:B------:R-:W-:Y:S04]  /*20df0*/  LDGSTS.E [R248+0x21400], desc[UR20][R58.64], P4 ;  /* 0x214000003af87fae */ /* 0x000fe8000a1a1014 */
[----:B------:R-:W2:Y:S04]  /*20e00*/  LDL.LU.64 R62, [R1+0x15c0] ;  /* 0x0015c000013e7983 */ /* 0x000ea80000300a00 */
[----:B------:R-:W2:Y:S04]  /*20e10*/  LDL.LU.64 R60, [R1+0x15b8] ;  /* 0x0015b800013c7983 */ /* 0x000ea80000300a00 */
[----:B------:R-:W2:Y:S04]  /*20e20*/  LDL.LU.64 R58, [R1+0x15b0] ;  /* 0x0015b000013a7983 */ /* 0x000ea80000300a00 */
        /* <DEDUP_REMOVED lines=14> */
[----:B------:R-:W2:Y:S04]  /*20f10*/  LDL.LU.64 R20, [R1+0x1578] ;  /* 0x0015780001147983 */ /* 0x000ea80000300a00 */
[----:B------:R-:W2:Y:S01]  /*20f20*/  LDL.LU.64 R228, [R1+0x1570] ;  /* 0x0015700001e47983 */ /* 0x000ea20000300a00 */
[----:B------:R-:W-:-:S03]  /*20f30*/  IMAD.WIDE R84, R13, 0x4, R84 ;  /* 0x000000040d547825 */ /* 0x000fc600078e0254 */
[----:B--2---:R-:W-:Y:S04]  /*20f40*/  LDGSTS.E [R248+0x23800], desc[UR20][R228.64], P4 ;  /* 0x23800000e4f87fae */ /* 0x004fe8000a1a1014 */
[----:B------:R1:W-:Y:S04]  /*20f50*/  STL.64 [R1+0x1270], R228 ;  /* 0x001270e401007387 */ /* 0x0003e80000100a00 */
[----:B------:R-:W-:Y:S04]  /*20f60*/  LDGSTS.E [R248+0x23c00], desc[UR20][R20.64], P4 ;  /* 0x23c0000014f87fae */ /* 0x000fe8000a1a1014 */
[----:B------:R-:W-:Y:S04]  /*20f70*/  LDGSTS.E [R248+0x24000], desc[UR20][R36.64], P4 ;  /* 0x2400000024f87fae */ /* 0x000fe8000a1a1014 */
[----:B-1----:R-:W2:Y:S04]  /*20f80*/  LDL.64 R228, [R1+0xf0] ;  /* 0x0000f00001e47983 */ /* 0x002ea80000100a00 */
[----:B------:R1:W-:Y:S04]  /*20f90*/  STL.64 [R1+0x1278], R20 ;  /* 0x0012781401007387 */ /* 0x0003e80000100a00 */
[----:B------:R-:W-:Y:S04]  /*20fa0*/  LDGSTS.E [R248+0x24400], desc[UR20][R52.64], P4 ;  /* 0x2440000034f87fae */ /* 0x000fe8000a1a1014 */
[----:B---3--:R-:W-:Y:S04]  /*20fb0*/  LDGSTS.E [R248+0x24800], desc[UR20][R68.64], P4 ;  /* 0x2480000044f87fae */ /* 0x008fe8000a1a1014 */
[----:B-1----:R-:W3:Y:S04]  /*20fc0*/  LDL.64 R20, [R1+0x6a0] ;  /* 0x0006a00001147983 */ /* 0x002ee80000100a00 */
[----:B------:R1:W-:Y:S04]  /*20fd0*/  STL.64 [R1+0x1280], R36 ;  /* 0x0012802401007387 */ /* 0x0003e80000100a00 */
[----:B------:R-:W-:Y:S04]  /*20fe0*/  LDGSTS.E [R248+0x24c00], desc[UR20][R84.64], P4 ;  /* 0x24c0000054f87fae */ /* 0x000fe8000a1a1014 */
[----:B------:R-:W-:Y:S04]  /*20ff0*/  LDGSTS.E [R248+0x25000], desc[UR20][R100.64], P4 ;  /* 0x2500000064f87fae */ /* 0x000fe8000a1a1014 */
[----:B-1----:R-:W2:Y:S04]  /*21000*/  LDL.64 R36, [R1+0x720] ;  /* 0x0007200001247983 */ /* 0x002ea80000100a00 */
        /* <DEDUP_REMOVED lines=14> */
[----:B-1----:R-:W2:Y:S04]  /*210f0*/  LDL.64 R100, [R1+0x820] ;  /* 0x0008200001647983 */ /* 0x002ea80000100a00 */
[----:B------:R1:W-:Y:S04]  /*21100*/  STL.64 [R1+0x12a8], R116 ;  /* 0x0012a87401007387 */ /* 0x0003e80000100a00 */
[----:B-1----:R-:W2:Y:S04]  /*21110*/  LDL.LU.64 R116, [R1+0x590] ;  /* 0x0005900001747983 */ /* 0x002ea80000300a00 */
[----:B------:R1:W-:Y:S04]  /*21120*/  STL.64 [R1+0x12b0], R132 ;  /* 0x0012b08401007387 */ /* 0x0003e80000100a00 */
[----:B-1----:R-:W2:Y:S04]  /*21130*/  LDL.64 R132, [R1+0x860] ;  /* 0x0008600001847983 */ /* 0x002ea80000100a00 */
        /* <DEDUP_REMOVED lines=10> */
[----:B--2---:R-:W-:Y:S04]  /*211e0*/  LDGSTS.E [R248+0x27000], desc[UR20][R212.64], P4 ;  /* 0x27000000d4f87fae */ /* 0x004fe8000a1a1014 */
        /* <DEDUP_REMOVED lines=16> */
[----:B---3--:R-:W-:Y:S04]  /*212f0*/  LDGSTS.E [R249+0x22880], desc[UR20][R20.64], P4 ;  /* 0x2288000014f97fae */ /* 0x008fe8000a1a1014 */
[----:B------:R-:W-:Y:S04]  /*21300*/  LDGSTS.E [R249+0x22c80], desc[UR20][R116.64], P4 ;  /* 0x22c8000074f97fae */ /* 0x000fe8000a1a1014 */
[----:B------:R1:W-:Y:S04]  /*21310*/  STL.64 [R1+0x12e0], R116 ;  /* 0x0012e07401007387 */ /* 0x0003e80000100a00 */
[----:B------:R-:W-:Y:S04]  /*21320*/  LDGSTS.E [R249+0x23080], desc[UR20][R228.64], P4 ;  /* 0x23080000e4f97fae */ /* 0x000fe8000a1a1014 */
[----:B-1----:R-:W3:Y:S04]  /*21330*/  LDL.LU.64 R116, [R1+0x678] ;  /* 0x0006780001747983 */ /* 0x002ee80000300a00 */
[----:B------:R-:W3:Y:S04]  /*21340*/  LDL.LU.64 R100, [R1+0x568] ;  /* 0x0005680001647983 */ /* 0x000ee80000300a00 */
[----:B--2---:R-:W-:Y:S04]  /*21350*/  LDGSTS.E [R249+0x23480], desc[UR20][R250.64], P4 ;  /* 0x23480000faf97fae */ /* 0x004fe8000a1a1014 */
[----:B------:R-:W-:Y:S04]  /*21360*/  LDGSTS.E [R249+0x23880], desc[UR20][R226.64], P4 ;  /* 0x23880000e2f97fae */ /* 0x000fe8000a1a1014 */
[----:B------:R-:W-:Y:S04]  /*21370*/  LDGSTS.E [R249+0x23c80], desc[UR20][R22.64], P4 ;  /* 0x23c8000016f97fae */ /* 0x000fe8000a1a1014 */
[----:B------:R-:W2:Y:S04]  /*21380*/  LDL.LU.64 R250, [R1+0x1550] ;  /* 0x0015500001fa7983 */ /* 0x000ea80000300a00 */
[----:B------:R-:W2:Y:S04]  /*21390*/  LDL.64 R148, [R1+0x958] ;  /* 0x0009580001947983 */ /* 0x000ea80000100a00 */
[----:B------:R-:W3:Y:S04]  /*213a0*/  LDL.64 R132, [R1+0x918] ;  /* 0x0009180001847983 */ /* 0x000ee80000100a00 */
[----:B------:R-:W4:Y:S04]  /*213b0*/  LDL.64 R84, [R1+0x8d8] ;  /* 0x0008d80001547983 */ /* 0x000f280000100a00 */
[----:B------:R-:W4:Y:S04]  /*213c0*/  LDL.64 R68, [R1+0x898] ;  /* 0x0008980001447983 */ /* 0x000f280000100a00 */
[----:B------:R-:W4:Y:S04]  /*213d0*/  LDL.64 R52, [R1+0x818] ;  /* 0x0008180001347983 */ /* 0x000f280000100a00 */
[----:B------:R-:W4:Y:S04]  /*213e0*/  LDL.64 R36, [R1+0x7d8] ;  /* 0x0007d80001247983 */ /* 0x000f280000100a00 */
[----:B------:R-:W4:Y:S04]  /*213f0*/  LDL.64 R20, [R1+0x758] ;  /* 0x0007580001147983 */ /* 0x000f280000100a00 */
[----:B------:R-:W4:Y:S04]  /*21400*/  LDL.LU.64 R228, [R1+0x718] ;  /* 0x0007180001e47983 */ /* 0x000f280000300a00 */
        /* <DEDUP_REMOVED lines=22> */
[----:B-1----:R-:W4:Y:S04]  /*21570*/  LDL.LU.64 R166, [R1+0x798] ;  /* 0x0007980001a67983 */ /* 0x002f280000300a00 */
[----:B------:R-:W-:Y:S04]  /*21580*/  STL.64 [R1+0x1340], R182 ;  /* 0x001340b601007387 */ /* 0x000fe80000100a00 */
[----:B------:R1:W-:Y:S04]  /*21590*/  STL.64 [R1+0x1348], R198 ;  /* 0x001348c601007387 */ /* 0x0003e80000100a00 */
[----:B------:R-:W-:Y:S04]  /*215a0*/  LDGSTS.E [R249+0x26c80], desc[UR20][R214.64], P4 ;  /* 0x26c80000d6f97fae */ /* 0x000fe8000a1a1014 */
[----:B------:R-:W-:Y:S04]  /*215b0*/  LDGSTS.E [R249+0x27080], desc[UR20][R24.64], P4 ;  /* 0x2708000018f97fae */ /* 0x000fe8000a1a1014 */
[----:B-1----:R-:W4:Y:S04]  /*215c0*/  LDL.LU.64 R198, [R1+0x858] ;  /* 0x0008580001c67983 */ /* 0x002f280000300a00 */
[----:B------:R-:W-:Y:S04]  /*215d0*/  STL.64 [R1+0x1350], R214 ;  /* 0x001350d601007387 */ /* 0x000fe80000100a00 */
[----:B------:R-:W4:Y:S04]  /*215e0*/  LDL.LU.64 R24, [R1+0x1548] ;  /* 0x0015480001187983 */ /* 0x000f280000300a00 */
[----:B------:R-:W-:Y:S04]  /*215f0*/  LDGSTS.E [R249+0x27480], desc[UR20][R224.64], P4 ;  /* 0x27480000e0f97fae */ /* 0x000fe8000a1a1014 */
[----:B------:R-:W-:Y:S04]  /*21600*/  LDGSTS.E [R249+0x27880], desc[UR20][R240.64], P4 ;  /* 0x27880000f0f97fae */ /* 0x000fe8000a1a1014 */
[----:B------:R-:W-:Y:S04]  /*21610*/  LDGSTS.E [R249+0x27c80], desc[UR20][R8.64], P4 ;  /* 0x27c8000008f97fae */ /* 0x000fe8000a1a1014 */
[----:B------:R-:W4:Y:S04]  /*21620*/  LDL.LU.64 R224, [R1+0x1540] ;  /* 0x0015400001e07983 */ /* 0x000f280000300a00 */
[----:B------:R-:W4:Y:S04]  /*21630*/  LDL.LU.64 R240, [R1+0x1538] ;  /* 0x0015380001f07983 */ /* 0x000f280000300a00 */
[----:B------:R-:W4:Y:S04]  /*21640*/  LDL.LU.64 R8, [R1+0x1530] ;  /* 0x0015300001087983 */ /* 0x000f280000300a00 */
[----:B------:R-:W-:Y:S01]  /*21650*/  STL.64 [R1+0x1358], R248 ;  /* 0x001358f801007387 */ /* 0x000fe20000100a00 */
[----:B------:R-:W-:-:S03]  /*21660*/  IMAD.WIDE R72, R13, 0x4, R72 ;  /* 0x000000040d487825 */ /* 0x000fc600078e0248 */
[----:B--2---:R-:W-:Y:S04]  /*21670*/  LDGSTS.E [R250+0x20100], desc[UR20][R148.64], P4 ;  /* 0x2010000094fa7fae */ /* 0x004fe8000a1a1014 */
[----:B---3--:R-:W-:Y:S04]  /*21680*/  LDGSTS.E [R250+0x20500], desc[UR20][R132.64], P4 ;  /* 0x2050000084fa7fae */ /* 0x008fe8000a1a1014 */
[----:B----4-:R-:W-:Y:S04]  /*21690*/  LDGSTS.E [R250+0x20900], desc[UR20][R84.64], P4 ;  /* 0x2090000054fa7fae */ /* 0x010fe8000a1a1014 */
[----:B------:R-:W-:Y:S04]  /*216a0*/  LDGSTS.E [R250+0x20d00], desc[UR20][R68.64], P4 ;  /* 0x20d0000044fa7fae */ /* 0x000fe8000a1a1014 */
[----:B------:R-:W-:Y:S04]  /*216b0*/  LDGSTS.E [R250+0x21100], desc[UR20][R198.64], P4 ;  /* 0x21100000c6fa7fae */ /* 0x000fe8000a1a1014 */
[----:B------:R-:W-:Y:S04]  /*216c0*/  LDGSTS.E [R250+0x21500], desc[UR20][R52.64], P4 ;  /* 0x2150000034fa7fae */ /* 0x000fe8000a1a1014 */
[----:B------:R-:W-:Y:S04]  /*216d0*/  LDGSTS.E [R250+0x21900], desc[UR20][R36.64], P4 ;  /* 0x2190000024fa7fae */ /* 0x000fe8000a1a1014 */
        /* <DEDUP_REMOVED lines=9> */
[----:B------:R-:W-:Y:S04]  /*21770*/  STL.64 [R1+0x1378], R100 ;  /* 0x0013786401007387 */ /* 0x000fe80000100a00 */
[----:B------:R-:W-:Y:S04]  /*21780*/  LDGSTS.E [R250+0x23100], desc[UR20][R8.64], P4 ;  /* 0x2310000008fa7fae */ /* 0x000fe8000a1a1014 */
[----:B------:R-:W-:Y:S04]  /*21790*/  LDGSTS.E [R250+0x23500], desc[UR20][R240.64], P4 ;  /* 0x23500000f0fa7fae */ /* 0x000fe8000a1a1014 */
[----:B------:R-:W-:Y:S04]  /*217a0*/  LDGSTS.E [R250+0x23900], desc[UR20][R224.64], P4 ;  /* 0x23900000e0fa7fae */ /* 0x000fe8000a1a1014 */
[----:B------:R-:W2:Y:S04]  /*217b0*/  LDL.LU.64 R8, [R1+0x1528] ;  /* 0x0015280001087983 */ /* 0x000ea80000300a00 */
[----:B------:R-:W3:Y:S04]  /*217c0*/  LDL.64 R52, [R1+0x910] ;  /* 0x0009100001347983 */ /* 0x000ee80000100a00 */
[----:B------:R-:W4:Y:S04]  /*217d0*/  LDL.64 R36, [R1+0x810] ;  /* 0x0008100001247983 */ /* 0x000f280000100a00 */
[----:B------:R-:W2:Y:S04]  /*217e0*/  LDL.LU.64 R182, [R1+0x850] ;  /* 0x0008500001b67983 */ /* 0x000ea80000300a00 */
[----:B-1----:R-:W2:Y:S04]  /*217f0*/  LDL.LU.64 R116, [R1+0x7d0] ;  /* 0x0007d00001747983 */ /* 0x002ea80000300a00 */
[----:B------:R-:W2:Y:S04]  /*21800*/  LDL.LU.64 R150, [R1+0x790] ;  /* 0x0007900001967983 */ /* 0x000ea80000300a00 */
[----:B------:R-:W2:Y:S04]  /*21810*/  LDL.LU.64 R132, [R1+0x750] ;  /* 0x0007500001847983 */ /* 0x000ea80000300a00 */
[----:B------:R-:W2:Y:S04]  /*21820*/  LDL.LU.64 R102, [R1+0x710] ;  /* 0x0007100001667983 */ /* 0x000ea80000300a00 */
[----:B------:R-:W2:Y:S04]  /*21830*/  LDL.LU.64 R212, [R1+0x660] ;  /* 0x0006600001d47983 */ /* 0x000ea80000300a00 */
[----:B------:R-:W2:Y:S04]  /*21840*/  LDL.LU.64 R84, [R1+0x550] ;  /* 0x0005500001547983 */ /* 0x000ea80000300a00 */
        /* <DEDUP_REMOVED lines=33> */
[----:B------:R-:W4:Y:S04]  /*21a60*/  LDL.LU.64 R42, [R1+0x1520] ;  /* 0x00152000012a7983 */ /* 0x000f280000300a00 */
[----:B------:R-:W4:Y:S04]  /*21a70*/  LDL.64 R20, [R1+0xc0] ;  /* 0x0000c00001147983 */ /* 0x000f280000100a00 */
[----:B------:R-:W4:Y:S04]  /*21a80*/  LDL.LU.64 R26, [R1+0x1518] ;  /* 0x00151800011a7983 */ /* 0x000f280000300a00 */
[----:B------:R-:W-:Y:S04]  /*21a90*/  LDGSTS.E [R250+0x27900], desc[UR20][R222.64], P4 ;  /* 0x27900000defa7fae */ /* 0x000fe8000a1a1014 */
[----:B------:R-:W-:Y:S04]  /*21aa0*/  LDGSTS.E [R250+0x27d00], desc[UR20][R238.64], P4 ;  /* 0x27d00000eefa7fae */ /* 0x000fe8000a1a1014 */
[----:B------:R-:W4:Y:S04]  /*21ab0*/  LDL.LU.64 R222, [R1+0x1510] ;  /* 0x0015100001de7983 */ /* 0x000f280000300a00 */
[----:B------:R-:W4:Y:S01]  /*21ac0*/  LDL.LU.64 R238, [R1+0x1508] ;  /* 0x0015080001ee7983 */ /* 0x000f220000300a00 */
[----:B------:R-:W-:-:S03]  /*21ad0*/  IMAD.WIDE R74, R13, 0x4, R74 ;  /* 0x000000040d4a7825 */ /* 0x000fc600078e024a */
[----:B------:R-:W4:Y:S04]  /*21ae0*/  LDL.LU.64 R228, [R1+0x7c8] ;  /* 0x0007c80001e47983 */ /* 0x000f280000300a00 */
[----:B------:R-:W4:Y:S01]  /*21af0*/  LDL.LU.64 R22, [R1+0x788] ;  /* 0x0007880001167983 */ /* 0x000f220000300a00 */
[----:B------:R-:W-:-:S03]  /*21b00*/  IMAD.WIDE R218, R13, 0x4, R218 ;  /* 0x000000040dda7825 */ /* 0x000fc600078e02da */
[----:B--2---:R-:W-:Y:S04]  /*21b10*/  LDGSTS.E [R9+0x20180], desc[UR20][R152.64], P4 ;  /* 0x2018000098097fae */ /* 0x004fe8000a1a1014 */
[----:B---3--:R-:W-:Y:S04]  /*21b20*/  LDGSTS.E [R9+0x20580], desc[UR20][R52.64], P4 ;  /* 0x2058000034097fae */ /* 0x008fe8000a1a1014 */
[----:B------:R-:W-:Y:S04]  /*21b30*/  STL.64 [R1+0x1420], R152 ;  /* 0x0014209801007387 */ /* 0x000fe80000100a00 */
        /* <DEDUP_REMOVED lines=17> */
[----:B------:R-:W2:Y:S04]  /*21c50*/  LDL.64 R52, [R1+0x808] ;  /* 0x0008080001347983 */ /* 0x000ea80000100a00 */
[----:B------:R-:W-:Y:S04]  /*21c60*/  LDGSTS.E [R9+0x24180], desc[UR20][R42.64], P4 ;  /* 0x241800002a097fae */ /* 0x000fe8000a1a1014 */
[----:B------:R-:W3:Y:S04]  /*21c70*/  LDL.LU.64 R136, [R1+0x948] ;  /* 0x0009480001887983 */ /* 0x000ee80000300a00 */
[----:B------:R-:W-:Y:S04]  /*21c80*/  LDGSTS.E [R9+0x24580], desc[UR20][R58.64], P4 ;  /* 0x245800003a097fae */ /* 0x000fe8000a1a1014 */
[----:B------:R-:W4:Y:S04]  /*21c90*/  LDL.LU.64 R72, [R1+0x908] ;  /* 0x0009080001487983 */ /* 0x000f280000300a00 */
[----:B------:R-:W-:Y:S04]  /*21ca0*/  LDGSTS.E [R9+0x24980], desc[UR20][R74.64], P4 ;  /* 0x249800004a097fae */ /* 0x000fe8000a1a1014 */
[----:B------:R-:W2:Y:S04]  /*21cb0*/  LDL.LU.64 R200, [R1+0x8c8] ;  /* 0x0008c80001c87983 */ /* 0x000ea80000300a00 */
[----:B------:R-:W-:Y:S04]  /*21cc0*/  LDGSTS.E [R9+0x24d80], desc[UR20][R90.64], P4 ;  /* 0x24d800005a097fae */ /* 0x000fe8000a1a1014 */
[----:B------:R-:W2:Y:S04]  /*21cd0*/  LDL.LU.64 R224, [R1+0x888] ;  /* 0x0008880001e07983 */ /* 0x000ea80000300a00 */
[----:B------:R-:W-:Y:S04]  /*21ce0*/  LDGSTS.E [R9+0x25180], desc[UR20][R106.64], P4 ;  /* 0x251800006a097fae */ /* 0x000fe8000a1a1014 */
[----:B------:R-:W2:Y:S04]  /*21cf0*/  LDL.LU.64 R56, [R1+0x848] ;  /* 0x0008480001387983 */ /* 0x000ea80000300a00 */
        /* <DEDUP_REMOVED lines=8> */
[----:B------:R-:W2:Y:S04]  /*21d80*/  LDL.64 R20, [R1+0xa8] ;  /* 0x0000a80001147983 */ /* 0x000ea80000100a00 */
        /* <DEDUP_REMOVED lines=13> */
[----:B------:R-:W2:Y:S04]  /*21e60*/  LDL.LU.64 R236, [R1+0x14e8] ;  /* 0x0014e80001ec7983 */ /* 0x000ea80000300a00 */
[----:B------:R-:W2:Y:S04]  /*21e70*/  LDL.LU.64 R120, [R1+0x940] ;  /* 0x0009400001787983 */ /* 0x000ea80000300a00 */
[----:B------:R-:W2:Y:S04]  /*21e80*/  LDL.LU.64 R198, [R1+0x900] ;  /* 0x0009000001c67983 */ /* 0x000ea80000300a00 */
[----:B------:R-:W2:Y:S04]  /*21e90*/  LDL.LU.64 R240, [R1+0x880] ;  /* 0x0008800001f07983 */ /* 0x000ea80000300a00 */
[----:B------:R-:W2:Y:S04]  /*21ea0*/  LDL.64 R164, [R1+0x8c0] ;  /* 0x0008c00001a47983 */ /* 0x000ea80000100a00 */
[----:B------:R-:W2:Y:S04]  /*21eb0*/  LDL.64 R148, [R1+0x840] ;  /* 0x0008400001947983 */ /* 0x000ea80000100a00 */
[----:B---3--:R-:W-:Y:S04]  /*21ec0*/  LDGSTS.E [R8+0x20200], desc[UR20][R136.64], P4 ;  /* 0x2020000088087fae */ /* 0x008fe8000a1a1014 */
[----:B----4-:R-:W-:Y:S04]  /*21ed0*/  LDGSTS.E [R8+0x20600], desc[UR20][R72.64], P4 ;  /* 0x2060000048087fae */ /* 0x010fe8000a1a1014 */
[----:B--2---:R-:W-:Y:S04]  /*21ee0*/  LDGSTS.E [R8+0x20a00], desc[UR20][R200.64], P4 ;  /* 0x20a00000c8087fae */ /* 0x004fe8000a1a1014 */
        /* <DEDUP_REMOVED lines=8> */
[----:B------:R-:W-:Y:S04]  /*21f70*/  LDGSTS.E [R8+0x22a00], desc[UR20][R196.64], P4 ;  /* 0x22a00000c4087fae */ /* 0x000fe8000a1a1014 */
[----:B------:R-:W-:Y:S04]  /*21f80*/  LDGSTS.E [R8+0x22e00], desc[UR20][R68.64], P4 ;  /* 0x22e0000044087fae */ /* 0x000fe8000a1a1014 */
[----:B------:R-:W-:Y:S04]  /*21f90*/  LDGSTS.E [R8+0x23200], desc[UR20][R20.64], P4 ;  /* 0x2320000014087fae */ /* 0x000fe8000a1a1014 */
[----:B------:R-:W3:Y:S04]  /*21fa0*/  LDL.64 R20, [R1+0x90] ;  /* 0x0000900001147983 */ /* 0x000ee80000100a00 */
[----:B------:R-:W4:Y:S04]  /*21fb0*/  LDL.LU.64 R166, [R1+0x7c0] ;  /* 0x0007c00001a67983 */ /* 0x000f280000300a00 */
[----:B------:R-:W2:Y:S04]  /*21fc0*/  LDL.LU.64 R226, [R1+0x780] ;  /* 0x0007800001e27983 */ /* 0x000ea80000300a00 */
        /* <DEDUP_REMOVED lines=20> */
[----:B------:R-:W2:Y:S04]  /*22110*/  LDL.LU.64 R6, [R1+0x14e0] ;  /* 0x0014e00001067983 */ /* 0x000ea80000300a00 */
[----:B------:R-:W3:Y:S04]  /*22120*/  LDL.LU.64 R46, [R1+0x14d8] ;  /* 0x0014d800012e7983 */ /* 0x000ee80000300a00 */
[----:B------:R-:W3:Y:S04]  /*22130*/  LDL.LU.64 R30, [R1+0x14d0] ;  /* 0x0014d000011e7983 */ /* 0x000ee80000300a00 */
[----:B------:R-:W-:Y:S04]  /*22140*/  LDGSTS.E [R8+0x27a00], desc[UR20][R14.64], P4 ;  /* 0x27a000000e087fae */ /* 0x000fe8000a1a1014 */
[----:B------:R-:W-:Y:S04]  /*22150*/  LDGSTS.E [R8+0x27e00], desc[UR20][R234.64], P4 ;  /* 0x27e00000ea087fae */ /* 0x000fe8000a1a1014 */
[----:B------:R-:W3:Y:S04]  /*22160*/  LDL.LU.64 R14, [R1+0x14c8] ;  /* 0x0014c800010e7983 */ /* 0x000ee80000300a00 */
[----:B------:R-:W3:Y:S04]  /*22170*/  LDL.LU.64 R234, [R1+0x14c0] ;  /* 0x0014c00001ea7983 */ /* 0x000ee80000300a00 */
[----:B------:R1:W-:Y:S04]  /*22180*/  STL.64 [R1+0x11f0], R8 ;  /* 0x0011f00801007387 */ /* 0x0003e80000100a00 */
[----:B-1----:R-:W3:Y:S04]  /*22190*/  LDL.LU.64 R8, [R1+0x800] ;  /* 0x0008000001087983 */ /* 0x002ee80000300a00 */
[----:B------:R-:W4:Y:S04]  /*221a0*/  LDL.64 R38, [R1+0x8f8] ;  /* 0x0008f80001267983 */ /* 0x000f280000100a00 */
[----:B--2---:R-:W-:Y:S04]  /*221b0*/  LDGSTS.E [R7+0x20280], desc[UR20][R120.64], P4 ;  /* 0x2028000078077fae */ /* 0x004fe8000a1a1014 */
[----:B------:R-:W-:Y:S04]  /*221c0*/  LDGSTS.E [R7+0x20680], desc[UR20][R198.64], P4 ;  /* 0x20680000c6077fae */ /* 0x000fe8000a1a1014 */
[----:B------:R-:W-:Y:S04]  /*221d0*/  LDGSTS.E [R7+0x20a80], desc[UR20][R164.64], P4 ;  /* 0x20a80000a4077fae */ /* 0x000fe8000a1a1014 */
[----:B------:R-:W-:Y:S04]  /*221e0*/  LDGSTS.E [R7+0x20e80], desc[UR20][R240.64], P4 ;  /* 0x20e80000f0077fae */ /* 0x000fe8000a1a1014 */
[----:B------:R-:W-:Y:S04]  /*221f0*/  LDGSTS.E [R7+0x21280], desc[UR20][R148.64], P4 ;  /* 0x2128000094077fae */ /* 0x000fe8000a1a1014 */
[----:B------:R-:W2:Y:S04]  /*22200*/  LDL.64 R148, [R1+0x838] ;  /* 0x0008380001947983 */ /* 0x000ea80000100a00 */
[----:B------:R-:W2:Y:S04]  /*22210*/  LDL.LU.64 R116, [R1+0x938] ;  /* 0x0009380001747983 */ /* 0x000ea80000300a00 */
[----:B------:R-:W2:Y:S04]  /*22220*/  LDL.LU.64 R184, [R1+0x8b8] ;  /* 0x0008b80001b87983 */ /* 0x000ea80000300a00 */
[----:B------:R-:W2:Y:S04]  /*22230*/  LDL.LU.64 R100, [R1+0x878] ;  /* 0x0008780001647983 */ /* 0x000ea80000300a00 */
[----:B---3--:R-:W-:Y:S04]  /*22240*/  LDGSTS.E [R7+0x21680], desc[UR20][R8.64], P4 ;  /* 0x2168000008077fae */ /* 0x008fe8000a1a1014 */
        /* <DEDUP_REMOVED lines=15> */
[----:B------:R-:W3:Y:S04]  /*22340*/  LDL.LU.64 R40, [R1+0x7f8] ;  /* 0x0007f80001287983 */ /* 0x000ee80000300a00 */
[----:B------:R-:W-:Y:S04]  /*22350*/  LDGSTS.E [R7+0x25680], desc[UR20][R126.64], P4 ;  /* 0x256800007e077fae */ /* 0x000fe8000a1a1014 */
[----:B------:R-:W4:Y:S04]  /*22360*/  LDL.LU.64 R248, [R1+0x7b8] ;  /* 0x0007b80001f87983 */ /* 0x000f280000300a00 */
[----:B------:R-:W-:Y:S04]  /*22370*/  LDGSTS.E [R7+0x25a80], desc[UR20][R142.64], P4 ;  /* 0x25a800008e077fae */ /* 0x000fe8000a1a1014 */
[----:B------:R-:W4:Y:S04]  /*22380*/  LDL.LU.64 R134, [R1+0x778] ;  /* 0x0007780001867983 */ /* 0x000f280000300a00 */
[----:B------:R-:W-:Y:S04]  /*22390*/  LDGSTS.E [R7+0x25e80], desc[UR20][R158.64], P4 ;  /* 0x25e800009e077fae */ /* 0x000fe8000a1a1014 */
[----:B------:R-:W4:Y:S04]  /*223a0*/  LDL.64 R20, [R1+0x738] ;  /* 0x0007380001147983 */ /* 0x000f280000100a00 */
[----:B------:R-:W-:Y:S04]  /*223b0*/  LDGSTS.E [R7+0x26280], desc[UR20][R174.64], P4 ;  /* 0x26280000ae077fae */ /* 0x000fe8000a1a1014 */
[----:B------:R-:W4:Y:S04]  /*223c0*/  LDL.LU.64 R54, [R1+0x6f0] ;  /* 0x0006f00001367983 */ /* 0x000f280000300a00 */
[----:B------:R-:W-:Y:S04]  /*223d0*/  LDGSTS.E [R7+0x26680], desc[UR20][R190.64], P4 ;  /* 0x26680000be077fae */ /* 0x000fe8000a1a1014 */
[----:B------:R-:W4:Y:S04]  /*223e0*/  LDL.LU.64 R164, [R1+0x5d8] ;  /* 0x0005d80001a47983 */ /* 0x000f280000300a00 */
[----:B------:R-:W-:Y:S04]  /*223f0*/  LDGSTS.E [R7+0x26a80], desc[UR20][R206.64], P4 ;  /* 0x26a80000ce077fae */ /* 0x000fe8000a1a1014 */
[----:B------:R-:W4:Y:S04]  /*22400*/  LDL.LU.64 R36, [R1+0x128] ;  /* 0x0001280001247983 */ /* 0x000f280000300a00 */
[----:B------:R-:W-:Y:S04]  /*22410*/  LDGSTS.E [R7+0x26e80], desc[UR20][R48.64], P4 ;  /* 0x26e8000030077fae */ /* 0x000fe8000a1a1014 */
[----:B------:R-:W-:Y:S04]  /*22420*/  LDGSTS.E [R7+0x27280], desc[UR20][R32.64], P4 ;  /* 0x2728000020077fae */ /* 0x000fe8000a1a1014 */
[----:B------:R-:W-:Y:S04]  /*22430*/  LDGSTS.E [R7+0x27680], desc[UR20][R16.64], P4 ;  /* 0x2768000010077fae */ /* 0x000fe8000a1a1014 */
[----:B------:R-:W4:Y:S04]  /*22440*/  LDL.LU.64 R48, [R1+0x14b8] ;  /* 0x0014b80001307983 */ /* 0x000f280000300a00 */
[----:B------:R-:W4:Y:S04]  /*22450*/  LDL.LU.64 R32, [R1+0x14b0] ;  /* 0x0014b00001207983 */ /* 0x000f280000300a00 */
[----:B------:R-:W4:Y:S04]  /*22460*/  LDL.LU.64 R16, [R1+0x14a8] ;  /* 0x0014a80001107983 */ /* 0x000f280000300a00 */
[----:B------:R-:W-:Y:S04]  /*22470*/  LDGSTS.E [R7+0x27a80], desc[UR20][R232.64], P4 ;  /* 0x27a80000e8077fae */ /* 0x000fe8000a1a1014 */
[----:B------:R-:W-:Y:S04]  /*22480*/  LDGSTS.E [R7+0x27e80], desc[UR20][R4.64], P4 ;  /* 0x27e8000004077fae */ /* 0x000fe8000a1a1014 */
[----:B------:R-:W4:Y:S04]  /*22490*/  LDL.LU.64 R232, [R1+0x14a0] ;  /* 0x0014a00001e87983 */ /* 0x000f280000300a00 */
[----:B------:R-:W4:Y:S04]  /*224a0*/  LDL.LU.64 R4, [R1+0x1498] ;  /* 0x0014980001047983 */ /* 0x000f280000300a00 */
[----:B------:R-:W4:Y:S04]  /*224b0*/  LDL.LU.64 R182, [R1+0x930] ;  /* 0x0009300001b67983 */ /* 0x000f280000300a00 */
[----:B------:R-:W4:Y:S04]  /*224c0*/  LDL.LU.64 R168, [R1+0x8b0] ;  /* 0x0008b00001a87983 */ /* 0x000f280000300a00 */
[----:B------:R-:W4:Y:S04]  /*224d0*/  LDL.LU.64 R88, [R1+0x870] ;  /* 0x0008700001587983 */ /* 0x000f280000300a00 */
[----:B--2---:R-:W-:Y:S04]  /*224e0*/  LDGSTS.E [R6+0x20300], desc[UR20][R116.64], P4 ;  /* 0x2030000074067fae */ /* 0x004fe8000a1a1014 */
[----:B------:R-:W-:Y:S04]  /*224f0*/  LDGSTS.E [R6+0x20700], desc[UR20][R38.64], P4 ;  /* 0x2070000026067fae */ /* 0x000fe8000a1a1014 */
[----:B------:R-:W-:Y:S04]  /*22500*/  LDGSTS.E [R6+0x20b00], desc[UR20][R184.64], P4 ;  /* 0x20b00000b8067fae */ /* 0x000fe8000a1a1014 */
[----:B------:R-:W-:Y:S04]  /*22510*/  LDGSTS.E [R6+0x20f00], desc[UR20][R100.64], P4 ;  /* 0x20f0000064067fae */ /* 0x000fe8000a1a1014 */
[----:B------:R-:W-:Y:S04]  /*22520*/  LDGSTS.E [R6+0x21300], desc[UR20][R148.64], P4 ;  /* 0x2130000094067fae */ /* 0x000fe8000a1a1014 */
        /* <DEDUP_REMOVED lines=15> */
[----:B------:R-:W-:Y:S04]  /*22620*/  LDGSTS.E [R6+0x24f00], desc[UR20][R96.64], P4 ;  /* 0x24f0000060067fae */ /* 0x000fe8000a1a1014 */
[----:B------:R-:W3:Y:S04]  /*22630*/  LDL.64 R150, [R1+0x8f0] ;  /* 0x0008f00001967983 */ /* 0x000ee80000100a00 */
[----:B------:R-:W-:Y:S04]  /*22640*/  LDGSTS.E [R6+0x25300], desc[UR20][R112.64], P4 ;  /* 0x2530000070067fae */ /* 0x000fe8000a1a1014 */
[----:B------:R-:W4:Y:S04]  /*22650*/  LDL.64 R104, [R1+0x830] ;  /* 0x0008300001687983 */ /* 0x000f280000100a00 */
[----:B------:R-:W4:Y:S04]  /*22660*/  LDL.64 R152, [R1+0x730] ;  /* 0x0007300001987983 */ /* 0x000f280000100a00 */
        /* <DEDUP_REMOVED lines=23> */
[----:B------:R1:W-:Y:S04]  /*227e0*/  STL.64 [R1+0x11c0], R6 ;  /* 0x0011c00601007387 */ /* 0x0003e80000100a00 */
[----:B--2---:R-:W-:Y:S04]  /*227f0*/  LDGSTS.E [R5+0x20380], desc[UR20][R182.64], P4 ;  /* 0x20380000b6057fae */ /* 0x004fe8000a1a1014 */
[----:B---3--:R2:W-:Y:S04]  /*22800*/  LDGSTS.E [R5+0x20780], desc[UR20][R150.64], P4 ;  /* 0x2078000096057fae */ /* 0x0085e8000a1a1014 */
        /* <DEDUP_REMOVED lines=11> */
[----:B------:R-:W-:Y:S04]  /*228c0*/  LDGSTS.E [R5+0x23380], desc[UR20][R216.64], P4 ;  /* 0x23380000d8057fae */ /* 0x000fe8000a1a1014 */
[----:B------:R-:W3:Y:S04]  /*228d0*/  LDL.LU.64 R104, [R1+0xb60] ;  /* 0x000b600001687983 */ /* 0x000ee80000300a00 */
[----:B-1----:R-:W4:Y:S04]  /*228e0*/  LDL.LU.64 R6, [R1+0xb50] ;  /* 0x000b500001067983 */ /* 0x002f280000300a00 */
        /* <DEDUP_REMOVED lines=18> */
[----:B------:R-:W3:Y:S04]  /*22a10*/  LDL.LU.64 R246, [R1+0x1458] ;  /* 0x0014580001f67983 */ /* 0x000ee80000300a00 */
[----:B------:R-:W3:Y:S04]  /*22a20*/  LDL.LU.64 R244, [R1+0x1450] ;  /* 0x0014500001f47983 */ /* 0x000ee80000300a00 */
[----:B------:R-:W-:Y:S04]  /*22a30*/  LDGSTS.E [R5+0x27b80], desc[UR20][R242.64], P4 ;  /* 0x27b80000f2057fae */ /* 0x000fe8000a1a1014 */
[----:B------:R-:W-:Y:S01]  /*22a40*/  LDGSTS.E [R5+0x27f80], desc[UR20][R10.64], P4 ;  /* 0x27f800000a057fae */ /* 0x000fe2000a1a1014 */
[----:B------:R-:W-:-:S03]  /*22a50*/  SGXT.U32 R252, R252, 0x1 ;  /* 0x00000001fcfc781a */ /* 0x000fc60000000000 */
[----:B------:R-:W0:Y:S04]  /*22a60*/  LDGDEPBAR ;  /* 0x00000000000079af */ /* 0x000e280000000000 */
[----:B------:R-:W3:Y:S04]  /*22a70*/  LDL.LU.64 R242, [R1+0x1448] ;  /* 0x0014480001f27983 */ /* 0x000ee80000300a00 */
[----:B------:R-:W3:Y:S04]  /*22a80*/  LDL.LU.64 R10, [R1+0x1440] ;  /* 0x00144000010a7983 */ /* 0x000ee80000300a00 */
[----:B------:R-:W3:Y:S04]  /*22a90*/  LDL.LU.64 R216, [R1+0xb48] ;  /* 0x000b480001d87983 */ /* 0x000ee80000300a00 */
[----:B------:R-:W3:Y:S01]  /*22aa0*/  LDL.LU.64 R132, [R1+0xb40] ;  /* 0x000b400001847983 */ /* 0x000ee20000300a00 */
[----:B------:R-:W-:-:S04]  /*22ab0*/  LOP3.LUT R252, R252, 0x20, RZ, 0xfc, !PT ;  /* 0x00000020fcfc7812 */ /* 0x000fc800078efcff */
[----:B------:R-:W-:-:S04]  /*22ac0*/  ISETP.GE.AND P6, PT, R252, UR5, PT ;  /* 0x00000005fc007c0c */ /* 0x000fc8000bfc6270 */
[----:B------:R-:W-:Y:S02]  /*22ad0*/  SEL R12, RZ, 0x4, P6 ;  /* 0x00000004ff0c7807 */ /* 0x000fe40003000000 */
[----:B------:R-:W-:Y:S02]  /*22ae0*/  ISETP.GE.AND P6, PT, R0, UR5, PT ;  /* 0x0000000500007c0c */ /* 0x000fe4000bfc6270 */
[----:B------:R-:W-:-:S04]  /*22af0*/  SEL R12, R12, RZ, P3 ;  /* 0x000000ff0c0c7207 */ /* 0x000fc80001800000 */
[----:B------:R-:W-:Y:S02]  /*22b00*/  ISETP.NE.U32.AND P4, PT, R12, RZ, PT ;  /* 0x000000ff0c00720c */ /* 0x000fe40003f85070 */
[----:B------:R-:W-:Y:S01]  /*22b10*/  SEL R12, RZ, 0x4, P6 ;  /* 0x00000004ff0c7807 */ /* 0x000fe20003000000 */
[----:B------:R1:W-:Y:S03]  /*22b20*/  STL.64 [R1+0x1188], R4 ;  /* 0x0011880401007387 */ /* 0x0003e60000100a00 */
[----:B------:R-:W-:Y:S01]  /*22b30*/  SEL R12, R12, RZ, P3 ;  /* 0x000000ff0c0c7207 */ /* 0x000fe20001800000 */
[C---:B--2---:R-:W-:Y:S01]  /*22b40*/  IMAD.WIDE R150, R251.reuse, 0x4, R152 ;  /* 0x00000004fb967825 */ /* 0x044fe200078e0298 */
[----:B------:R-:W-:Y:S06]  /*22b50*/  BAR.SYNC.DEFER_BLOCKING 0x0 ;  /* 0x0000000000007b1d */ /* 0x000fec0000010000 */
[----:B------:R2:W-:Y:S04]  /*22b60*/  STL.64 [R1+0xb68], R150 ;  /* 0x000b689601007387 */ /* 0x0005e80000100a00 */
[----:B------:R-:W2:Y:S04]  /*22b70*/  LDL.LU.64 R152, [R1+0xb38] ;  /* 0x000b380001987983 */ /* 0x000ea80000300a00 */
[----:B-1----:R-:W2:Y:S01]  /*22b80*/  LDL.LU.64 R4, [R1+0xb30] ;  /* 0x000b300001047983 */ /* 0x002ea20000300a00 */
[----:B----4-:R-:W-:Y:S01]  /*22b90*/  IMAD.WIDE R6, R251, 0x4, R6 ;  /* 0x00000004fb067825 */ /* 0x010fe200078e0206 */
[----:B---3--:R-:W-:-:S04]  /*22ba0*/  LOP3.LUT R252, R3, 0x40, RZ, 0xfc, !PT ;  /* 0x0000004003fc7812 */ /* 0x008fc800078efcff */
[----:B------:R-:W-:Y:S02]  /*22bb0*/  ISETP.GE.AND P6, PT, R252, UR5, PT ;  /* 0x00000005fc007c0c */ /* 0x000fe4000bfc6270 */
[----:B------:R-:W-:Y:S01]  /*22bc0*/  LOP3.LUT R252, R3, 0x42, RZ, 0xfc, !PT ;  /* 0x0000004203fc7812 */ /* 0x000fe200078efcff */
[----:B------:R-:W-:Y:S01]  /*22bd0*/  @!PT LDS RZ, [RZ] ;  /* 0x00000000fffff984 */ /* 0x000fe20000000800 */
[----:B------:R-:W-:Y:S01]  /*22be0*/  @!PT LDS RZ, [RZ] ;  /* 0x00000000fffff984 */ /* 0x000fe20000000800 */
[----:B------:R-:W-:Y:S01]  /*22bf0*/  @!PT LDS RZ, [RZ] ;  /* 0x00000000fffff984 */ /* 0x000fe20000000800 */
[----:B------:R2:W-:Y:S01]  /*22c00*/  LDGSTS.E [R10+0x10000], desc[UR20][R150.64], P5 ;  /* 0x10000000960a7fae */ /* 0x0005e2000a9a1014 */
[----:B------:R-:W-:Y:S02]  /*22c10*/  ISETP.NE.U32.AND P5, PT, R12, RZ, PT ;  /* 0x000000ff0c00720c */ /* 0x000fe40003fa5070 */
[----:B------:R-:W-:Y:S02]  /*22c20*/  SEL R12, RZ, 0x4, P6 ;  /* 0x00000004ff0c7807 */ /* 0x000fe40003000000 */
[----:B------:R-:W-:Y:S02]  /*22c30*/  ISETP.GE.AND P6, PT, R252, UR5, PT ;  /* 0x00000005fc007c0c */ /* 0x000fe4000bfc6270 */
[----:B------:R-:W-:-:S02]  /*22c40*/  SEL R12, R12, RZ, P3 ;  /* 0x000000ff0c0c7207 */ /* 0x000fc40001800000 */
[----:B------:R-:W-:Y:S01]  /*22c50*/  SEL R252, RZ, 0x4, P6 ;  /* 0x00000004fffc7807 */ /* 0x000fe20003000000 */
[----:B--2---:R-:W-:Y:S01]  /*22c60*/  IMAD.WIDE R150, R251, 0x4, R104 ;  /* 0x00000004fb967825 */ /* 0x004fe200078e0268 */
[----:B------:R-:W-:Y:S02]  /*22c70*/  LOP3.LUT R105, R3, 0x60, RZ, 0xfc, !PT ;  /* 0x0000006003697812 */ /* 0x000fe400078efcff */
[----:B------:R-:W-:Y:S02]  /*22c80*/  ISETP.NE.U32.AND P6, PT, R12, RZ, PT ;  /* 0x000000ff0c00720c */ /* 0x000fe40003fc5070 */
[----:B------:R1:W-:Y:S01]  /*22c90*/  LDGSTS.E [R10+0x10008], desc[UR20][R150.64], P1 ;  /* 0x10008000960a7fae */ /* 0x0003e200089a1014 */
[----:B------:R-:W-:Y:S02]  /*22ca0*/  SEL R12, R252, RZ, P3 ;  /* 0x000000fffc0c7207 */ /* 0x000fe40001800000 */
[----:B------:R-:W-:Y:S01]  /*22cb0*/  ISETP.GE.AND P1, PT, R105, UR5, PT ;  /* 0x0000000569007c0c */ /* 0x000fe2000bf26270 */
[----:B------:R-:W-:Y:S01]  /*22cc0*/  LDGSTS.E [R10+0x12000], desc[UR20][R6.64], P4 ;  /* 0x12000000060a7fae */ /* 0x000fe2000a1a1014 */
[----:B------:R-:W-:-:S02]  /*22cd0*/  LOP3.LUT R105, R3, 0x62, RZ, 0xfc, !PT ;  /* 0x0000006203697812 */ /* 0x000fc400078efcff */
[----:B------:R-:W-:Y:S01]  /*22ce0*/  ISETP.NE.U32.AND P4, PT, R12, RZ, PT ;  /* 0x000000ff0c00720c */ /* 0x000fe20003f85070 */
[----:B------:R-:W-:Y:S01]  /*22cf0*/  STL.64 [R1+0xb60], R150 ;  /* 0x000b609601007387 */ /* 0x000fe20000100a00 */
[----:B------:R-:W-:Y:S02]  /*22d00*/  SEL R12, RZ, 0x4, P1 ;  /* 0x00000004ff0c7807 */ /* 0x000fe40000800000 */
[----:B------:R-:W-:Y:S01]  /*22d10*/  ISETP.GE.AND P1, PT, R105, UR5, PT ;  /* 0x0000000569007c0c */ /* 0x000fe2000bf26270 */
[----:B------:R2:W-:Y:S04]  /*22d20*/  STL.64 [R1+0x188], R6 ;  /* 0x0001880601007387 */ /* 0x0005e80000100a00 */
[----:B------:R-:W3:Y:S01]  /*22d30*/  LDL.LU.64 R104, [R1+0xb28] ;  /* 0x000b280001687983 */ /* 0x000ee20000300a00 */
[----:B------:R-:W-:-:S03]  /*22d40*/  SEL R12, R12, RZ, P3 ;  /* 0x000000ff0c0c7207 */ /* 0x000fc60001800000 */
[----:B--2---:R-:W2:Y:S01]  /*22d50*/  LDL.LU.64 R6, [R1+0xb58] ;  /* 0x000b580001067983 */ /* 0x004ea20000300a00 */
[----:B-1----:R-:W-:Y:S01]  /*22d60*/  IMAD.WIDE R150, R251, 0x4, R216 ;  /* 0x00000004fb967825 */ /* 0x002fe200078e02d8 */
[----:B------:R-:W-:Y:S02]  /*22d70*/  SEL R252, RZ, 0x4, P1 ;  /* 0x00000004fffc7807 */ /* 0x000fe40000800000 */
[----:B------:R-:W-:Y:S01]  /*22d80*/  LOP3.LUT R217, R3, 0x4, RZ, 0xfc, !PT ;  /* 0x0000000403d97812 */ /* 0x000fe200078efcff */
[----:B------:R-:W-:Y:S01]  /*22d90*/  IMAD.WIDE R132, R251, 0x4, R132 ;  /* 0x00000004fb847825 */ /* 0x000fe200078e0284 */
[----:B------:R-:W-:Y:S01]  /*22da0*/  ISETP.NE.U32.AND P1, PT, R12, RZ, PT ;  /* 0x000000ff0c00720c */ /* 0x000fe20003f25070 */
        /* <DEDUP_REMOVED lines=10> */
[----:B------:R-:W2:Y:S04]  /*22e50*/  LDL.LU.64 R216, [R1+0xb20] ;  /* 0x000b200001d87983 */ /* 0x000ea80000300a00 */
[----:B----4-:R-:W4:Y:S01]  /*22e60*/  LDL.LU.64 R132, [R1+0xb10] ;  /* 0x000b100001847983 */ /* 0x010f220000300a00 */
[----:B------:R-:W-:-:S02]  /*22e70*/  SEL R12, R12, RZ, P3 ;  /* 0x000000ff0c0c7207 */ /* 0x000fc40001800000 */
[----:B------:R-:W-:Y:S02]  /*22e80*/  SEL R252, RZ, 0x4, P5 ;  /* 0x00000004fffc7807 */ /* 0x000fe40002800000 */
[----:B------:R-:W-:Y:S02]  /*22e90*/  ISETP.NE.U32.AND P5, PT, R12, RZ, PT ;  /* 0x000000ff0c00720c */ /* 0x000fe40003fa5070 */
[----:B------:R-:W-:Y:S01]  /*22ea0*/  SEL R12, R252, RZ, P3 ;  /* 0x000000fffc0c7207 */ /* 0x000fe20001800000 */
[----:B-1----:R-:W-:Y:S01]  /*22eb0*/  IMAD.WIDE R150, R251, 0x4, R152 ;  /* 0x00000004fb967825 */ /* 0x002fe200078e0298 */
[----:B------:R-:W-:-:S03]  /*22ec0*/  LOP3.LUT R153, R3, 0x24, RZ, 0xfc, !PT ;  /* 0x0000002403997812 */ /* 0x000fc600078efcff */
[----:B------:R-:W-:Y:S01]  /*22ed0*/  IMAD.WIDE R4, R251, 0x4, R4 ;  /* 0x00000004fb047825 */ /* 0x000fe200078e0204 */
[----:B------:R3:W-:Y:S01]  /*22ee0*/  LDGSTS.E [R10+0x14008], desc[UR20][R150.64], P4 ;  /* 0x14008000960a7fae */ /* 0x0007e2000a1a1014 */
[----:B------:R-:W-:Y:S02]  /*22ef0*/  ISETP.GE.AND P4, PT, R153, UR5, PT ;  /* 0x0000000599007c0c */ /* 0x000fe4000bf86270 */
[----:B------:R-:W-:Y:S01]  /*22f00*/  LOP3.LUT R153, R3, 0x26, RZ, 0xfc, !PT ;  /* 0x0000002603997812 */ /* 0x000fe200078efcff */
[----:B------:R-:W-:Y:S01]  /*22f10*/  LDGSTS.E [R10+0x16000], desc[UR20][R4.64], P1 ;  /* 0x16000000040a7fae */ /* 0x000fe200089a1014 */
[----:B------:R-:W-:Y:S02]  /*22f20*/  ISETP.NE.U32.AND P1, PT, R12, RZ, PT ;  /* 0x000000ff0c00720c */ /* 0x000fe40003f25070 */
[----:B------:R-:W-:Y:S01]  /*22f30*/  SEL R12, RZ, 0x4, P4 ;  /* 0x00000004ff0c7807 */ /* 0x000fe20002000000 */
[----:B------:R-:W-:Y:S01]  /*22f40*/  STL.64 [R1+0x1a8], R150 ;  /* 0x0001a89601007387 */ /* 0x000fe20000100a00 */
[----:B------:R-:W-:-:S03]  /*22f50*/  ISETP.GE.AND P4, PT, R153, UR5, PT ;  /* 0x0000000599007c0c */ /* 0x000fc6000bf86270 */
[----:B------:R1:W-:Y:S04]  /*22f60*/  STL.64 [R1+0x1b0], R4 ;  /* 0x0001b00401007387 */ /* 0x0003e80000100a00 */
[----:B------:R-:W4:Y:S01]  /*22f70*/  LDL.LU.64 R152, [R1+0xb08] ;  /* 0x000b080001987983 */ /* 0x000f220000300a00 */
[----:B------:R-:W-:Y:S02]  /*22f80*/  SEL R12, R12, RZ, P3 ;  /* 0x000000ff0c0c7207 */ /* 0x000fe40001800000 */
[----:B------:R-:W-:Y:S01]  /*22f90*/  SEL R252, RZ, 0x4, P4 ;  /* 0x00000004fffc7807 */ /* 0x000fe20002000000 */
[----:B-1----:R-:W4:Y:S01]  /*22fa0*/  LDL.LU.64 R4, [R1+0xb00] ;  /* 0x000b000001047983 */ /* 0x002f220000300a00 */
[----:B------:R-:W-:Y:S02]  /*22fb0*/  ISETP.NE.U32.AND P4, PT, R12, RZ, PT ;  /* 0x000000ff0c00720c */ /* 0x000fe40003f85070 */
[----:B------:R-:W-:Y:S01]  /*22fc0*/  SEL R12, R252, RZ, P3 ;  /* 0x000000fffc0c7207 */ /* 0x000fe20001800000 */
[----:B---3--:R-:W-:Y:S01]  /*22fd0*/  IMAD.WIDE R150, R251, 0x4, R104 ;  /* 0x00000004fb967825 */ /* 0x008fe200078e0268 */
[----:B------:R-:W-:-:S04]  /*22fe0*/  LOP3.LUT R105, R3, 0x44, RZ, 0xfc, !PT ;  /* 0x0000004403697812 */ /* 0x000fc800078efcff */
[----:B------:R1:W-:Y:S01]  /*22ff0*/  LDGSTS.E [R10+0x16008], desc[UR20][R150.64], P6 ;  /* 0x16008000960a7fae */ /* 0x0003e2000b1a1014 */
[----:B------:R-:W-:Y:S01]  /*23000*/  ISETP.GE.AND P6, PT, R105, UR5, PT ;  /* 0x0000000569007c0c */ /* 0x000fe2000bfc6270 */
[----:B--2---:R-:W-:Y:S01]  /*23010*/  IMAD.WIDE R6, R251, 0x4, R6 ;  /* 0x00000004fb067825 */ /* 0x004fe200078e0206 */
[----:B------:R-:W-:Y:S01]  /*23020*/  LOP3.LUT R105, R3, 0x46, RZ, 0xfc, !PT ;  /* 0x0000004603697812 */ /* 0x000fe200078efcff */
[----:B------:R-:W-:Y:S04]  /*23030*/  STL.64 [R1+0x1b8], R150 ;  /* 0x0001b89601007387 */ /* 0x000fe80000100a00 */
[----:B------:R-:W-:Y:S01]  /*23040*/  LDGSTS.E [R11+0x10000], desc[UR20][R6.64], P5 ;  /* 0x10000000060b7fae */ /* 0x000fe2000a9a1014 */
[----:B------:R-:W-:Y:S02]  /*23050*/  ISETP.NE.U32.AND P5, PT, R12, RZ, PT ;  /* 0x000000ff0c00720c */ /* 0x000fe40003fa5070 */
[----:B------:R-:W-:Y:S01]  /*23060*/  SEL R12, RZ, 0x4, P6 ;  /* 0x00000004ff0c7807 */ /* 0x000fe20003000000 */
[----:B------:R2:W-:Y:S01]  /*23070*/  STL.64 [R1+0xb28], R6 ;  /* 0x000b280601007387 */ /* 0x0005e20000100a00 */
[----:B------:R-:W-:-:S03]  /*23080*/  ISETP.GE.AND P6, PT, R105, UR5, PT ;  /* 0x0000000569007c0c */ /* 0x000fc6000bfc6270 */
[----:B------:R-:W3:Y:S04]  /*23090*/  LDL.LU.64 R104, [R1+0xaf8] ;  /* 0x000af80001687983 */ /* 0x000ee80000300a00 */
[----:B--2---:R-:W2:Y:S01]  /*230a0*/  LDL.LU.64 R6, [R1+0xaf0] ;  /* 0x000af00001067983 */ /* 0x004ea20000300a00 */
[----:B-1----:R-:W-:-:S04]  /*230b0*/  IMAD.WIDE R150, R251, 0x4, R216 ;  /* 0x00000004fb967825 */ /* 0x002fc800078e02d8 */
[----:B----4-:R-:W-:Y:S01]  /*230c0*/  IMAD.WIDE R132, R251, 0x4, R132 ;  /* 0x00000004fb847825 */ /* 0x010fe200078e0284 */
[----:B------:R1:W-:Y:S04]  /*230d0*/  STL.64 [R1+0xb20], R150 ;  /* 0x000b209601007387 */ /* 0x0003e80000100a00 */
[----:B------:R-:W-:Y:S04]  /*230e0*/  LDGSTS.E [R11+0x10008], desc[UR20][R150.64], P1 ;  /* 0x10008000960b7fae */ /* 0x000fe800089a1014 */
[----:B------:R4:W-:Y:S01]  /*230f0*/  STL.64 [R1+0x1e8], R132 ;  /* 0x0001e88401007387 */ /* 0x0009e20000100a00 */
[----:B------:R-:W-:-:S02]  /*23100*/  SEL R12, R12, RZ, P3 ;  /* 0x000000ff0c0c7207 */ /* 0x000fc40001800000 */
[----:B------:R-:W-:Y:S01]  /*23110*/  SEL R252, RZ, 0x4, P6 ;  /* 0x00000004fffc7807 */ /* 0x000fe20003000000 */
[----:B------:R4:W-:Y:S04]  /*23120*/  LDGSTS.E [R11+0x12000], desc[UR20][R132.64], P4 ;  /* 0x12000000840b7fae */ /* 0x0009e8000a1a1014 */
[----:B-1----:R-:W2:Y:S01]  /*23130*/  LDL.LU.64 R150, [R1+0xae8] ;  /* 0x000ae80001967983 */ /* 0x002ea20000300a00 */
[----:B------:R-:W-:Y:S02]  /*23140*/  LOP3.LUT R217, R3, 0x64, RZ, 0xfc, !PT ;  /* 0x0000006403d97812 */ /* 0x000fe400078efcff */
[----:B------:R-:W-:Y:S02]  /*23150*/  ISETP.NE.U32.AND P6, PT, R12, RZ, PT ;  /* 0x000000ff0c00720c */ /* 0x000fe40003fc5070 */
[----:B------:R-:W-:-:S02]  /*23160*/  SEL R12, R252, RZ, P3 ;  /* 0x000000fffc0c7207 */ /* 0x000fc40001800000 */
[----:B------:R-:W-:Y:S02]  /*23170*/  ISETP.GE.AND P1, PT, R217, UR5, PT ;  /* 0x00000005d9007c0c */ /* 0x000fe4000bf26270 */
[----:B------:R-:W-:Y:S02]  /*23180*/  LOP3.LUT R217, R3, 0x66, RZ, 0xfc, !PT ;  /* 0x0000006603d97812 */ /* 0x000fe400078efcff */
[----:B------:R-:W-:Y:S02]  /*23190*/  ISETP.NE.U32.AND P4, PT, R12, RZ, PT ;  /* 0x000000ff0c00720c */ /* 0x000fe40003f85070 */
[----:B------:R-:W-:Y:S02]  /*231a0*/  SEL R12, RZ, 0x4, P1 ;  /* 0x00000004ff0c7807 */ /* 0x000fe40000800000 */
[----:B------:R-:W-:Y:S02]  /*231b0*/  ISETP.GE.AND P1, PT, R217, UR5, PT ;  /* 0x00000005d9007c0c */ /* 0x000fe4000bf26270 */
[----:B------:R-:W2:Y:S01]  /*231c0*/  LDL.LU.64 R216, [R1+0xb18] ;  /* 0x000b180001d87983 */ /* 0x000ea20000300a00 */
[----:B------:R-:W-:-:S02]  /*231d0*/  SEL R12, R12, RZ, P3 ;  /* 0x000000ff0c0c7207 */ /* 0x000fc40001800000 */
[----:B------:R-:W-:Y:S02]  /*231e0*/  SEL R252, RZ, 0x4, P1 ;  /* 0x00000004fffc7807 */ /* 0x000fe40000800000 */
[----:B------:R-:W-:Y:S02]  /*231f0*/  ISETP.NE.U32.AND P1, PT, R12, RZ, PT ;  /* 0x000000ff0c00720c */ /* 0x000fe40003f25070 */
[----:B------:R-:W-:Y:S01]  /*23200*/  SEL R12, R252, RZ, P3 ;  /* 0x000000fffc0c7207 */ /* 0x000fe20001800000 */
[----:B----4-:R-:W-:Y:S01]  /*23210*/  IMAD.WIDE R132, R251, 0x4, R152 ;  /* 0x00000004fb847825 */ /* 0x010fe200078e0298 */
[----:B------:R-:W-:-:S04]  /*23220*/  LOP3.LUT R153, R3, 0x8, RZ, 0xfc, !PT ;  /* 0x0000000803997812 */ /* 0x000fc800078efcff */
[----:B------:R3:W-:Y:S01]  /*23230*/  LDGSTS.E [R11+0x12008], desc[UR20][R132.64], P5 ;  /* 0x12008000840b7fae */ /* 0x0007e2000a9a1014 */
[----:B------:R-:W-:Y:S01]  /*23240*/  ISETP.GE.AND P5, PT, R153, UR5, PT ;  /* 0x0000000599007c0c */ /* 0x000fe2000bfa6270 */
[----:B------:R-:W-:Y:S01]  /*23250*/  IMAD.WIDE R4, R251, 0x4, R4 ;  /* 0x00000004fb047825 */ /* 0x000fe200078e0204 */
[----:B------:R-:W-:Y:S01]  /*23260*/  LOP3.LUT R153, R3, 0xa, RZ, 0xfc, !PT ;  /* 0x0000000a03997812 */ /* 0x000fe200078efcff */
[----:B------:R-:W-:Y:S04]  /*23270*/  STL.64 [R1+0x1f0], R132 ;  /* 0x0001f08401007387 */ /* 0x000fe80000100a00 */
[----:B------:R-:W-:Y:S01]  /*23280*/  LDGSTS.E [R11+0x14000], desc[UR20][R4.64], P6 ;  /* 0x14000000040b7fae */ /* 0x000fe2000b1a1014 */
[----:B------:R-:W-:Y:S02]  /*23290*/  ISETP.NE.U32.AND P6, PT, R12, RZ, PT ;  /* 0x000000ff0c00720c */ /* 0x000fe40003fc5070 */
[----:B------:R-:W-:Y:S01]  /*232a0*/  SEL R12, RZ, 0x4, P5 ;  /* 0x00000004ff0c7807 */ /* 0x000fe20002800000 */
[----:B------:R1:W-:Y:S01]  /*232b0*/  STL.64 [R1+0x200], R4 ;  /* 0x0002000401007387 */ /* 0x0003e20000100a00 */
[----:B------:R-:W-:-:S03]  /*232c0*/  ISETP.GE.AND P5, PT, R153, UR5, PT ;  /* 0x0000000599007c0c */ /* 0x000fc6000bfa6270 */
        /* <DEDUP_REMOVED lines=12> */
[----:B------:R1:W-:Y:S04]  /*23390*/  STL.64 [R1+0x208], R132 ;  /* 0x0002088401007387 */ /* 0x0003e80000100a00 */
[----:B------:R2:W-:Y:S01]  /*233a0*/  LDGSTS.E [R11+0x16000], desc[UR20][R6.64], P1 ;  /* 0x16000000060b7fae */ /* 0x0005e200089a1014 */
[----:B------:R-:W-:Y:S02]  /*233b0*/  ISETP.NE.U32.AND P1, PT, R12, RZ, PT ;  /* 0x000000ff0c00720c */ /* 0x000fe40003f25070 */
[----:B------:R-:W-:Y:S01]  /*233c0*/  SEL R12, RZ, 0x4, P4 ;  /* 0x00000004ff0c7807 */ /* 0x000fe20002000000 */
[----:B------:R2:W-:Y:S01]  /*233d0*/  STL.64 [R1+0x218], R6 ;  /* 0x0002180601007387 */ /* 0x0005e20000100a00 */
[----:B------:R-:W-:-:S03]  /*233e0*/  ISETP.GE.AND P4, PT, R105, UR5, PT ;  /* 0x0000000569007c0c */ /* 0x000fc6000bf86270 */
[----:B------:R-:W3:Y:S01]  /*233f0*/  LDL.LU.64 R104, [R1+0xad0] ;  /* 0x000ad00001687983 */ /* 0x000ee20000300a00 */
[----:B-1----:R-:W-:-:S03]  /*23400*/  IMAD.WIDE R132, R251, 0x4, R150 ;  /* 0x00000004fb847825 */ /* 0x002fc600078e0296 */
[----:B------:R-:W3:Y:S01]  /*23410*/  LDL.LU.64 R150, [R1+0xac0] ;  /* 0x000ac00001967983 */ /* 0x000ee20000300a00 */
[----:B------:R-:W-:Y:S02]  /*23420*/  SEL R12, R12, RZ, P3 ;  /* 0x000000ff0c0c7207 */ /* 0x000fe40001800000 */
[----:B------:R-:W-:Y:S01]  /*23430*/  SEL R252, RZ, 0x4, P4 ;  /* 0x00000004fffc7807 */ /* 0x000fe20002000000 */
[----:B------:R-:W-:Y:S01]  /*23440*/  LDGSTS.E [R11+0x16008], desc[UR20][R132.64], P6 ;  /* 0x16008000840b7fae */ /* 0x000fe2000b1a1014 */
[----:B------:R-:W-:Y:S02]  /*23450*/  ISETP.NE.U32.AND P4, PT, R12, RZ, PT ;  /* 0x000000ff0c00720c */ /* 0x000fe40003f85070 */
[----:B------:R-:W-:Y:S01]  /*23460*/  SEL R12, R252, RZ, P3 ;  /* 0x000000fffc0c7207 */ /* 0x000fe20001800000 */
        /* <DEDUP_REMOVED lines=9> */
[----:B------:R-:W-:Y:S04]  /*23500*/  STL.64 [R1+0x1160], R10 ;  /* 0x0011600a01007387 */ /* 0x000fe80000100a00 */
[----:B------:R4:W-:Y:S04]  /*23510*/  STL.64 [R1+0xae8], R6 ;  /* 0x000ae80601007387 */ /* 0x0009e80000100a00 */
[----:B------:R-:W2:Y:S01]  /*23520*/  LDL.LU.64 R216, [R1+0xab8] ;  /* 0x000ab80001d87983 */ /* 0x000ea20000300a00 */
[----:B------:R-:W-:-:S03]  /*23530*/  SEL R12, R12, RZ, P3 ;  /* 0x000000ff0c0c7207 */ /* 0x000fc60001800000 */
[----:B-1----:R-:W2:Y:S01]  /*23540*/  LDL.LU.64 R132, [R1+0xab0] ;  /* 0x000ab00001847983 */ /* 0x002ea20000300a00 */
        /* <DEDUP_REMOVED lines=15> */
[----:B------:R-:W2:Y:S01]  /*23640*/  LDL.LU.64 R152, [R1+0xaa8] ;  /* 0x000aa80001987983 */ /* 0x000ea20000300a00 */
[----:B------:R-:W-:Y:S02]  /*23650*/  SEL R12, R12, RZ, P3 ;  /* 0x000000ff0c0c7207 */ /* 0x000fe40001800000 */
[----:B------:R-:W-:Y:S01]  /*23660*/  SEL R252, RZ, 0x4, P1 ;  /* 0x00000004fffc7807 */ /* 0x000fe20000800000 */
[----:B----4-:R-:W4:Y:S01]  /*23670*/  LDL.LU.64 R4, [R1+0xac8] ;  /* 0x000ac80001047983 */ /* 0x010f220000300a00 */
[----:B------:R-:W-:Y:S02]  /*23680*/  ISETP.NE.U32.AND P1, PT, R12, RZ, PT ;  /* 0x000000ff0c00720c */ /* 0x000fe40003f25070 */
[----:B------:R-:W-:Y:S01]  /*23690*/  SEL R12, R252, RZ, P3 ;  /* 0x000000fffc0c7207 */ /* 0x000fe20001800000 */
[----:B---3--:R-:W-:Y:S01]  /*236a0*/  IMAD.WIDE R10, R251, 0x4, R104 ;  /* 0x00000004fb0a7825 */ /* 0x008fe200078e0268 */
[----:B------:R-:W-:-:S04]  /*236b0*/  LOP3.LUT R105, R3, 0xc, RZ, 0xfc, !PT ;  /* 0x0000000c03697812 */ /* 0x000fc800078efcff */
[----:B------:R2:W-:Y:S01]  /*236c0*/  LDGSTS.E [R242+0x12008], desc[UR20][R10.64], P5 ;  /* 0x120080000af27fae */ /* 0x0005e2000a9a1014 */
[----:B------:R-:W-:Y:S02]  /*236d0*/  ISETP.GE.AND P5, PT, R105, UR5, PT ;  /* 0x0000000569007c0c */ /* 0x000fe4000bfa6270 */
[----:B------:R-:W-:Y:S01]  /*236e0*/  LOP3.LUT R105, R3, 0xe, RZ, 0xfc, !PT ;  /* 0x0000000e03697812 */ /* 0x000fe200078efcff */
[----:B-1----:R-:W-:Y:S01]  /*236f0*/  IMAD.WIDE R6, R251, 0x4, R150 ;  /* 0x00000004fb067825 */ /* 0x002fe200078e0296 */
[----:B------:R2:W-:Y:S04]  /*23700*/  STL.64 [R1+0xad0], R10 ;  /* 0x000ad00a01007387 */ /* 0x0005e80000100a00 */
[----:B------:R1:W-:Y:S01]  /*23710*/  LDGSTS.E [R242+0x14000], desc[UR20][R6.64], P6 ;  /* 0x1400000006f27fae */ /* 0x0003e2000b1a1014 */
[----:B------:R-:W-:-:S02]  /*23720*/  ISETP.NE.U32.AND P6, PT, R12, RZ, PT ;  /* 0x000000ff0c00720c */ /* 0x000fc40003fc5070 */
[----:B------:R-:W-:Y:S01]  /*23730*/  SEL R12, RZ, 0x4, P5 ;  /* 0x00000004ff0c7807 */ /* 0x000fe20002800000 */
[----:B------:R1:W-:Y:S01]  /*23740*/  STL.64 [R1+0x268], R6 ;  /* 0x0002680601007387 */ /* 0x0003e20000100a00 */
[----:B------:R-:W-:-:S03]  /*23750*/  ISETP.GE.AND P5, PT, R105, UR5, PT ;  /* 0x0000000569007c0c */ /* 0x000fc6000bfa6270 */
[----:B------:R-:W3:Y:S04]  /*23760*/  LDL.LU.64 R104, [R1+0xaa0] ;  /* 0x000aa00001687983 */ /* 0x000ee80000300a00 */
[----:B------:R-:W3:Y:S01]  /*23770*/  LDL.LU.64 R150, [R1+0xa98] ;  /* 0x000a980001967983 */ /* 0x000ee20000300a00 */
[----:B------:R-:W-:Y:S02]  /*23780*/  SEL R12, R12, RZ, P3 ;  /* 0x000000ff0c0c7207 */ /* 0x000fe40001800000 */
[----:B------:R-:W-:Y:S02]  /*23790*/  SEL R252, RZ, 0x4, P5 ;  /* 0x00000004fffc7807 */ /* 0x000fe40002800000 */
[----:B------:R-:W-:Y:S02]  /*237a0*/  ISETP.NE.U32.AND P5, PT, R12, RZ, PT ;  /* 0x000000ff0c00720c */ /* 0x000fe40003fa5070 */
[----:B------:R-:W-:Y:S01]  /*237b0*/  SEL R12, R252, RZ, P3 ;  /* 0x000000fffc0c7207 */ /* 0x000fe20001800000 */
[----:B--2---:R-:W-:Y:S01]  /*237c0*/  IMAD.WIDE R10, R251, 0x4, R216 ;  /* 0x00000004fb0a7825 */ /* 0x004fe200078e02d8 */
[----:B------:R-:W-:-:S03]  /*237d0*/  LOP3.LUT R217, R3, 0x2c, RZ, 0xfc, !PT ;  /* 0x0000002c03d97812 */ /* 0x000fc600078efcff */
[----:B-1----:R-:W-:Y:S01]  /*237e0*/  IMAD.WIDE R6, R251, 0x4, R132 ;  /* 0x00000004fb067825 */ /* 0x002fe200078e0284 */
[----:B------:R-:W-:Y:S01]  /*237f0*/  LDGSTS.E [R242+0x14008], desc[UR20][R10.64], P4 ;  /* 0x140080000af27fae */ /* 0x000fe2000a1a1014 */
[----:B------:R-:W-:Y:S02]  /*23800*/  ISETP.GE.AND P4, PT, R217, UR5, PT ;  /* 0x00000005d9007c0c */ /* 0x000fe4000bf86270 */
[----:B------:R-:W-:Y:S01]  /*23810*/  LOP3.LUT R217, R3, 0x2e, RZ, 0xfc, !PT ;  /* 0x0000002e03d97812 */ /* 0x000fe200078efcff */
[----:B------:R1:W-:Y:S01]  /*23820*/  LDGSTS.E [R242+0x16000], desc[UR20][R6.64], P1 ;  /* 0x1600000006f27fae */ /* 0x0003e200089a1014 */
[----:B------:R-:W-:Y:S02]  /*23830*/  ISETP.NE.U32.AND P1, PT, R12, RZ, PT ;  /* 0x000000ff0c00720c */ /* 0x000fe40003f25070 */
[----:B------:R-:W-:Y:S01]  /*23840*/  SEL R12, RZ, 0x4, P4 ;  /* 0x00000004ff0c7807 */ /* 0x000fe20002000000 */
[----:B------:R-:W-:Y:S01]  /*23850*/  STL.64 [R1+0x270], R10 ;  /* 0x0002700a01007387 */ /* 0x000fe20000100a00 */
[----:B------:R-:W-:-:S03]  /*23860*/  ISETP.GE.AND P4, PT, R217, UR5, PT ;  /* 0x00000005d9007c0c */ /* 0x000fc6000bf86270 */
[----:B------:R1:W-:Y:S04]  /*23870*/  STL.64 [R1+0x278], R6 ;  /* 0x0002780601007387 */ /* 0x0003e80000100a00 */
[----:B------:R-:W2:Y:S01]  /*23880*/  LDL.LU.64 R216, [R1+0xa90] ;  /* 0x000a900001d87983 */ /* 0x000ea20000300a00 */
[----:B------:R-:W-:-:S03]  /*23890*/  SEL R12, R12, RZ, P3 ;  /* 0x000000ff0c0c7207 */ /* 0x000fc60001800000 */
[----:B------:R-:W2:Y:S01]  /*238a0*/  LDL.LU.64 R132, [R1+0xa88] ;  /* 0x000a880001847983 */ /* 0x000ea20000300a00 */
[----:B------:R-:W-:Y:S02]  /*238b0*/  SEL R252, RZ, 0x4, P4 ;  /* 0x00000004fffc7807 */ /* 0x000fe40002000000 */
[----:B------:R-:W-:Y:S02]  /*238c0*/  ISETP.NE.U32.AND P4, PT, R12, RZ, PT ;  /* 0x000000ff0c00720c */ /* 0x000fe40003f85070 */
[----:B------:R-:W-:Y:S01]  /*238d0*/  SEL R12, R252, RZ, P3 ;  /* 0x000000fffc0c7207 */ /* 0x000fe20001800000 */
[----:B-1----:R-:W-:Y:S01]  /*238e0*/  IMAD.WIDE R6, R251, 0x4, R152 ;  /* 0x00000004fb067825 */ /* 0x002fe200078e0298 */
[----:B------:R-:W-:-:S04]  /*238f0*/  LOP3.LUT R153, R3, 0x4c, RZ, 0xfc, !PT ;  /* 0x0000004c03997812 */ /* 0x000fc800078efcff */
[----:B------:R1:W-:Y:S01]  /*23900*/  LDGSTS.E [R242+0x16008], desc[UR20][R6.64], P6 ;  /* 0x1600800006f27fae */ /* 0x0003e2000b1a1014 */
[----:B------:R-:W-:Y:S01]  /*23910*/  ISETP.GE.AND P6, PT, R153, UR5, PT ;  /* 0x0000000599007c0c */ /* 0x000fe2000bfc6270 */
[----:B----4-:R-:W-:Y:S01]  /*23920*/  IMAD.WIDE R4, R251, 0x4, R4 ;  /* 0x00000004fb047825 */ /* 0x010fe200078e0204 */
        /* <DEDUP_REMOVED lines=14> */
[----:B------:R-:W-:-:S03]  /*23a10*/  LOP3.LUT R105, R3, 0x6c, RZ, 0xfc, !PT ;  /* 0x0000006c03697812 */ /* 0x000fc600078efcff */
[----:B-1----:R-:W-:Y:S01]  /*23a20*/  IMAD.WIDE R6, R251, 0x4, R150 ;  /* 0x00000004fb067825 */ /* 0x002fe200078e0296 */
[----:B------:R2:W-:Y:S01]  /*23a30*/  LDGSTS.E [R243+0x10008], desc[UR20][R10.64], P1 ;  /* 0x100080000af37fae */ /* 0x0005e200089a1014 */
[----:B------:R-:W-:Y:S02]  /*23a40*/  ISETP.GE.AND P1, PT, R105, UR5, PT ;  /* 0x0000000569007c0c */ /* 0x000fe4000bf26270 */
[----:B------:R-:W-:Y:S01]  /*23a50*/  LOP3.LUT R105, R3, 0x6e, RZ, 0xfc, !PT ;  /* 0x0000006e03697812 */ /* 0x000fe200078efcff */
[----:B------:R1:W-:Y:S01]  /*23a60*/  LDGSTS.E [R243+0x12000], desc[UR20][R6.64], P4 ;  /* 0x1200000006f37fae */ /* 0x0003e2000a1a1014 */
[----:B------:R-:W-:Y:S02]  /*23a70*/  ISETP.NE.U32.AND P4, PT, R12, RZ, PT ;  /* 0x000000ff0c00720c */ /* 0x000fe40003f85070 */
[----:B------:R-:W-:Y:S01]  /*23a80*/  SEL R12, RZ, 0x4, P1 ;  /* 0x00000004ff0c7807 */ /* 0x000fe20000800000 */
[----:B------:R2:W-:Y:S01]  /*23a90*/  STL.64 [R1+0xaa0], R10 ;  /* 0x000aa00a01007387 */ /* 0x0005e20000100a00 */
[----:B------:R-:W-:-:S03]  /*23aa0*/  ISETP.GE.AND P1, PT, R105, UR5, PT ;  /* 0x0000000569007c0c */ /* 0x000fc6000bf26270 */
[----:B------:R1:W-:Y:S04]  /*23ab0*/  STL.64 [R1+0xa98], R6 ;  /* 0x000a980601007387 */ /* 0x0003e80000100a00 */
[----:B------:R-:W3:Y:S04]  /*23ac0*/  LDL.LU.64 R104, [R1+0xa70] ;  /* 0x000a700001687983 */ /* 0x000ee80000300a00 */
[----:B------:R-:W3:Y:S01]  /*23ad0*/  LDL.LU.64 R150, [R1+0xa68] ;  /* 0x000a680001967983 */ /* 0x000ee20000300a00 */
[----:B------:R-:W-:Y:S02]  /*23ae0*/  SEL R12, R12, RZ, P3 ;  /* 0x000000ff0c0c7207 */ /* 0x000fe40001800000 */
[----:B------:R-:W-:-:S02]  /*23af0*/  SEL R252, RZ, 0x4, P1 ;  /* 0x00000004fffc7807 */ /* 0x000fc40000800000 */
        /* <DEDUP_REMOVED lines=26> */
[----:B------:R3:W-:Y:S04]  /*23ca0*/  STL.64 [R1+0xa80], R6 ;  /* 0x000a800601007387 */ /* 0x0007e80000100a00 */
[----:B------:R1:W-:Y:S01]  /*23cb0*/  LDGSTS.E [R243+0x16000], desc[UR20][R4.64], P1 ;  /* 0x1600000004f37fae */ /* 0x0003e200089a1014 */
[----:B------:R-:W-:Y:S02]  /*23cc0*/  ISETP.NE.U32.AND P1, PT, R12, RZ, PT ;  /* 0x000000ff0c00720c */ /* 0x000fe40003f25070 */
[----:B------:R-:W-:Y:S01]  /*23cd0*/  SEL R12, RZ, 0x4, P4 ;  /* 0x00000004ff0c7807 */ /* 0x000fe20002000000 */
[----:B------:R1:W-:Y:S01]  /*23ce0*/  STL.64 [R1+0xa78], R4 ;  /* 0x000a780401007387 */ /* 0x0003e20000100a00 */
[----:B------:R-:W-:-:S03]  /*23cf0*/  ISETP.GE.AND P4, PT, R153, UR5, PT ;  /* 0x0000000599007c0c */ /* 0x000fc6000bf86270 */
[----:B------:R-:W4:Y:S01]  /*23d00*/  LDL.LU.64 R152, [R1+0xa50] ;  /* 0x000a500001987983 */ /* 0x000f220000300a00 */
[----:B------:R-:W-:Y:S02]  /*23d10*/  SEL R12, R12, RZ, P3 ;  /* 0x000000ff0c0c7207 */ /* 0x000fe40001800000 */
[----:B------:R-:W-:Y:S02]  /*23d20*/  SEL R252, RZ, 0x4, P4 ;  /* 0x00000004fffc7807 */ /* 0x000fe40002000000 */
[----:B------:R-:W-:Y:S02]  /*23d30*/  ISETP.NE.U32.AND P4, PT, R12, RZ, PT ;  /* 0x000000ff0c00720c */ /* 0x000fe40003f85070 */
[----:B------:R-:W-:Y:S01]  /*23d40*/  SEL R12, R252, RZ, P3 ;  /* 0x000000fffc0c7207 */ /* 0x000fe20001800000 */
[C---:B---3--:R-:W-:Y:S02]  /*23d50*/  IMAD.WIDE R6, R251.reuse, 0x4, R104 ;  /* 0x00000004fb067825 */ /* 0x048fe400078e0268 */
[----:B------:R-:W3:Y:S02]  /*23d60*/  LDL.LU.64 R104, [R1+0xa48] ;  /* 0x000a480001687983 */ /* 0x000ee40000300a00 */
[----:B-1----:R-:W-:Y:S01]  /*23d70*/  IMAD.WIDE R4, R251, 0x4, R150 ;  /* 0x00000004fb047825 */ /* 0x002fe200078e0296 */
[----:B------:R-:W-:Y:S01]  /*23d80*/  LOP3.LUT R151, R3, 0x50, RZ, 0xfc, !PT ;  /* 0x0000005003977812 */ /* 0x000fe200078efcff */
[----:B------:R1:W-:Y:S03]  /*23d90*/  LDGSTS.E [R243+0x16008], desc[UR20][R6.64], P6 ;  /* 0x1600800006f37fae */ /* 0x0003e6000b1a1014 */
[----:B------:R-:W-:Y:S01]  /*23da0*/  ISETP.GE.AND P6, PT, R151, UR5, PT ;  /* 0x0000000597007c0c */ /* 0x000fe2000bfc6270 */
[----:B------:R-:W-:Y:S01]  /*23db0*/  LDGSTS.E [R244+0x10000], desc[UR20][R4.64], P5 ;  /* 0x1000000004f47fae */ /* 0x000fe2000a9a1014 */
[----:B------:R-:W-:-:S02]  /*23dc0*/  LOP3.LUT R151, R3, 0x52, RZ, 0xfc, !PT ;  /* 0x0000005203977812 */ /* 0x000fc400078efcff */
[----:B------:R-:W-:Y:S01]  /*23dd0*/  ISETP.NE.U32.AND P5, PT, R12, RZ, PT ;  /* 0x000000ff0c00720c */ /* 0x000fe20003fa5070 */
[----:B------:R-:W-:Y:S01]  /*23de0*/  STL.64 [R1+0xa70], R6 ;  /* 0x000a700601007387 */ /* 0x000fe20000100a00 */
[----:B------:R-:W-:Y:S02]  /*23df0*/  SEL R12, RZ, 0x4, P6 ;  /* 0x00000004ff0c7807 */ /* 0x000fe40003000000 */
[----:B------:R-:W-:Y:S01]  /*23e00*/  ISETP.GE.AND P6, PT, R151, UR5, PT ;  /* 0x0000000597007c0c */ /* 0x000fe2000bfc6270 */
[----:B------:R-:W-:Y:S04]  /*23e10*/  STL.64 [R1+0x1168], R242 ;  /* 0x001168f201007387 */ /* 0x000fe80000100a00 */
[----:B------:R1:W-:Y:S04]  /*23e20*/  STL.64 [R1+0xa68], R4 ;  /* 0x000a680401007387 */ /* 0x0003e80000100a00 */
[----:B------:R-:W3:Y:S04]  /*23e30*/  LDL.LU.64 R150, [R1+0xa40] ;  /* 0x000a400001967983 */ /* 0x000ee80000300a00 */
[----:B-1----:R-:W3:Y:S01]  /*23e40*/  LDL.LU.64 R4, [R1+0xa38] ;  /* 0x000a380001047983 */ /* 0x002ee20000300a00 */
[----:B------:R-:W-:-:S02]  /*23e50*/  SEL R12, R12, RZ, P3 ;  /* 0x000000ff0c0c7207 */ /* 0x000fc40001800000 */
[----:B------:R-:W-:Y:S02]  /*23e60*/  SEL R252, RZ, 0x4, P6 ;  /* 0x00000004fffc7807 */ /* 0x000fe40003000000 */
[----:B------:R-:W-:Y:S01]  /*23e70*/  ISETP.NE.U32.AND P6, PT, R12, RZ, PT ;  /* 0x000000ff0c00720c */ /* 0x000fe20003fc5070 */
[----:B--2---:R-:W-:Y:S01]  /*23e80*/  IMAD.WIDE R10, R251, 0x4, R216 ;  /* 0x00000004fb0a7825 */ /* 0x004fe200078e02d8 */
[----:B------:R-:W-:-:S03]  /*23e90*/  LOP3.LUT R217, R3, 0x70, RZ, 0xfc, !PT ;  /* 0x0000007003d97812 */ /* 0x000fc600078efcff */
[----:B------:R-:W-:Y:S01]  /*23ea0*/  IMAD.WIDE R6, R251, 0x4, R132 ;  /* 0x00000004fb067825 */ /* 0x000fe200078e0284 */
[----:B------:R4:W-:Y:S01]  /*23eb0*/  LDGSTS.E [R244+0x10008], desc[UR20][R10.64], P1 ;  /* 0x100080000af47fae */ /* 0x0009e200089a1014 */
[----:B------:R-:W-:Y:S02]  /*23ec0*/  SEL R12, R252, RZ, P3 ;  /* 0x000000fffc0c7207 */ /* 0x000fe40001800000 */
[----:B------:R-:W-:Y:S01]  /*23ed0*/  ISETP.GE.AND P1, PT, R217, UR5, PT ;  /* 0x00000005d9007c0c */ /* 0x000fe2000bf26270 */
[----:B------:R3:W-:Y:S01]  /*23ee0*/  LDGSTS.E [R244+0x12000], desc[UR20][R6.64], P4 ;  /* 0x1200000006f47fae */ /* 0x0007e2000a1a1014 */
[----:B------:R-:W-:Y:S02]  /*23ef0*/  LOP3.LUT R217, R3, 0x72, RZ, 0xfc, !PT ;  /* 0x0000007203d97812 */ /* 0x000fe400078efcff */
[----:B------:R-:W-:Y:S01]  /*23f00*/  ISETP.NE.U32.AND P4, PT, R12, RZ, PT ;  /* 0x000000ff0c00720c */ /* 0x000fe20003f85070 */
[----:B------:R4:W-:Y:S01]  /*23f10*/  STL.64 [R1+0xa60], R10 ;  /* 0x000a600a01007387 */ /* 0x0009e20000100a00 */
[----:B------:R-:W-:-:S02]  /*23f20*/  SEL R12, RZ, 0x4, P1 ;  /* 0x00000004ff0c7807 */ /* 0x000fc40000800000 */
[----:B------:R-:W-:Y:S01]  /*23f30*/  ISETP.GE.AND P1, PT, R217, UR5, PT ;  /* 0x00000005d9007c0c */ /* 0x000fe2000bf26270 */
[----:B------:R3:W-:Y:S04]  /*23f40*/  STL.64 [R1+0xa58], R6 ;  /* 0x000a580601007387 */ /* 0x0007e80000100a00 */
[----:B------:R-:W2:Y:S01]  /*23f50*/  LDL.LU.64 R216, [R1+0xa30] ;  /* 0x000a300001d87983 */ /* 0x000ea20000300a00 */
[----:B------:R-:W-:-:S03]  /*23f60*/  SEL R12, R12, RZ, P3 ;  /* 0x000000ff0c0c7207 */ /* 0x000fc60001800000 */
[----:B------:R-:W2:Y:S01]  /*23f70*/  LDL.LU.64 R132, [R1+0xa28] ;  /* 0x000a280001847983 */ /* 0x000ea20000300a00 */
[----:B------:R-:W-:Y:S02]  /*23f80*/  SEL R252, RZ, 0x4, P1 ;  /* 0x00000004fffc7807 */ /* 0x000fe40000800000 */
[----:B------:R-:W-:Y:S02]  /*23f90*/  ISETP.NE.U32.AND P1, PT, R12, RZ, PT ;  /* 0x000000ff0c00720c */ /* 0x000fe40003f25070 */
[----:B------:R-:W-:Y:S01]  /*23fa0*/  SEL R12, R252, RZ, P3 ;  /* 0x000000fffc0c7207 */ /* 0x000fe20001800000 */
[----:B----4-:R-:W-:Y:S01]  /*23fb0*/  IMAD.WIDE R10, R251, 0x4, R152 ;  /* 0x00000004fb0a7825 */ /* 0x010fe200078e0298 */
[----:B------:R-:W-:-:S04]  /*23fc0*/  LOP3.LUT R153, R3, 0x14, RZ, 0xfc, !PT ;  /* 0x0000001403997812 */ /* 0x000fc800078efcff */
[----:B------:R-:W-:Y:S01]  /*23fd0*/  LDGSTS.E [R244+0x12008], desc[UR20][R10.64], P5 ;  /* 0x120080000af47fae */ /* 0x000fe2000a9a1014 */
[----:B------:R-:W-:Y:S02]  /*23fe0*/  ISETP.GE.AND P5, PT, R153, UR5, PT ;  /* 0x0000000599007c0c */ /* 0x000fe4000bfa6270 */
[----:B------:R-:W-:Y:S01]  /*23ff0*/  LOP3.LUT R153, R3, 0x16, RZ, 0xfc, !PT ;  /* 0x0000001603997812 */ /* 0x000fe200078efcff */
[----:B------:R-:W-:Y:S01]  /*24000*/  STL.64 [R1+0xa50], R10 ;  /* 0x000a500a01007387 */ /* 0x000fe20000100a00 */
[----:B---3--:R-:W-:-:S05]  /*24010*/  IMAD.WIDE R6, R251, 0x4, R104 ;  /* 0x00000004fb067825 */ /* 0x008fca00078e0268 */
[----:B------:R1:W-:Y:S01]  /*24020*/  LDGSTS.E [R244+0x14000], desc[UR20][R6.64], P6 ;  /* 0x1400000006f47fae */ /* 0x0003e2000b1a1014 */
[----:B------:R-:W-:Y:S02]  /*24030*/  ISETP.NE.U32.AND P6, PT, R12, RZ, PT ;  /* 0x000000ff0c00720c */ /* 0x000fe40003fc5070 */
[----:B------:R-:W-:Y:S01]  /*24040*/  SEL R12, RZ, 0x4, P5 ;  /* 0x00000004ff0c7807 */ /* 0x000fe20002800000 */
[----:B------:R1:W-:Y:S01]  /*24050*/  STL.64 [R1+0xa48], R6 ;  /* 0x000a480601007387 */ /* 0x0003e20000100a00 */
[----:B------:R-:W-:-:S03]  /*24060*/  ISETP.GE.AND P5, PT, R153, UR5, PT ;  /* 0x0000000599007c0c */ /* 0x000fc6000bfa6270 */
[----:B------:R-:W3:Y:S04]  /*24070*/  LDL.LU.64 R152, [R1+0xa20] ;  /* 0x000a200001987983 */ /* 0x000ee80000300a00 */
[----:B------:R-:W4:Y:S01]  /*24080*/  LDL.LU.64 R104, [R1+0xa18] ;  /* 0x000a180001687983 */ /* 0x000f220000300a00 */
[----:B------:R-:W-:Y:S02]  /*24090*/  SEL R12, R12, RZ, P3 ;  /* 0x000000ff0c0c7207 */ /* 0x000fe40001800000 */
[----:B------:R-:W-:Y:S01]  /*240a0*/  SEL R252, RZ, 0x4, P5 ;  /* 0x00000004fffc7807 */ /* 0x000fe20002800000 */
[----:B-1----:R-:W-:Y:S01]  /*240b0*/  IMAD.WIDE R6, R251, 0x4, R150 ;  /* 0x00000004fb067825 */ /* 0x002fe200078e0296 */
[----:B------:R-:W-:Y:S02]  /*240c0*/  LOP3.LUT R151, R3, 0x34, RZ, 0xfc, !PT ;  /* 0x0000003403977812 */ /* 0x000fe400078efcff */
[----:B------:R-:W-:-:S02]  /*240d0*/  ISETP.NE.U32.AND P5, PT, R12, RZ, PT ;  /* 0x000000ff0c00720c */ /* 0x000fc40003fa5070 */
[----:B------:R1:W-:Y:S01]  /*240e0*/  LDGSTS.E [R244+0x14008], desc[UR20][R6.64], P4 ;  /* 0x1400800006f47fae */ /* 0x0003e2000a1a1014 */
[----:B------:R-:W-:Y:S01]  /*240f0*/  SEL R12, R252, RZ, P3 ;  /* 0x000000fffc0c7207 */ /* 0x000fe20001800000 */
[----:B------:R-:W-:Y:S01]  /*24100*/  IMAD.WIDE R4, R251, 0x4, R4 ;  /* 0x00000004fb047825 */ /* 0x000fe200078e0204 */
[----:B------:R-:W-:Y:S02]  /*24110*/  ISETP.GE.AND P4, PT, R151, UR5, PT ;  /* 0x0000000597007c0c */ /* 0x000fe4000bf86270 */
[----:B------:R-:W-:Y:S02]  /*24120*/  LOP3.LUT R151, R3, 0x36, RZ, 0xfc, !PT ;  /* 0x0000003603977812 */ /* 0x000fe400078efcff */
[----:B------:R-:W-:Y:S01]  /*24130*/  LDGSTS.E [R244+0x16000], desc[UR20][R4.64], P1 ;  /* 0x1600000004f47fae */ /* 0x000fe200089a1014 */
[----:B------:R-:W-:Y:S02]  /*24140*/  ISETP.NE.U32.AND P1, PT, R12, RZ, PT ;  /* 0x000000ff0c00720c */ /* 0x000fe40003f25070 */
[----:B------:R-:W-:Y:S01]  /*24150*/  SEL R12, RZ, 0x4, P4 ;  /* 0x00000004ff0c7807 */ /* 0x000fe20002000000 */
[----:B------:R-:W-:Y:S01]  /*24160*/  STL.64 [R1+0xa40], R6 ;  /* 0x000a400601007387 */ /* 0x000fe20000100a00 */
[----:B------:R-:W-:-:S03]  /*24170*/  ISETP.GE.AND P4, PT, R151, UR5, PT ;  /* 0x0000000597007c0c */ /* 0x000fc6000bf86270 */
[----:B------:R1:W-:Y:S04]  /*24180*/  STL.64 [R1+0xa38], R4 ;  /* 0x000a380401007387 */ /* 0x0003e80000100a00 */
[----:B------:R-:W4:Y:S04]  /*24190*/  LDL.LU.64 R150, [R1+0xa10] ;  /* 0x000a100001967983 */ /* 0x000f280000300a00 */
[----:B-1----:R-:W4:Y:S01]  /*241a0*/  LDL.LU.64 R4, [R1+0xa08] ;  /* 0x000a080001047983 */ /* 0x002f220000300a00 */
[----:B------:R-:W-:Y:S02]  /*241b0*/  SEL R12, R12, RZ, P3 ;  /* 0x000000ff0c0c7207 */ /* 0x000fe40001800000 */
[----:B------:R-:W-:Y:S01]  /*241c0*/  SEL R252, RZ, 0x4, P4 ;  /* 0x00000004fffc7807 */ /* 0x000fe20002000000 */
[----:B--2---:R-:W-:Y:S01]  /*241d0*/  IMAD.WIDE R10, R251, 0x4, R216 ;  /* 0x00000004fb0a7825 */ /* 0x004fe200078e02d8 */
[----:B------:R-:W-:-:S02]  /*241e0*/  LOP3.LUT R217, R3, 0x54, RZ, 0xfc, !PT ;  /* 0x0000005403d97812 */ /* 0x000fc400078efcff */
[----:B------:R-:W-:Y:S01]  /*241f0*/  ISETP.NE.U32.AND P4, PT, R12, RZ, PT ;  /* 0x000000ff0c00720c */ /* 0x000fe20003f85070 */
        /* <DEDUP_REMOVED lines=11> */
[----:B------:R-:W2:Y:S04]  /*242b0*/  LDL.LU.64 R216, [R1+0xa00] ;  /* 0x000a000001d87983 */ /* 0x000ea80000300a00 */
[----:B------:R-:W2:Y:S01]  /*242c0*/  LDL.LU.64 R132, [R1+0x9f8] ;  /* 0x0009f80001847983 */ /* 0x000ea20000300a00 */
[----:B------:R-:W-:-:S02]  /*242d0*/  SEL R12, R12, RZ, P3 ;  /* 0x000000ff0c0c7207 */ /* 0x000fc40001800000 */
[----:B------:R-:W-:Y:S02]  /*242e0*/  SEL R252, RZ, 0x4, P6 ;  /* 0x00000004fffc7807 */ /* 0x000fe40003000000 */
[----:B------:R-:W-:Y:S02]  /*242f0*/  ISETP.NE.U32.AND P6, PT, R12, RZ, PT ;  /* 0x000000ff0c00720c */ /* 0x000fe40003fc5070 */
[----:B------:R-:W-:Y:S01]  /*24300*/  SEL R12, R252, RZ, P3 ;  /* 0x000000fffc0c7207 */ /* 0x000fe20001800000 */
[----:B---3--:R-:W-:-:S04]  /*24310*/  IMAD.WIDE R10, R251, 0x4, R152 ;  /* 0x00000004fb0a7825 */ /* 0x008fc800078e0298 */
[----:B----4-:R-:W-:Y:S01]  /*24320*/  IMAD.WIDE R6, R251, 0x4, R104 ;  /* 0x00000004fb067825 */ /* 0x010fe200078e0268 */
[----:B------:R-:W-:Y:S04]  /*24330*/  STL.64 [R1+0xa20], R10 ;  /* 0x000a200a01007387 */ /* 0x000fe80000100a00 */
[----:B------:R1:W-:Y:S04]  /*24340*/  STL.64 [R1+0xa18], R6 ;  /* 0x000a180601007387 */ /* 0x0003e80000100a00 */
[----:B------:R-:W3:Y:S01]  /*24350*/  LDL.LU.64 R104, [R1+0x9f0] ;  /* 0x0009f00001687983 */ /* 0x000ee20000300a00 */
[----:B------:R-:W-:-:S03]  /*24360*/  LOP3.LUT R153, R3, 0x74, RZ, 0xfc, !PT ;  /* 0x0000007403997812 */ /* 0x000fc600078efcff */
[----:B------:R-:W-:Y:S01]  /*24370*/  LDGSTS.E [R245+0x10008], desc[UR20][R10.64], P1 ;  /* 0x100080000af57fae */ /* 0x000fe200089a1014 */
[----:B------:R-:W-:Y:S02]  /*24380*/  ISETP.GE.AND P1, PT, R153, UR5, PT ;  /* 0x0000000599007c0c */ /* 0x000fe4000bf26270 */
[----:B------:R-:W-:Y:S01]  /*24390*/  LOP3.LUT R153, R3, 0x76, RZ, 0xfc, !PT ;  /* 0x0000007603997812 */ /* 0x000fe200078efcff */
[----:B------:R1:W-:Y:S01]  /*243a0*/  LDGSTS.E [R245+0x12000], desc[UR20][R6.64], P4 ;  /* 0x1200000006f57fae */ /* 0x0003e2000a1a1014 */
[----:B------:R-:W-:Y:S02]  /*243b0*/  ISETP.NE.U32.AND P4, PT, R12, RZ, PT ;  /* 0x000000ff0c00720c */ /* 0x000fe40003f85070 */
[----:B------:R-:W-:Y:S02]  /*243c0*/  SEL R12, RZ, 0x4, P1 ;  /* 0x00000004ff0c7807 */ /* 0x000fe40000800000 */
[----:B------:R-:W-:Y:S02]  /*243d0*/  ISETP.GE.AND P1, PT, R153, UR5, PT ;  /* 0x0000000599007c0c */ /* 0x000fe4000bf26270 */
[----:B------:R-:W4:Y:S01]  /*243e0*/  LDL.LU.64 R152, [R1+0x9e8] ;  /* 0x0009e80001987983 */ /* 0x000f220000300a00 */
[----:B------:R-:W-:-:S02]  /*243f0*/  SEL R12, R12, RZ, P3 ;  /* 0x000000ff0c0c7207 */ /* 0x000fc40001800000 */
[----:B------:R-:W-:Y:S01]  /*24400*/  SEL R252, RZ, 0x4, P1 ;  /* 0x00000004fffc7807 */ /* 0x000fe20000800000 */
[----:B-1----:R-:W-:Y:S01]  /*24410*/  IMAD.WIDE R6, R251, 0x4, R150 ;  /* 0x00000004fb067825 */ /* 0x002fe200078e0296 */
[----:B------:R-:W-:Y:S02]  /*24420*/  LOP3.LUT R151, R3, 0x18, RZ, 0xfc, !PT ;  /* 0x0000001803977812 */ /* 0x000fe400078efcff */
[----:B------:R-:W-:Y:S02]  /*24430*/  ISETP.NE.U32.AND P1, PT, R12, RZ, PT ;  /* 0x000000ff0c00720c */ /* 0x000fe40003f25070 */
[----:B------:R1:W-:Y:S01]  /*24440*/  LDGSTS.E [R245+0x12008], desc[UR20][R6.64], P5 ;  /* 0x1200800006f57fae */ /* 0x0003e2000a9a1014 */
[----:B------:R-:W-:Y:S01]  /*24450*/  SEL R12, R252, RZ, P3 ;  /* 0x000000fffc0c7207 */ /* 0x000fe20001800000 */
[----:B------:R-:W-:Y:S01]  /*24460*/  IMAD.WIDE R4, R251, 0x4, R4 ;  /* 0x00000004fb047825 */ /* 0x000fe200078e0204 */
[----:B------:R-:W-:Y:S02]  /*24470*/  ISETP.GE.AND P5, PT, R151, UR5, PT ;  /* 0x0000000597007c0c */ /* 0x000fe4000bfa6270 */
[----:B------:R-:W-:-:S02]  /*24480*/  LOP3.LUT R151, R3, 0x1a, RZ, 0xfc, !PT ;  /* 0x0000001a03977812 */ /* 0x000fc400078efcff */
        /* <DEDUP_REMOVED lines=8> */
[----:B------:R-:W-:Y:S01]  /*24510*/  SEL R12, R12, RZ, P3 ;  /* 0x000000ff0c0c7207 */ /* 0x000fe20001800000 */
[----:B--2---:R-:W-:Y:S01]  /*24520*/  IMAD.WIDE R10, R251, 0x4, R216 ;  /* 0x00000004fb0a7825 */ /* 0x004fe200078e02d8 */
[----:B------:R-:W-:-:S02]  /*24530*/  SEL R252, RZ, 0x4, P5 ;  /* 0x00000004fffc7807 */ /* 0x000fc40002800000 */
[----:B------:R-:W-:Y:S01]  /*24540*/  LOP3.LUT R217, R3, 0x38, RZ, 0xfc, !PT ;  /* 0x0000003803d97812 */ /* 0x000fe200078efcff */
[----:B------:R-:W-:Y:S01]  /*24550*/  IMAD.WIDE R6, R251, 0x4, R132 ;  /* 0x00000004fb067825 */ /* 0x000fe200078e0284 */
[----:B------:R-:W-:Y:S01]  /*24560*/  ISETP.NE.U32.AND P5, PT, R12, RZ, PT ;  /* 0x000000ff0c00720c */ /* 0x000fe20003fa5070 */
        /* <DEDUP_REMOVED lines=11> */
[----:B------:R-:W-:Y:S02]  /*24620*/  SEL R12, R12, RZ, P3 ;  /* 0x000000ff0c0c7207 */ /* 0x000fe40001800000 */
[----:B------:R-:W-:Y:S02]  /*24630*/  SEL R252, RZ, 0x4, P4 ;  /* 0x00000004fffc7807 */ /* 0x000fe40002000000 */
[----:B------:R-:W-:-:S02]  /*24640*/  ISETP.NE.U32.AND P4, PT, R12, RZ, PT ;  /* 0x000000ff0c00720c */ /* 0x000fc40003f85070 */
[----:B------:R-:W-:Y:S01]  /*24650*/  SEL R12, R252, RZ, P3 ;  /* 0x000000fffc0c7207 */ /* 0x000fe20001800000 */
[C---:B---3--:R-:W-:Y:S02]  /*24660*/  IMAD.WIDE R10, R251.reuse, 0x4, R104 ;  /* 0x00000004fb0a7825 */ /* 0x048fe400078e0268 */
[----:B------:R-:W3:Y:S04]  /*24670*/  LDL.LU.64 R104, [R1+0x9c8] ;  /* 0x0009c80001687983 */ /* 0x000ee80000300a00 */
[----:B------:R-:W-:Y:S01]  /*24680*/  LDGSTS.E [R245+0x16008], desc[UR20][R10.64], P6 ;  /* 0x160080000af57fae */ /* 0x000fe2000b1a1014 */
[----:B----4-:R-:W-:Y:S01]  /*24690*/  IMAD.WIDE R6, R251, 0x4, R152 ;  /* 0x00000004fb067825 */ /* 0x010fe200078e0298 */
[----:B------:R-:W-:-:S04]  /*246a0*/  LOP3.LUT R153, R3, 0x58, RZ, 0xfc, !PT ;  /* 0x0000005803997812 */ /* 0x000fc800078efcff */
[----:B------:R-:W-:Y:S01]  /*246b0*/  ISETP.GE.AND P6, PT, R153, UR5, PT ;  /* 0x0000000599007c0c */ /* 0x000fe2000bfc6270 */
[----:B------:R1:W-:Y:S01]  /*246c0*/  LDGSTS.E [R246+0x10000], desc[UR20][R6.64], P5 ;  /* 0x1000000006f67fae */ /* 0x0003e2000a9a1014 */
[----:B------:R-:W-:Y:S02]  /*246d0*/  LOP3.LUT R153, R3, 0x5a, RZ, 0xfc, !PT ;  /* 0x0000005a03997812 */ /* 0x000fe400078efcff */
[----:B------:R-:W-:Y:S01]  /*246e0*/  ISETP.NE.U32.AND P5, PT, R12, RZ, PT ;  /* 0x000000ff0c00720c */ /* 0x000fe20003fa5070 */
[----:B------:R-:W-:Y:S01]  /*246f0*/  STL.64 [R1+0x9f0], R10 ;  /* 0x0009f00a01007387 */ /* 0x000fe20000100a00 */
[----:B------:R-:W-:Y:S02]  /*24700*/  SEL R12, RZ, 0x4, P6 ;  /* 0x00000004ff0c7807 */ /* 0x000fe40003000000 */
[----:B------:R-:W-:Y:S01]  /*24710*/  ISETP.GE.AND P6, PT, R153, UR5, PT ;  /* 0x0000000599007c0c */ /* 0x000fe2000bfc6270 */
[----:B------:R-:W-:Y:S04]  /*24720*/  STL.64 [R1+0x1170], R244 ;  /* 0x001170f401007387 */ /* 0x000fe80000100a00 */
[----:B------:R1:W-:Y:S04]  /*24730*/  STL.64 [R1+0x9e8], R6 ;  /* 0x0009e80601007387 */ /* 0x0003e80000100a00 */
[----:B------:R-:W4:Y:S04]  /*24740*/  LDL.LU.64 R152, [R1+0x9c0] ;  /* 0x0009c00001987983 */ /* 0x000f280000300a00 */
        /* <DEDUP_REMOVED lines=19> */
[----:B--2---:R-:W-:-:S05]  /*24880*/  IMAD.WIDE R10, R251, 0x4, R216 ;  /* 0x00000004fb0a7825 */ /* 0x004fca00078e02d8 */
[----:B------:R4:W-:Y:S01]  /*24890*/  STL.64 [R1+0x9d0], R10 ;  /* 0x0009d00a01007387 */ /* 0x0009e20000100a00 */
[----:B------:R-:W-:Y:S02]  /*248a0*/  SEL R12, R12, RZ, P3 ;  /* 0x000000ff0c0c7207 */ /* 0x000fe40001800000 */
[----:B------:R-:W-:Y:S01]  /*248b0*/  SEL R252, RZ, 0x4, P1 ;  /* 0x00000004fffc7807 */ /* 0x000fe20000800000 */
[----:B------:R4:W-:Y:S01]  /*248c0*/  LDGSTS.E [R246+0x12008], desc[UR20][R10.64], P5 ;  /* 0x120080000af67fae */ /* 0x0009e2000a9a1014 */
[----:B------:R-:W-:Y:S02]  /*248d0*/  LOP3.LUT R217, R3, 0x1c, RZ, 0xfc, !PT ;  /* 0x0000001c03d97812 */ /* 0x000fe400078efcff */
[----:B------:R-:W-:Y:S02]  /*248e0*/  ISETP.NE.U32.AND P1, PT, R12, RZ, PT ;  /* 0x000000ff0c00720c */ /* 0x000fe40003f25070 */
[----:B------:R-:W-:Y:S02]  /*248f0*/  SEL R12, R252, RZ, P3 ;  /* 0x000000fffc0c7207 */ /* 0x000fe40001800000 */
[----:B------:R-:W-:-:S02]  /*24900*/  ISETP.GE.AND P5, PT, R217, UR5, PT ;  /* 0x00000005d9007c0c */ /* 0x000fc4000bfa6270 */
[----:B------:R-:W-:Y:S01]  /*24910*/  LOP3.LUT R217, R3, 0x1e, RZ, 0xfc, !PT ;  /* 0x0000001e03d97812 */ /* 0x000fe200078efcff */
[----:B---3--:R-:W-:-:S05]  /*24920*/  IMAD.WIDE R6, R251, 0x4, R104 ;  /* 0x00000004fb067825 */ /* 0x008fca00078e0268 */
[----:B------:R1:W-:Y:S04]  /*24930*/  STL.64 [R1+0x9c8], R6 ;  /* 0x0009c80601007387 */ /* 0x0003e80000100a00 */
[----:B------:R-:W2:Y:S04]  /*24940*/  LDL.LU.64 R104, [R1+0x9a0] ;  /* 0x0009a00001687983 */ /* 0x000ea80000300a00 */
[----:B------:R1:W-:Y:S01]  /*24950*/  LDGSTS.E [R246+0x14000], desc[UR20][R6.64], P6 ;  /* 0x1400000006f67fae */ /* 0x0003e2000b1a1014 */
[----:B------:R-:W-:Y:S02]  /*24960*/  ISETP.NE.U32.AND P6, PT, R12, RZ, PT ;  /* 0x000000ff0c00720c */ /* 0x000fe40003fc5070 */
[----:B------:R-:W-:-:S02]  /*24970*/  SEL R12, RZ, 0x4, P5 ;  /* 0x00000004ff0c7807 */ /* 0x000fc40002800000 */
[----:B------:R-:W-:Y:S02]  /*24980*/  ISETP.GE.AND P5, PT, R217, UR5, PT ;  /* 0x00000005d9007c0c */ /* 0x000fe4000bfa6270 */
[----:B------:R-:W-:Y:S01]  /*24990*/  SEL R12, R12, RZ, P3 ;  /* 0x000000ff0c0c7207 */ /* 0x000fe20001800000 */
[----:B------:R-:W3:Y:S01]  /*249a0*/  LDL.LU.64 R216, [R1+0x998] ;  /* 0x0009980001d87983 */ /* 0x000ee20000300a00 */
[----:B------:R-:W-:Y:S02]  /*249b0*/  SEL R252, RZ, 0x4, P5 ;  /* 0x00000004fffc7807 */ /* 0x000fe40002800000 */
[----:B------:R-:W-:Y:S02]  /*249c0*/  ISETP.NE.U32.AND P5, PT, R12, RZ, PT ;  /* 0x000000ff0c00720c */ /* 0x000fe40003fa5070 */
[----:B------:R-:W-:Y:S01]  /*249d0*/  SEL R12, R252, RZ, P3 ;  /* 0x000000fffc0c7207 */ /* 0x000fe20001800000 */
[----:B----4-:R-:W-:Y:S01]  /*249e0*/  IMAD.WIDE R10, R251, 0x4, R152 ;  /* 0x00000004fb0a7825 */ /* 0x010fe200078e0298 */
        /* <DEDUP_REMOVED lines=11> */
[----:B------:R-:W4:Y:S04]  /*24aa0*/  LDL.LU.64 R152, [R1+0x990] ;  /* 0x0009900001987983 */ /* 0x000f280000300a00 */
[----:B------:R-:W4:Y:S01]  /*24ab0*/  LDL.LU.64 R132, [R1+0x988] ;  /* 0x0009880001847983 */ /* 0x000f220000300a00 */
[----:B-1----:R-:W-:Y:S01]  /*24ac0*/  IMAD.WIDE R6, R251, 0x4, R150 ;  /* 0x00000004fb067825 */ /* 0x002fe200078e0296 */
[----:B------:R-:W-:-:S03]  /*24ad0*/  LOP3.LUT R151, R3, 0x5c, RZ, 0xfc, !PT ;  /* 0x0000005c03977812 */ /* 0x000fc600078efcff */
[----:B------:R-:W-:Y:S01]  /*24ae0*/  IMAD.WIDE R4, R251, 0x4, R4 ;  /* 0x00000004fb047825 */ /* 0x000fe200078e0204 */
[----:B------:R1:W-:Y:S04]  /*24af0*/  STL.64 [R1+0x9b0], R6 ;  /* 0x0009b00601007387 */ /* 0x0003e80000100a00 */
[----:B------:R1:W-:Y:S01]  /*24b00*/  LDGSTS.E [R246+0x16008], desc[UR20][R6.64], P6 ;  /* 0x1600800006f67fae */ /* 0x0003e2000b1a1014 */
[----:B------:R-:W-:-:S03]  /*24b10*/  ISETP.GE.AND P6, PT, R151, UR5, PT ;  /* 0x0000000597007c0c */ /* 0x000fc6000bfc6270 */
[----:B------:R3:W-:Y:S04]  /*24b20*/  STL.64 [R1+0x9a8], R4 ;  /* 0x0009a80401007387 */ /* 0x0007e80000100a00 */
[----:B------:R-:W4:Y:S01]  /*24b30*/  LDL.LU.64 R150, [R1+0x980] ;  /* 0x0009800001967983 */ /* 0x000f220000300a00 */
[----:B------:R-:W-:Y:S02]  /*24b40*/  SEL R12, R12, RZ, P3 ;  /* 0x000000ff0c0c7207 */ /* 0x000fe40001800000 */
[----:B------:R-:W-:Y:S01]  /*24b50*/  SEL R252, RZ, 0x4, P4 ;  /* 0x00000004fffc7807 */ /* 0x000fe20002000000 */
[----:B------:R3:W-:Y:S01]  /*24b60*/  LDGSTS.E [R247+0x10000], desc[UR20][R4.64], P5 ;  /* 0x1000000004f77fae */ /* 0x0007e2000a9a1014 */
[----:B------:R-:W-:Y:S02]  /*24b70*/  ISETP.NE.U32.AND P4, PT, R12, RZ, PT ;  /* 0x000000ff0c00720c */ /* 0x000fe40003f85070 */
[----:B------:R-:W-:-:S02]  /*24b80*/  SEL R12, R252, RZ, P3 ;  /* 0x000000fffc0c7207 */ /* 0x000fc40001800000 */
[----:B-1----:R-:W-:Y:S02]  /*24b90*/  LOP3.LUT R7, R3, 0x5e, RZ, 0xfc, !PT ;  /* 0x0000005e03077812 */ /* 0x002fe400078efcff */
[----:B------:R-:W-:Y:S02]  /*24ba0*/  ISETP.NE.U32.AND P5, PT, R12, RZ, PT ;  /* 0x000000ff0c00720c */ /* 0x000fe40003fa5070 */
[----:B------:R-:W-:Y:S02]  /*24bb0*/  SEL R12, RZ, 0x4, P6 ;  /* 0x00000004ff0c7807 */ /* 0x000fe40003000000 */
[----:B------:R-:W-:Y:S01]  /*24bc0*/  ISETP.GE.AND P6, PT, R7, UR5, PT ;  /* 0x0000000507007c0c */ /* 0x000fe2000bfc6270 */
[----:B------:R-:W-:Y:S01]  /*24bd0*/  UIADD3 UR4, UPT, UPT, UR4, -0x180, URZ ;  /* 0xfffffe8004047890 */ /* 0x000fe2000fffe0ff */
[----:B------:R-:W-:Y:S02]  /*24be0*/  SEL R12, R12, RZ, P3 ;  /* 0x000000ff0c0c7207 */ /* 0x000fe40001800000 */
[----:B------:R-:W-:-:S02]  /*24bf0*/  SEL R252, RZ, 0x4, P6 ;  /* 0x00000004fffc7807 */ /* 0x000fc40003000000 */
[----:B------:R-:W-:Y:S02]  /*24c00*/  ISETP.NE.U32.AND P6, PT, R12, RZ, PT ;  /* 0x000000ff0c00720c */ /* 0x000fe40003fc5070 */
[----:B------:R-:W-:Y:S01]  /*24c10*/  SEL R12, R252, RZ, P3 ;  /* 0x000000fffc0c7207 */ /* 0x000fe20001800000 */
[----:B--2---:R-:W-:-:S05]  /*24c20*/  IMAD.WIDE R6, R251, 0x4, R104 ;  /* 0x00000004fb067825 */ /* 0x004fca00078e0268 */
[----:B------:R1:W-:Y:S04]  /*24c30*/  STL.64 [R1+0x9a0], R6 ;  /* 0x0009a00601007387 */ /* 0x0003e80000100a00 */
[----:B------:R1:W-:Y:S01]  /*24c40*/  LDGSTS.E [R247+0x10008], desc[UR20][R6.64], P1 ;  /* 0x1000800006f77fae */ /* 0x0003e200089a1014 */
[----:B---3--:R-:W-:-:S03]  /*24c50*/  IMAD.WIDE R4, R251, 0x4, R216 ;  /* 0x00000004fb047825 */ /* 0x008fc600078e02d8 */
[----:B------:R-:W2:Y:S01]  /*24c60*/  LDL.LU.64 R104, [R1+0x978] ;  /* 0x0009780001687983 */ /* 0x000ea20000300a00 */
[----:B-1----:R-:W1:Y:S01]  /*24c70*/  LDC R7, c[0x0][0x3a0] ;  /* 0x0000e800ff077b82 */ /* 0x002e620000000800 */
[----:B------:R-:W-:Y:S02]  /*24c80*/  ISETP.GE.AND P1, PT, R3, UR4, PT ;  /* 0x0000000403007c0c */ /* 0x000fe4000bf26270 */
[----:B------:R3:W-:Y:S01]  /*24c90*/  LDGSTS.E [R247+0x12000], desc[UR20][R4.64], P4 ;  /* 0x1200000004f77fae */ /* 0x0007e2000a1a1014 */
[----:B------:R-:W-:Y:S02]  /*24ca0*/  ISETP.NE.U32.AND P4, PT, R12, RZ, PT ;  /* 0x000000ff0c00720c */ /* 0x000fe40003f85070 */
[----:B------:R-:W-:Y:S01]  /*24cb0*/  SEL R12, RZ, 0x4, P1 ;  /* 0x00000004ff0c7807 */ /* 0x000fe20000800000 */
[----:B------:R3:W-:Y:S04]  /*24cc0*/  STL.64 [R1+0x998], R4 ;  /* 0x0009980401007387 */ /* 0x0007e80000100a00 */
[----:B------:R-:W2:Y:S01]  /*24cd0*/  LDL.LU.64 R216, [R1+0x970] ;  /* 0x0009700001d87983 */ /* 0x000ea20000300a00 */
[----:B-1----:R-:W-:-:S05]  /*24ce0*/  VIADD R7, R7, 0x7f ;  /* 0x0000007f07077836 */ /* 0x002fca0000000000 */
[----:B------:R-:W-:Y:S01]  /*24cf0*/  ISETP.GT.AND P1, PT, R7, 0x1ff, PT ;  /* 0x000001ff0700780c */ /* 0x000fe20003f24270 */
[----:B----4-:R-:W-:Y:S01]  /*24d00*/  IMAD.WIDE R6, R251, 0x4, R152 ;  /* 0x00000004fb067825 */ /* 0x010fe200078e0298 */
[----:B------:R-:W-:-:S03]  /*24d10*/  LOP3.LUT R153, R3, 0x7c, RZ, 0xfc, !PT ;  /* 0x0000007c03997812 */ /* 0x000fc600078efcff */
[----:B---3--:R-:W-:Y:S01]  /*24d20*/  IMAD.WIDE R4, R251, 0x4, R132 ;  /* 0x00000004fb047825 */ /* 0x008fe200078e0284 */
[----:B------:R-:W-:Y:S01]  /*24d30*/  LDGSTS.E [R247+0x12008], desc[UR20][R6.64], P5 ;  /* 0x1200800006f77fae */ /* 0x000fe2000a9a1014 */
[----:B------:R-:W-:Y:S02]  /*24d40*/  SEL R12, R12, RZ, P1 ;  /* 0x000000ff0c0c7207 */ /* 0x000fe40000800000 */
[----:B------:R-:W-:Y:S01]  /*24d50*/  ISETP.GE.AND P5, PT, R153, UR5, PT ;  /* 0x0000000599007c0c */ /* 0x000fe2000bfa6270 */
[----:B------:R1:W-:Y:S01]  /*24d60*/  LDGSTS.E [R247+0x14000], desc[UR20][R4.64], P6 ;  /* 0x1400000004f77fae */ /* 0x0003e2000b1a1014 */
[----:B------:R-:W-:Y:S02]  /*24d70*/  LOP3.LUT R153, R3, 0x7e, RZ, 0xfc, !PT ;  /* 0x0000007e03997812 */ /* 0x000fe400078efcff */
[----:B------:R-:W-:Y:S02]  /*24d80*/  ISETP.NE.U32.AND P6, PT, R12, RZ, PT ;  /* 0x000000ff0c00720c */ /* 0x000fe40003fc5070 */
[----:B------:R-:W-:-:S02]  /*24d90*/  SEL R12, RZ, 0x4, P5 ;  /* 0x00000004ff0c7807 */ /* 0x000fc40002800000 */
[----:B------:R-:W-:Y:S01]  /*24da0*/  ISETP.GE.AND P5, PT, R153, UR5, PT ;  /* 0x0000000599007c0c */ /* 0x000fe2000bfa6270 */
[----:B------:R-:W-:Y:S01]  /*24db0*/  STL.64 [R1+0x990], R6 ;  /* 0x0009900601007387 */ /* 0x000fe20000100a00 */
[----:B------:R-:W-:Y:S01]  /*24dc0*/  SEL R252, R12, RZ, P3 ;  /* 0x000000ff0cfc7207 */ /* 0x000fe20001800000 */
[----:B------:R-:W-:Y:S01]  /*24dd0*/  IMAD.WIDE R136, R13, 0x4, R136 ;  /* 0x000000040d887825 */ /* 0x000fe200078e0288 */
[----:B------:R-:W-:Y:S01]  /*24de0*/  LOP3.LUT R133, R3, 0x2, RZ, 0xfc, !PT ;  /* 0x0000000203857812 */ /* 0x000fe200078efcff */
[----:B------:R-:W3:Y:S01]  /*24df0*/  S2R R153, SR_TID.X ;  /* 0x0000000000997919 */ /* 0x000ee20000002100 */
[----:B------:R-:W-:Y:S01]  /*24e00*/  SEL R12, RZ, 0x4, P5 ;  /* 0x00000004ff0c7807 */ /* 0x000fe20002800000 */
[----:B------:R-:W-:Y:S01]  /*24e10*/  IMAD.WIDE R120, R13, 0x4, R120 ;  /* 0x000000040d787825 */ /* 0x000fe200078e0278 */
[----:B------:R-:W4:Y:S01]  /*24e20*/  LDCU UR5, c[0x0][0x3a0] ;  /* 0x00007400ff0577ac */ /* 0x000f220008000800 */
[----:B------:R1:W-:Y:S01]  /*24e30*/  STL.64 [R1+0x988], R4 ;  /* 0x0009880401007387 */ /* 0x0003e20000100a00 */
[----:B------:R-:W-:Y:S01]  /*24e40*/  SEL R12, R12, RZ, P3 ;  /* 0x000000ff0c0c7207 */ /* 0x000fe20001800000 */
[----:B-1----:R-:W-:-:S05]  /*24e50*/  IMAD.WIDE R4, R251, 0x4, R150 ;  /* 0x00000004fb047825 */ /* 0x002fca00078e0296 */
[----:B------:R2:W-:Y:S04]  /*24e60*/  STL.64 [R1+0x980], R4 ;  /* 0x0009800401007387 */ /* 0x0005e80000100a00 */
[----:B------:R-:W4:Y:S01]  /*24e70*/  LDL.LU.64 R150, [R1+0x968] ;  /* 0x0009680001967983 */ /* 0x000f220000300a00 */
[----:B---3--:R-:W-:-:S03]  /*24e80*/  LOP3.LUT R153, R153, 0x7f, RZ, 0xc0, !PT ;  /* 0x0000007f99997812 */ /* 0x008fc600078ec0ff */
[----:B------:R2:W-:Y:S01]  /*24e90*/  LDGSTS.E [R247+0x14008], desc[UR20][R4.64], P4 ;  /* 0x1400800004f77fae */ /* 0x0005e2000a1a1014 */
[----:B------:R-:W-:-:S03]  /*24ea0*/  ISETP.GE.AND P3, PT, R153, UR4, PT ;  /* 0x0000000499007c0c */ /* 0x000fc6000bf66270 */
[----:B------:R-:W3:Y:S01]  /*24eb0*/  LDL.LU.64 R152, [R1+0x960] ;  /* 0x0009600001987983 */ /* 0x000ee20000300a00 */
[----:B------:R-:W-:Y:S02]  /*24ec0*/  ISETP.NE.U32.AND P4, PT, R12, RZ, PT ;  /* 0x000000ff0c00720c */ /* 0x000fe40003f85070 */
[----:B------:R-:W-:Y:S01]  /*24ed0*/  ISETP.NE.U32.AND P5, PT, R252, RZ, PT ;  /* 0x000000fffc00720c */ /* 0x000fe20003fa5070 */
[----:B------:R-:W3:Y:S01]  /*24ee0*/  LDL.LU.64 R6, [R1+0x958] ;  /* 0x0009580001067983 */ /* 0x000ee20000300a00 */
[----:B------:R-:W-:Y:S02]  /*24ef0*/  SEL R12, RZ, 0x4, P3 ;  /* 0x00000004ff0c7807 */ /* 0x000fe40001800000 */
[----:B------:R-:W-:Y:S02]  /*24f00*/  ISETP.GE.AND P3, PT, R133, UR4, PT ;  /* 0x0000000485007c0c */ /* 0x000fe4000bf66270 */
[----:B------:R-:W-:Y:S02]  /*24f10*/  SEL R12, R12, RZ, P1 ;  /* 0x000000ff0c0c7207 */ /* 0x000fe40000800000 */
[----:B------:R-:W-:-:S02]  /*24f20*/  SEL R252, RZ, 0x4, P3 ;  /* 0x00000004fffc7807 */ /* 0x000fc40001800000 */
[----:B------:R-:W-:Y:S02]  /*24f30*/  ISETP.NE.U32.AND P3, PT, R12, RZ, PT ;  /* 0x000000ff0c00720c */ /* 0x000fe40003f65070 */
[----:B------:R-:W-:Y:S02]  /*24f40*/  SEL R12, R252, RZ, P1 ;  /* 0x000000fffc0c7207 */ /* 0x000fe40000800000 */
[----:B------:R-:W-:Y:S01]  /*24f50*/  LOP3.LUT R252, R3, 0x20, RZ, 0xfc, !PT ;  /* 0x0000002003fc7812 */ /* 0x000fe200078efcff */
[C---:B--2---:R-:W-:Y:S02]  /*24f60*/  IMAD.WIDE R4, R251.reuse, 0x4, R104 ;  /* 0x00000004fb047825 */ /* 0x044fe400078e0268 */
[----:B------:R-:W2:Y:S04]  /*24f70*/  LDL.LU.64 R104, [R1+0x928] ;  /* 0x0009280001687983 */ /* 0x000ea80000300a00 */
[----:B------:R-:W-:Y:S01]  /*24f80*/  LDGSTS.E [R247+0x16000], desc[UR20][R4.64], P5 ;  /* 0x1600000004f77fae */ /* 0x000fe2000a9a1014 */
[----:B------:R-:W-:Y:S01]  /*24f90*/  ISETP.GE.AND P5, PT, R252, UR4, PT ;  /* 0x00000004fc007c0c */ /* 0x000fe2000bfa6270 */
[----:B------:R-:W-:-:S02]  /*24fa0*/  IMAD.WIDE R132, R251, 0x4, R216 ;  /* 0x00000004fb847825 */ /* 0x000fc400078e02d8 */
[----:B------:R-:W2:Y:S04]  /*24fb0*/  LDL.LU.64 R216, [R1+0x920] ;  /* 0x0009200001d87983 */ /* 0x000ea80000300a00 */
[----:B------:R-:W-:Y:S04]  /*24fc0*/  STL.64 [R1+0x978], R4 ;  /* 0x0009780401007387 */ /* 0x000fe80000100a00 */
[----:B------:R-:W-:Y:S04]  /*24fd0*/  STL.64 [R1+0x1210], R250 ;  /* 0x001210fa01007387 */ /* 0x000fe80000100a00 */
[----:B------:R-:W-:Y:S04]  /*24fe0*/  STL.64 [R1+0x970], R132 ;  /* 0x0009708401007387 */ /* 0x000fe80000100a00 */
[----:B------:R1:W-:Y:S04]  /*24ff0*/  STL.64 [R1+0x1178], R2 ;  /* 0x0011780201007387 */ /* 0x0003e80000100a00 */
[----:B------:R2:W-:Y:S01]  /*25000*/  LDGSTS.E [R247+0x16008], desc[UR20][R132.64], P4 ;  /* 0x1600800084f77fae */ /* 0x0005e2000a1a1014 */
[----:B------:R-:W-:-:S03]  /*25010*/  ISETP.NE.U32.AND P4, PT, R12, RZ, PT ;  /* 0x000000ff0c00720c */ /* 0x000fc60003f85070 */
[----:B-1----:R-:W2:Y:S04]  /*25020*/  LDL.LU.64 R2, [R1+0x910] ;  /* 0x0009100001027983 */ /* 0x002ea80000300a00 */
[----:B------:R-:W2:Y:S04]  /*25030*/  LDL.LU.64 R250, [R1+0x8f8] ;  /* 0x0008f80001fa7983 */ /* 0x000ea80000300a00 */
[----:B------:R-:W2:Y:S04]  /*25040*/  LDL.LU.64 R244, [R1+0x8f0] ;  /* 0x0008f00001f47983 */ /* 0x000ea80000300a00 */
[----:B------:R-:W2:Y:S01]  /*25050*/  LDL.LU.64 R242, [R1+0x8e8] ;  /* 0x0008e80001f27983 */ /* 0x000ea20000300a00 */
[----:B------:R-:W-:-:S03]  /*25060*/  SEL R12, RZ, 0x4, P5 ;  /* 0x00000004ff0c7807 */ /* 0x000fc60002800000 */
[----:B------:R-:W2:Y:S01]  /*25070*/  LDL.LU.64 R10, [R1+0x8e0] ;  /* 0x0008e000010a7983 */ /* 0x000ea20000300a00 */
[----:B------:R-:W-:-:S03]  /*25080*/  ISETP.GE.AND P5, PT, R0, UR4, PT ;  /* 0x0000000400007c0c */ /* 0x000fc6000bfa6270 */
[----:B------:R-:W2:Y:S04]  /*25090*/  LDL.LU.64 R4, [R1+0x8d8] ;  /* 0x0008d80001047983 */ /* 0x000ea80000300a00 */
[----:B------:R-:W2:Y:S04]  /*250a0*/  LDL.LU.64 R132, [R1+0x1438] ;  /* 0x0014380001847983 */ /* 0x000ea80000300a00 */
[----:B------:R1:W-:Y:S01]  /*250b0*/  STL.64 [R1+0x1180], R246 ;  /* 0x001180f601007387 */ /* 0x0003e20000100a00 */
[----:B------:R-:W-:-:S03]  /*250c0*/  IMAD.WIDE R116, R13, 0x4, R116 ;  /* 0x000000040d747825 */ /* 0x000fc600078e0274 */
[----:B------:R-:W0:Y:S01]  /*250d0*/  LDGDEPBAR ;  /* 0x00000000000079af */ /* 0x000e220000000000 */
[----:B----4-:R-:W-:-:S03]  /*250e0*/  IMAD.WIDE R150, R13, 0x4, R150 ;  /* 0x000000040d967825 */ /* 0x010fc600078e0296 */
[----:B-1----:R-:W4:Y:S04]  /*250f0*/  LDL.LU.64 R246, [R1+0x918] ;  /* 0x0009180001f67983 */ /* 0x002f280000300a00 */
[----:B------:R-:W5:Y:S01]  /*25100*/  LDL.LU R0, [R1+0x1430] ;  /* 0x0014300001007983 */ /* 0x000f620000300800 */
[----:B---3--:R-:W-:-:S03]  /*25110*/  IMAD.WIDE R152, R13, 0x4, R152 ;  /* 0x000000040d987825 */ /* 0x008fc600078e0298 */
[----:B------:R1:W-:Y:S04]  /*25120*/  STL.64 [R1+0x968], R150 ;  /* 0x0009689601007387 */ /* 0x0003e80000100a00 */
[----:B-1----:R-:W3:Y:S04]  /*25130*/  LDL.LU.64 R150, [R1+0x1428] ;  /* 0x0014280001967983 */ /* 0x002ee80000300a00 */
[----:B------:R1:W-:Y:S04]  /*25140*/  STL.64 [R1+0x960], R152 ;  /* 0x0009609801007387 */ /* 0x0003e80000100a00 */
[----:B-1----:R-:W3:Y:S01]  /*25150*/  LDL.LU.64 R152, [R1+0x1420] ;  /* 0x0014200001987983 */ /* 0x002ee20000300a00 */
[----:B------:R-:W-:-:S05]  /*25160*/  IMAD.WIDE R6, R13, 0x4, R6 ;  /* 0x000000040d067825 */ /* 0x000fca00078e0206 */
[----:B------:R1:W-:Y:S01]  /*25170*/  STL.64 [R1+0x958], R6 ;  /* 0x0009580601007387 */ /* 0x0003e20000100a00 */
[----:B------:R-:W-:-:S03]  /*25180*/  IMAD.WIDE R182, R13, 0x4, R182 ;  /* 0x000000040db67825 */ /* 0x000fc600078e02b6 */
[----:B-1----:R-:W3:Y:S01]  /*25190*/  LDL.LU.64 R6, [R1+0x8c0] ;  /* 0x0008c00001067983 */ /* 0x002ee20000300a00 */
[----:B--2---:R-:W-:-:S04]  /*251a0*/  IMAD.WIDE R104, R13, 0x4, R104 ;  /* 0x000000040d687825 */ /* 0x004fc800078e0268 */
[----:B------:R-:W-:-:S04]  /*251b0*/  IMAD.WIDE R216, R13, 0x4, R216 ;  /* 0x000000040dd87825 */ /* 0x000fc800078e02d8 */
[----:B------:R-:W-:-:S04]  /*251c0*/  IMAD.WIDE R2, R13, 0x4, R2 ;  /* 0x000000040d027825 */ /* 0x000fc800078e0202 */
[----:B----4-:R-:W-:-:S04]  /*251d0*/  IMAD.WIDE R246, R13, 0x4, R246 ;  /* 0x000000040df67825 */ /* 0x010fc800078e02f6 */
[----:B---3--:R-:W-:-:S05]  /*251e0*/  IMAD.WIDE R152, R13, 0x4, R152 ;  /* 0x000000040d987825 */ /* 0x008fca00078e0298 */
[----:B------:R1:W-:Y:S04]  /*251f0*/  STL.64 [R1+0x950], R152 ;  /* 0x0009509801007387 */ /* 0x0003e80000100a00 */
[----:B-1----:R-:W2:Y:S04]  /*25200*/  LDL.LU.64 R152, [R1+0x8a8] ;  /* 0x0008a80001987983 */ /* 0x002ea80000300a00 */
[----:B------:R1:W-:Y:S04]  /*25210*/  STL.64 [R1+0x948], R136 ;  /* 0x0009488801007387 */ /* 0x0003e80000100a00 */
[----:B-1----:R-:W3:Y:S04]  /*25220*/  LDL.LU.64 R136, [R1+0x8a0] ;  /* 0x0008a00001887983 */ /* 0x002ee80000300a00 */
[----:B------:R1:W-:Y:S04]  /*25230*/  STL.64 [R1+0x940], R120 ;  /* 0x0009407801007387 */ /* 0x0003e80000100a00 */
[----:B-1----:R-:W4:Y:S04]  /*25240*/  LDL.LU.64 R120, [R1+0x898] ;  /* 0x0008980001787983 */ /* 0x002f280000300a00 */
        /* <DEDUP_REMOVED lines=9> */
[----:B------:R1:W-:Y:S02]  /*252e0*/  STL.64 [R1+0x910], R2 ;  /* 0x0009100201007387 */ /* 0x0003e40000100a00 */
[----:B-1----:R-:W-:-:S02]  /*252f0*/  IMAD.WIDE R246, R13, 0x4, R72 ;  /* 0x000000040df67825 */ /* 0x002fc400078e0248 */
[----:B------:R-:W4:Y:S02]  /*25300*/  LDL.LU.64 R72, [R1+0x868] ;  /* 0x0008680001487983 */ /* 0x000f240000300a00 */
[C---:B------:R-:W-:Y:S02]  /*25310*/  IMAD.WIDE R2, R13.reuse, 0x4, R198 ;  /* 0x000000040d027825 */ /* 0x040fe400078e02c6 */
[----:B------:R-:W-:Y:S04]  /*25320*/  STL.64 [R1+0x908], R246 ;  /* 0x000908f601007387 */ /* 0x000fe80000100a00 */
[----:B------:R-:W4:Y:S04]  /*25330*/  LDL.LU.64 R198, [R1+0x860] ;  /* 0x0008600001c67983 */ /* 0x000f280000300a00 */
[----:B------:R1:W-:Y:S01]  /*25340*/  STL.64 [R1+0x900], R2 ;  /* 0x0009000201007387 */ /* 0x0003e20000100a00 */
[----:B------:R-:W-:-:S04]  /*25350*/  IMAD.WIDE R244, R13, 0x4, R244 ;  /* 0x000000040df47825 */ /* 0x000fc800078e02f4 */
[----:B------:R-:W-:-:S04]  /*25360*/  IMAD.WIDE R242, R13, 0x4, R242 ;  /* 0x000000040df27825 */ /* 0x000fc800078e02f2 */
[----:B-1----:R-:W-:-:S05]  /*25370*/  IMAD.WIDE R2, R13, 0x4, R250 ;  /* 0x000000040d027825 */ /* 0x002fca00078e02fa */
[----:B------:R1:W-:Y:S01]  /*25380*/  STL.64 [R1+0x8f8], R2 ;  /* 0x0008f80201007387 */ /* 0x0003e20000100a00 */
[----:B------:R-:W-:-:S03]  /*25390*/  IMAD.WIDE R4, R13, 0x4, R4 ;  /* 0x000000040d047825 */ /* 0x000fc600078e0204 */
[----:B------:R-:W-:Y:S04]  /*253a0*/  STL.64 [R1+0x8f0], R244 ;  /* 0x0008f0f401007387 */ /* 0x000fe80000100a00 */
[----:B------:R-:W-:Y:S01]  /*253b0*/  STL.64 [R1+0x8e8], R242 ;  /* 0x0008e8f201007387 */ /* 0x000fe20000100a00 */
[----:B-1----:R-:W-:-:S03]  /*253c0*/  IMAD.WIDE R2, R13, 0x4, R10 ;  /* 0x000000040d027825 */ /* 0x002fc600078e020a */
[----:B------:R-:W4:Y:S04]  /*253d0*/  LDL.LU.64 R246, [R1+0x840] ;  /* 0x0008400001f67983 */ /* 0x000f280000300a00 */
[----:B------:R1:W-:Y:S01]  /*253e0*/  STL.64 [R1+0x8e0], R2 ;  /* 0x0008e00201007387 */ /* 0x0003e20000100a00 */
[----:B------:R-:W-:-:S04]  /*253f0*/  IMAD.WIDE R200, R13, 0x4, R200 ;  /* 0x000000040dc87825 */ /* 0x000fc800078e02c8 */
[C---:B------:R-:W-:Y:S01]  /*25400*/  IMAD.WIDE R6, R13.reuse, 0x4, R6 ;  /* 0x000000040d067825 */ /* 0x040fe200078e0206 */
[----:B-1----:R-:W4:Y:S04]  /*25410*/  LDL.LU.64 R2, [R1+0x838] ;  /* 0x0008380001027983 */ /* 0x002f280000300a00 */
[----:B------:R1:W-:Y:S04]  /*25420*/  STL.64 [R1+0x8d8], R4 ;  /* 0x0008d80401007387 */ /* 0x0003e80000100a00 */
[----:B------:R-:W4:Y:S04]  /*25430*/  LDL.LU.64 R250, [R1+0x830] ;  /* 0x0008300001fa7983 */ /* 0x000f280000300a00 */
[----:B------:R-:W4:Y:S04]  /*25440*/  LDL.LU.64 R244, [R1+0x828] ;  /* 0x0008280001f47983 */ /* 0x000f280000300a00 */
[----:B------:R-:W4:Y:S01]  /*25450*/  LDL.LU.64 R242, [R1+0x820] ;  /* 0x0008200001f27983 */ /* 0x000f220000300a00 */
[----:B------:R-:W-:-:S03]  /*25460*/  IMAD.WIDE R184, R13, 0x4, R184 ;  /* 0x000000040db87825 */ /* 0x000fc600078e02b8 */
[----:B------:R-:W4:Y:S04]  /*25470*/  LDL.LU.64 R10, [R1+0x818] ;  /* 0x00081800010a7983 */ /* 0x000f280000300a00 */
[----:B-1----:R-:W4:Y:S01]  /*25480*/  LDL.LU.64 R4, [R1+0x810] ;  /* 0x0008100001047983 */ /* 0x002f220000300a00 */
[----:B------:R-:W-:-:S04]  /*25490*/  IMAD.WIDE R168, R13, 0x4, R168 ;  /* 0x000000040da87825 */ /* 0x000fc800078e02a8 */
[----:B------:R-:W-:-:S04]  /*254a0*/  IMAD.WIDE R224, R13, 0x4, R224 ;  /* 0x000000040de07825 */ /* 0x000fc800078e02e0 */
[----:B------:R-:W-:-:S04]  /*254b0*/  IMAD.WIDE R240, R13, 0x4, R240 ;  /* 0x000000040df07825 */ /* 0x000fc800078e02f0 */
[----:B------:R-:W-:-:S04]  /*254c0*/  IMAD.WIDE R100, R13, 0x4, R100 ;  /* 0x000000040d647825 */ /* 0x000fc800078e0264 */
[----:B------:R-:W-:-:S04]  /*254d0*/  IMAD.WIDE R88, R13, 0x4, R88 ;  /* 0x000000040d587825 */ /* 0x000fc800078e0258 */
[----:B--2---:R-:W-:-:S04]  /*254e0*/  IMAD.WIDE R152, R13, 0x4, R152 ;  /* 0x000000040d987825 */ /* 0x004fc800078e0298 */
[----:B---3--:R-:W-:-:S04]  /*254f0*/  IMAD.WIDE R136, R13, 0x4, R136 ;  /* 0x000000040d887825 */ /* 0x008fc800078e0288 */
[----:B----4-:R-:W-:-:S04]  /*25500*/  IMAD.WIDE R120, R13, 0x4, R120 ;  /* 0x000000040d787825 */ /* 0x010fc800078e0278 */
[----:B------:R-:W-:-:S04]  /*25510*/  IMAD.WIDE R104, R13, 0x4, R104 ;  /* 0x000000040d687825 */ /* 0x000fc800078e0268 */
[----:B------:R-:W-:-:S05]  /*25520*/  IMAD.WIDE R216, R13, 0x4, R216 ;  /* 0x000000040dd87825 */ /* 0x000fca00078e02d8 */
[----:B------:R1:W-:Y:S04]  /*25530*/  STL.64 [R1+0x8d0], R216 ;  /* 0x0008d0d801007387 */ /* 0x0003e80000100a00 */
[----:B-1----:R-:W2:Y:S04]  /*25540*/  LDL.LU.64 R216, [R1+0x13f8] ;  /* 0x0013f80001d87983 */ /* 0x002ea80000300a00 */
[----:B------:R1:W-:Y:S04]  /*25550*/  STL.64 [R1+0x8c8], R200 ;  /* 0x0008c8c801007387 */ /* 0x0003e80000100a00 */
[----:B-1----:R-:W3:Y:S04]  /*25560*/  LDL.LU.64 R200, [R1+0x13f0] ;  /* 0x0013f00001c87983 */ /* 0x002ee80000300a00 */
[----:B------:R1:W-:Y:S04]  /*25570*/  STL.64 [R1+0x8c0], R6 ;  /* 0x0008c00601007387 */ /* 0x0003e80000100a00 */
[----:B-1----:R-:W4:Y:S04]  /*25580*/  LDL.LU.64 R6, [R1+0x808] ;  /* 0x0008080001067983 */ /* 0x002f280000300a00 */
[----:B------:R1:W-:Y:S04]  /*25590*/  STL.64 [R1+0x8b8], R184 ;  /* 0x0008b8b801007387 */ /* 0x0003e80000100a00 */
[----:B-1----:R-:W2:Y:S04]  /*255a0*/  LDL.LU.64 R184, [R1+0x13e8] ;  /* 0x0013e80001b87983 */ /* 0x002ea80000300a00 */
[----:B------:R1:W-:Y:S04]  /*255b0*/  STL.64 [R1+0x8b0], R168 ;  /* 0x0008b0a801007387 */ /* 0x0003e80000100a00 */
[----:B-1----:R-:W2:Y:S04]  /*255c0*/  LDL.LU.64 R168, [R1+0x13e0] ;  /* 0x0013e00001a87983 */ /* 0x002ea80000300a00 */
[----:B------:R1:W-:Y:S01]  /*255d0*/  STL.64 [R1+0x8a8], R152 ;  /* 0x0008a89801007387 */ /* 0x0003e20000100a00 */
[----:B------:R-:W-:-:S03]  /*255e0*/  IMAD.WIDE R72, R13, 0x4, R72 ;  /* 0x000000040d487825 */ /* 0x000fc600078e0248 */
[----:B-1----:R-:W2:Y:S04]  /*255f0*/  LDL.LU.64 R152, [R1+0x13d8] ;  /* 0x0013d80001987983 */ /* 0x002ea80000300a00 */
[----:B------:R1:W-:Y:S01]  /*25600*/  STL.64 [R1+0x8a0], R136 ;  /* 0x0008a08801007387 */ /* 0x0003e20000100a00 */
[----:B------:R-:W-:-:S03]  /*25610*/  IMAD.WIDE R198, R13, 0x4, R198 ;  /* 0x000000040dc67825 */ /* 0x000fc600078e02c6 */
[----:B-1----:R-:W2:Y:S04]  /*25620*/  LDL.LU.64 R136, [R1+0x13d0] ;  /* 0x0013d00001887983 */ /* 0x002ea80000300a00 */
[----:B------:R1:W-:Y:S04]  /*25630*/  STL.64 [R1+0x898], R120 ;  /* 0x0008987801007387 */ /* 0x0003e80000100a00 */
[----:B-1----:R-:W2:Y:S04]  /*25640*/  LDL.LU.64 R120, [R1+0x13c8] ;  /* 0x0013c80001787983 */ /* 0x002ea80000300a00 */
[----:B------:R1:W-:Y:S04]  /*25650*/  STL.64 [R1+0x890], R104 ;  /* 0x0008906801007387 */ /* 0x0003e80000100a00 */
[----:B-1----:R-:W2:Y:S04]  /*25660*/  LDL.LU.64 R104, [R1+0x13c0] ;  /* 0x0013c00001687983 */ /* 0x002ea80000300a00 */
[----:B------:R1:W-:Y:S04]  /*25670*/  STL.64 [R1+0x888], R224 ;  /* 0x000888e001007387 */ /* 0x0003e80000100a00 */
[----:B-1----:R-:W2:Y:S04]  /*25680*/  LDL.LU.64 R224, [R1+0x7e8] ;  /* 0x0007e80001e07983 */ /* 0x002ea80000300a00 */
[----:B------:R1:W-:Y:S04]  /*25690*/  STL.64 [R1+0x880], R240 ;  /* 0x000880f001007387 */ /* 0x0003e80000100a00 */
[----:B-1----:R-:W3:Y:S04]  /*256a0*/  LDL.LU.64 R240, [R1+0x7e0] ;  /* 0x0007e00001f07983 */ /* 0x002ee80000300a00 */
[----:B------:R1:W-:Y:S04]  /*256b0*/  STL.64 [R1+0x878], R100 ;  /* 0x0008786401007387 */ /* 0x0003e80000100a00 */
[----:B-1----:R-:W3:Y:S04]  /*256c0*/  LDL.LU.64 R100, [R1+0x7d8] ;  /* 0x0007d80001647983 */ /* 0x002ee80000300a00 */
[----:B------:R1:W-:Y:S04]  /*256d0*/  STL.64 [R1+0x870], R88 ;  /* 0x0008705801007387 */ /* 0x0003e80000100a00 */
[----:B-1----:R-:W3:Y:S04]  /*256e0*/  LDL.LU.64 R88, [R1+0x13b8] ;  /* 0x0013b80001587983 */ /* 0x002ee80000300a00 */
[----:B------:R1:W-:Y:S04]  /*256f0*/  STL.64 [R1+0x868], R72 ;  /* 0x0008684801007387 */ /* 0x0003e80000100a00 */
[----:B-1----:R-:W3:Y:S04]  /*25700*/  LDL.LU.64 R72, [R1+0x13b0] ;  /* 0x0013b00001487983 */ /* 0x002ee80000300a00 */
[----:B------:R1:W-:Y:S04]  /*25710*/  STL.64 [R1+0x860], R198 ;  /* 0x000860c601007387 */ /* 0x0003e80000100a00 */
[----:B-1----:R-:W3:Y:S01]  /*25720*/  LDL.LU.64 R198, [R1+0x13a8] ;  /* 0x0013a80001c67983 */ /* 0x002ee20000300a00 */
        /* <DEDUP_REMOVED lines=11> */
[----:B----4-:R-:W-:-:S04]  /*257e0*/  IMAD.WIDE R6, R13, 0x4, R6 ;  /* 0x000000040d067825 */ /* 0x010fc800078e0206 */
[----:B--2---:R-:W-:-:S04]  /*257f0*/  IMAD.WIDE R224, R13, 0x4, R224 ;  /* 0x000000040de07825 */ /* 0x004fc800078e02e0 */
[----:B---3--:R-:W-:-:S04]  /*25800*/  IMAD.WIDE R240, R13, 0x4, R240 ;  /* 0x000000040df07825 */ /* 0x008fc800078e02f0 */
        /* <DEDUP_REMOVED lines=8> */
[----:B------:R1:W-:Y:S02]  /*25890*/  STL.64 [R1+0x840], R246 ;  /* 0x000840f601007387 */ /* 0x0003e40000100a00 */
[----:B-1----:R-:W-:-:S04]  /*258a0*/  IMAD.WIDE R246, R13, 0x4, R2 ;  /* 0x000000040df67825 */ /* 0x002fc800078e0202 */
[C---:B------:R-:W-:Y:S01]  /*258b0*/  IMAD.WIDE R2, R13.reuse, 0x4, R250 ;  /* 0x000000040d027825 */ /* 0x040fe200078e02fa */
[----:B------:R-:W-:Y:S04]  /*258c0*/  STL.64 [R1+0x838], R246 ;  /* 0x000838f601007387 */ /* 0x000fe80000100a00 */
[----:B------:R1:W-:Y:S04]  /*258d0*/  STL.64 [R1+0x830], R2 ;  /* 0x0008300201007387 */ /* 0x0003e80000100a00 */
[----:B------:R-:W-:Y:S04]  /*258e0*/  STL.64 [R1+0x828], R244 ;  /* 0x000828f401007387 */ /* 0x000fe80000100a00 */
[----:B------:R-:W-:Y:S01]  /*258f0*/  STL.64 [R1+0x820], R242 ;  /* 0x000820f201007387 */ /* 0x000fe20000100a00 */
[----:B-1----:R-:W-:-:S03]  /*25900*/  IMAD.WIDE R2, R13, 0x4, R10 ;  /* 0x000000040d027825 */ /* 0x002fc600078e020a */
[----:B------:R-:W4:Y:S04]  /*25910*/  LDL.LU.64 R246, [R1+0x768] ;  /* 0x0007680001f67983 */ /* 0x000f280000300a00 */
[----:B------:R1:W-:Y:S04]  /*25920*/  STL.64 [R1+0x818], R2 ;  /* 0x0008180201007387 */ /* 0x0003e80000100a00 */
[----:B-1----:R-:W4:Y:S04]  /*25930*/  LDL.LU.64 R2, [R1+0x760] ;  /* 0x0007600001027983 */ /* 0x002f280000300a00 */
[----:B------:R1:W-:Y:S04]  /*25940*/  STL.64 [R1+0x810], R4 ;  /* 0x0008100401007387 */ /* 0x0003e80000100a00 */
[----:B------:R-:W4:Y:S04]  /*25950*/  LDL.LU.64 R250, [R1+0x758] ;  /* 0x0007580001fa7983 */ /* 0x000f280000300a00 */
[----:B------:R-:W4:Y:S01]  /*25960*/  LDL.LU.64 R244, [R1+0x748] ;  /* 0x0007480001f47983 */ /* 0x000f220000300a00 */
[----:B-1----:R-:W-:-:S03]  /*25970*/  IMAD.WIDE R4, R13, 0x4, R8 ;  /* 0x000000040d047825 */ /* 0x002fc600078e0208 */
[----:B------:R-:W-:Y:S04]  /*25980*/  STL.64 [R1+0x808], R6 ;  /* 0x0008080601007387 */ /* 0x000fe80000100a00 */
[----:B------:R-:W4:Y:S04]  /*25990*/  LDL.LU.64 R242, [R1+0x740] ;  /* 0x0007400001f27983 */ /* 0x000f280000300a00 */
[----:B------:R1:W-:Y:S04]  /*259a0*/  STL.64 [R1+0x800], R4 ;  /* 0x0008000401007387 */ /* 0x0003e80000100a00 */
[----:B------:R-:W4:Y:S04]  /*259b0*/  LDL.LU.64 R10, [R1+0x738] ;  /* 0x00073800010a7983 */ /* 0x000f280000300a00 */
[----:B-1----:R-:W4:Y:S04]  /*259c0*/  LDL.LU.64 R4, [R1+0x730] ;  /* 0x0007300001047983 */ /* 0x002f280000300a00 */
[----:B------:R-:W4:Y:S04]  /*259d0*/  LDL.LU.64 R6, [R1+0x728] ;  /* 0x0007280001067983 */ /* 0x000f280000300a00 */
[----:B------:R-:W4:Y:S04]  /*259e0*/  LDL.LU.64 R8, [R1+0x720] ;  /* 0x0007200001087983 */ /* 0x000f280000300a00 */
        /* <DEDUP_REMOVED lines=15> */
[----:B-1----:R-:W4:Y:S01]  /*25ae0*/  LDL.LU.64 R166, [R1+0x1360] ;  /* 0x0013600001a67983 */ /* 0x002f220000300a00 */
[----:B------:R-:W-:-:S04]  /*25af0*/  IMAD.WIDE R248, R13, 0x4, R248 ;  /* 0x000000040df87825 */ /* 0x000fc800078e02f8 */
[C---:B------:R-:W-:Y:S01]  /*25b00*/  IMAD.WIDE R214, R13.reuse, 0x4, R214 ;  /* 0x000000040dd67825 */ /* 0x040fe200078e02d6 */
[----:B------:R1:W-:Y:S03]  /*25b10*/  STL.64 [R1+0x7b8], R248 ;  /* 0x0007b8f801007387 */ /* 0x0003e60000100a00 */
[C---:B------:R-:W-:Y:S01]  /*25b20*/  IMAD.WIDE R150, R13.reuse, 0x4, R150 ;  /* 0x000000040d967825 */ /* 0x040fe200078e0296 */
[----:B-1----:R-:W4:Y:S04]  /*25b30*/  LDL.LU.64 R248, [R1+0x1358] ;  /* 0x0013580001f87983 */ /* 0x002f280000300a00 */
[----:B------:R1:W-:Y:S01]  /*25b40*/  STL.64 [R1+0x7b0], R214 ;  /* 0x0007b0d601007387 */ /* 0x0003e20000100a00 */
[----:B------:R-:W-:-:S04]  /*25b50*/  IMAD.WIDE R22, R13, 0x4, R22 ;  /* 0x000000040d167825 */ /* 0x000fc800078e0216 */
[C---:B------:R-:W-:Y:S01]  /*25b60*/  IMAD.WIDE R226, R13.reuse, 0x4, R226 ;  /* 0x000000040de27825 */ /* 0x040fe200078e02e2 */
[----:B-1----:R-:W4:Y:S03]  /*25b70*/  LDL.LU.64 R214, [R1+0x1350] ;  /* 0x0013500001d67983 */ /* 0x002f260000300a00 */
[----:B--2---:R-:W-:-:S05]  /*25b80*/  IMAD.WIDE R198, R13, 0x4, R198 ;  /* 0x000000040dc67825 */ /* 0x004fca00078e02c6 */
[----:B------:R1:W-:Y:S01]  /*25b90*/  STL.64 [R1+0x7a8], R198 ;  /* 0x0007a8c601007387 */ /* 0x0003e20000100a00 */
[----:B---3--:R-:W-:-:S03]  /*25ba0*/  IMAD.WIDE R182, R13, 0x4, R182 ;  /* 0x000000040db67825 */ /* 0x008fc600078e02b6 */
[----:B-1----:R-:W2:Y:S04]  /*25bb0*/  LDL.LU.64 R198, [R1+0x1348] ;  /* 0x0013480001c67983 */ /* 0x002ea80000300a00 */
[----:B------:R1:W-:Y:S04]  /*25bc0*/  STL.64 [R1+0x7a0], R182 ;  /* 0x0007a0b601007387 */ /* 0x0003e80000100a00 */
[----:B-1----:R-:W3:Y:S01]  /*25bd0*/  LDL.LU.64 R182, [R1+0x1340] ;  /* 0x0013400001b67983 */ /* 0x002ee20000300a00 */
[----:B----4-:R-:W-:-:S05]  /*25be0*/  IMAD.WIDE R166, R13, 0x4, R166 ;  /* 0x000000040da67825 */ /* 0x010fca00078e02a6 */
[----:B------:R1:W-:Y:S04]  /*25bf0*/  STL.64 [R1+0x798], R166 ;  /* 0x000798a601007387 */ /* 0x0003e80000100a00 */
[----:B-1----:R-:W4:Y:S04]  /*25c00*/  LDL.LU.64 R166, [R1+0x1338] ;  /* 0x0013380001a67983 */ /* 0x002f280000300a00 */
[----:B------:R1:W-:Y:S04]  /*25c10*/  STL.64 [R1+0x790], R150 ;  /* 0x0007909601007387 */ /* 0x0003e80000100a00 */
[----:B-1----:R-:W2:Y:S04]  /*25c20*/  LDL.LU.64 R150, [R1+0x1330] ;  /* 0x0013300001967983 */ /* 0x002ea80000300a00 */
[----:B------:R1:W-:Y:S04]  /*25c30*/  STL.64 [R1+0x788], R22 ;  /* 0x0007881601007387 */ /* 0x0003e80000100a00 */
[----:B-1----:R-:W2:Y:S04]  /*25c40*/  LDL.LU.64 R22, [R1+0x6b8] ;  /* 0x0006b80001167983 */ /* 0x002ea80000300a00 */
[----:B------:R1:W-:Y:S04]  /*25c50*/  STL.64 [R1+0x780], R226 ;  /* 0x000780e201007387 */ /* 0x0003e80000100a00 */
[----:B-1----:R-:W3:Y:S01]  /*25c60*/  LDL.LU.64 R226, [R1+0x6a0] ;  /* 0x0006a00001e27983 */ /* 0x002ee20000300a00 */
[----:B------:R-:W-:-:S04]  /*25c70*/  IMAD.WIDE R134, R13, 0x4, R134 ;  /* 0x000000040d867825 */ /* 0x000fc800078e0286 */
[C---:B------:R-:W-:Y:S01]  /*25c80*/  IMAD.WIDE R118, R13.reuse, 0x4, R118 ;  /* 0x000000040d767825 */ /* 0x040fe200078e0276 */
[----:B------:R1:W-:Y:S03]  /*25c90*/  STL.64 [R1+0x6f8], R134 ;  /* 0x0006f88601007387 */ /* 0x0003e60000100a00 */
[C---:B------:R-:W-:Y:S01]  /*25ca0*/  IMAD.WIDE R246, R13.reuse, 0x4, R246 ;  /* 0x000000040df67825 */ /* 0x040fe200078e02f6 */
[----:B-1----:R-:W4:Y:S04]  /*25cb0*/  LDL.LU.64 R134, [R1+0x1328] ;  /* 0x0013280001867983 */ /* 0x002f280000300a00 */
[----:B------:R1:W-:Y:S04]  /*25cc0*/  STL.64 [R1+0x6e8], R118 ;  /* 0x0006e87601007387 */ /* 0x0003e80000100a00 */
[----:B-1----:R-:W4:Y:S04]  /*25cd0*/  LDL.LU.64 R118, [R1+0x1320] ;  /* 0x0013200001767983 */ /* 0x002f280000300a00 */
[----:B------:R1:W-:Y:S02]  /*25ce0*/  STL.64 [R1+0x6e0], R246 ;  /* 0x0006e0f601007387 */ /* 0x0003e40000100a00 */
[----:B-1----:R-:W-:-:S04]  /*25cf0*/  IMAD.WIDE R246, R13, 0x4, R2 ;  /* 0x000000040df67825 */ /* 0x002fc800078e0202 */
[C---:B------:R-:W-:Y:S01]  /*25d00*/  IMAD.WIDE R2, R13.reuse, 0x4, R250 ;  /* 0x000000040d027825 */ /* 0x040fe200078e02fa */
[----:B------:R1:W-:Y:S03]  /*25d10*/  STL.64 [R1+0x6d8], R246 ;  /* 0x0006d8f601007387 */ /* 0x0003e60000100a00 */
[----:B------:R-:W-:-:S04]  /*25d20*/  IMAD.WIDE R242, R13, 0x4, R242 ;  /* 0x000000040df27825 */ /* 0x000fc800078e02f2 */
[C---:B-1----:R-:W-:Y:S02]  /*25d30*/  IMAD.WIDE R246, R13.reuse, 0x4, R132 ;  /* 0x000000040df67825 */ /* 0x042fe400078e0284 */
[----:B------:R-:W4:Y:S04]  /*25d40*/  LDL.LU.64 R132, [R1+0x5a8] ;  /* 0x0005a80001847983 */ /* 0x000f280000300a00 */
[----:B------:R1:W-:Y:S01]  /*25d50*/  STL.64 [R1+0x6c8], R2 ;  /* 0x0006c80201007387 */ /* 0x0003e20000100a00 */
[----:B------:R-:W-:-:S03]  /*25d60*/  IMAD.WIDE R10, R13, 0x4, R10 ;  /* 0x000000040d0a7825 */ /* 0x000fc600078e020a */
[----:B------:R-:W-:Y:S01]  /*25d70*/  STL.64 [R1+0x6c0], R246 ;  /* 0x0006c0f601007387 */ /* 0x000fe20000100a00 */
[----:B-1----:R-:W-:-:S05]  /*25d80*/  IMAD.WIDE R2, R13, 0x4, R244 ;  /* 0x000000040d027825 */ /* 0x002fca00078e02f4 */
[----:B------:R1:W-:Y:S01]  /*25d90*/  STL.64 [R1+0x6b0], R2 ;  /* 0x0006b00201007387 */ /* 0x0003e20000100a00 */
[----:B------:R-:W-:-:S03]  /*25da0*/  IMAD.WIDE R6, R13, 0x4, R6 ;  /* 0x000000040d067825 */ /* 0x000fc600078e0206 */
[----:B------:R-:W-:Y:S04]  /*25db0*/  STL.64 [R1+0x6a8], R242 ;  /* 0x0006a8f201007387 */ /* 0x000fe80000100a00 */
[----:B------:R-:W-:Y:S01]  /*25dc0*/  STL.64 [R1+0x698], R10 ;  /* 0x0006980a01007387 */ /* 0x000fe20000100a00 */
[----:B-1----:R-:W-:-:S04]  /*25dd0*/  IMAD.WIDE R2, R13, 0x4, R4 ;  /* 0x000000040d027825 */ /* 0x002fc800078e0204 */
[C---:B------:R-:W-:Y:S01]  /*25de0*/  IMAD.WIDE R4, R13.reuse, 0x4, R8 ;  /* 0x000000040d047825 */ /* 0x040fe200078e0208 */
[----:B------:R1:W-:Y:S04]  /*25df0*/  STL.64 [R1+0x690], R2 ;  /* 0x0006900201007387 */ /* 0x0003e80000100a00 */
[----:B------:R-:W-:Y:S01]  /*25e00*/  STL.64 [R1+0x688], R6 ;  /* 0x0006880601007387 */ /* 0x000fe20000100a00 */
[----:B-1----:R-:W-:-:S03]  /*25e10*/  IMAD.WIDE R2, R13, 0x4, R228 ;  /* 0x000000040d027825 */ /* 0x002fc600078e02e4 */
[----:B------:R-:W4:Y:S04]  /*25e20*/  LDL.LU.64 R228, [R1+0x100] ;  /* 0x0001000001e47983 */ /* 0x000f280000300a00 */
[----:B------:R-:W-:Y:S04]  /*25e30*/  STL.64 [R1+0x680], R4 ;  /* 0x0006800401007387 */ /* 0x000fe80000100a00 */
[----:B------:R-:W4:Y:S04]  /*25e40*/  LDL.LU.64 R246, [R1+0xf0] ;  /* 0x0000f00001f67983 */ /* 0x000f280000300a00 */
[----:B------:R1:W-:Y:S01]  /*25e50*/  STL.64 [R1+0x670], R2 ;  /* 0x0006700201007387 */ /* 0x0003e20000100a00 */
[----:B------:R-:W-:-:S04]  /*25e60*/  IMAD.WIDE R102, R13, 0x4, R102 ;  /* 0x000000040d667825 */ /* 0x000fc800078e0266 */
[C---:B------:R-:W-:Y:S01]  /*25e70*/  IMAD.WIDE R86, R13.reuse, 0x4, R86 ;  /* 0x000000040d567825 */ /* 0x040fe200078e0256 */
[----:B-1----:R-:W4:Y:S04]  /*25e80*/  LDL.LU.64 R2, [R1+0xe0] ;  /* 0x0000e00001027983 */ /* 0x002f280000300a00 */
[----:B------:R-:W4:Y:S04]  /*25e90*/  LDL.LU.64 R250, [R1+0xc0] ;  /* 0x0000c00001fa7983 */ /* 0x000f280000300a00 */
[----:B------:R-:W4:Y:S04]  /*25ea0*/  LDL.LU.64 R244, [R1+0xa8] ;  /* 0x0000a80001f47983 */ /* 0x000f280000300a00 */
[----:B------:R-:W4:Y:S01]  /*25eb0*/  LDL.LU.64 R242, [R1+0x90] ;  /* 0x0000900001f27983 */ /* 0x000f220000300a00 */
[----:B------:R-:W-:-:S03]  /*25ec0*/  IMAD.WIDE R70, R13, 0x4, R70 ;  /* 0x000000040d467825 */ /* 0x000fc600078e0246 */
[----:B------:R-:W4:Y:S04]  /*25ed0*/  LDL.LU.64 R10, [R1+0x68] ;  /* 0x00006800010a7983 */ /* 0x000f280000300a00 */
[----:B------:R-:W4:Y:S01]  /*25ee0*/  LDL.LU.64 R4, [R1+0x50] ;  /* 0x0000500001047983 */ /* 0x000f220000300a00 */
[----:B------:R-:W-:-:S03]  /*25ef0*/  IMAD.WIDE R54, R13, 0x4, R54 ;  /* 0x000000040d367825 */ /* 0x000fc600078e0236 */
[----:B------:R-:W4:Y:S04]  /*25f00*/  LDL.LU.64 R6, [R1+0x30] ;  /* 0x0000300001067983 */ /* 0x000f280000300a00 */
[----:B------:R-:W4:Y:S01]  /*25f10*/  LDL.LU.64 R8, [R1+0x8] ;  /* 0x0000080001087983 */ /* 0x000f220000300a00 */
[----:B------:R-:W-:-:S03]  /*25f20*/  IMAD.WIDE R38, R13, 0x4, R38 ;  /* 0x000000040d267825 */ /* 0x000fc600078e0226 */
[----:B------:R1:W-:Y:S01]  /*25f30*/  STL.64 [R1+0x668], R102 ;  /* 0x0006686601007387 */ /* 0x0003e20000100a00 */
[----:B------:R-:W-:-:S03]  /*25f40*/  IMAD.WIDE R116, R13, 0x4, R116 ;  /* 0x000000040d747825 */ /* 0x000fc600078e0274 */
        /* <DEDUP_REMOVED lines=9> */
[----:B--2---:R-:W-:-:S05]  /*25fe0*/  IMAD.WIDE R22, R13, 0x4, R22 ;  /* 0x000000040d167825 */ /* 0x004fca00078e0216 */
[----:B------:R1:W-:Y:S01]  /*25ff0*/  STL.64 [R1+0x608], R22 ;  /* 0x0006081601007387 */ /* 0x0003e20000100a00 */
[----:B---3--:R-:W-:-:S03]  /*26000*/  IMAD.WIDE R226, R13, 0x4, R226 ;  /* 0x000000040de27825 */ /* 0x008fc600078e02e2 */
[----:B-1----:R-:W2:Y:S04]  /*26010*/  LDL.LU.64 R22, [R1+0x12f0] ;  /* 0x0012f00001167983 */ /* 0x002ea80000300a00 */
[----:B------:R1:W-:Y:S04]  /*26020*/  STL.64 [R1+0x5f8], R226 ;  /* 0x0005f8e201007387 */ /* 0x0003e80000100a00 */
[----:B-1----:R-:W3:Y:S04]  /*26030*/  LDL.LU.64 R226, [R1+0x12e8] ;  /* 0x0012e80001e27983 */ /* 0x002ee80000300a00 */
[----:B------:R1:W-:Y:S04]  /*26040*/  STL.64 [R1+0x5f0], R116 ;  /* 0x0005f07401007387 */ /* 0x0003e80000100a00 */
[----:B-1----:R-:W2:Y:S01]  /*26050*/  LDL.LU.64 R116, [R1+0x12e0] ;  /* 0x0012e00001747983 */ /* 0x002ea20000300a00 */
[----:B------:R-:W-:-:S04]  /*26060*/  IMAD.WIDE R212, R13, 0x4, R212 ;  /* 0x000000040dd47825 */ /* 0x000fc800078e02d4 */
[C---:B------:R-:W-:Y:S01]  /*26070*/  IMAD.WIDE R196, R13.reuse, 0x4, R196 ;  /* 0x000000040dc47825 */ /* 0x040fe200078e02c4 */
[----:B------:R1:W-:Y:S03]  /*26080*/  STL.64 [R1+0x5e8], R212 ;  /* 0x0005e8d401007387 */ /* 0x0003e60000100a00 */
[----:B------:R-:W-:-:S04]  /*26090*/  IMAD.WIDE R180, R13, 0x4, R180 ;  /* 0x000000040db47825 */ /* 0x000fc800078e02b4 */
[C---:B------:R-:W-:Y:S01]  /*260a0*/  IMAD.WIDE R164, R13.reuse, 0x4, R164 ;  /* 0x000000040da47825 */ /* 0x040fe200078e02a4 */
[----:B-1----:R-:W3:Y:S03]  /*260b0*/  LDL.LU.64 R212, [R1+0x12d8] ;  /* 0x0012d80001d47983 */ /* 0x002ee60000300a00 */
[C---:B------:R-:W-:Y:S01]  /*260c0*/  IMAD.WIDE R148, R13.reuse, 0x4, R148 ;  /* 0x000000040d947825 */ /* 0x040fe200078e0294 */
[----:B------:R1:W-:Y:S03]  /*260d0*/  STL.64 [R1+0x5e0], R196 ;  /* 0x0005e0c401007387 */ /* 0x0003e60000100a00 */
[C---:B------:R-:W-:Y:S01]  /*260e0*/  IMAD.WIDE R100, R13.reuse, 0x4, R100 ;  /* 0x000000040d647825 */ /* 0x040fe200078e0264 */
[----:B-1----:R-:W3:Y:S03]  /*260f0*/  LDL.LU.64 R196, [R1+0x12d0] ;  /* 0x0012d00001c47983 */ /* 0x002ee60000300a00 */
[C---:B----4-:R-:W-:Y:S01]  /*26100*/  IMAD.WIDE R132, R13.reuse, 0x4, R132 ;  /* 0x000000040d847825 */ /* 0x050fe200078e0284 */
[----:B------:R1:W-:Y:S03]  /*26110*/  STL.64 [R1+0x5d0], R180 ;  /* 0x0005d0b401007387 */ /* 0x0003e60000100a00 */
[C---:B------:R-:W-:Y:S01]  /*26120*/  IMAD.WIDE R84, R13.reuse, 0x4, R84 ;  /* 0x000000040d547825 */ /* 0x040fe200078e0254 */
[----:B-1----:R-:W4:Y:S04]  /*26130*/  LDL.LU.64 R180, [R1+0x12c8] ;  /* 0x0012c80001b47983 */ /* 0x002f280000300a00 */
[----:B------:R1:W-:Y:S01]  /*26140*/  STL.64 [R1+0x5c8], R164 ;  /* 0x0005c8a401007387 */ /* 0x0003e20000100a00 */
[----:B------:R-:W-:-:S03]  /*26150*/  IMAD.WIDE R68, R13, 0x4, R68 ;  /* 0x000000040d447825 */ /* 0x000fc600078e0244 */
[----:B-1----:R-:W3:Y:S04]  /*26160*/  LDL.LU.64 R164, [R1+0x12c0] ;  /* 0x0012c00001a47983 */ /* 0x002ee80000300a00 */
[----:B------:R1:W-:Y:S01]  /*26170*/  STL.64 [R1+0x5b8], R148 ;  /* 0x0005b89401007387 */ /* 0x0003e20000100a00 */
[----:B------:R-:W-:-:S03]  /*26180*/  IMAD.WIDE R52, R13, 0x4, R52 ;  /* 0x000000040d347825 */ /* 0x000fc600078e0234 */
[----:B-1----:R-:W3:Y:S04]  /*26190*/  LDL.LU.64 R148, [R1+0x12b8] ;  /* 0x0012b80001947983 */ /* 0x002ee80000300a00 */
[----:B------:R1:W-:Y:S01]  /*261a0*/  STL.64 [R1+0x5b0], R132 ;  /* 0x0005b08401007387 */ /* 0x0003e20000100a00 */
[----:B------:R-:W-:-:S03]  /*261b0*/  IMAD.WIDE R36, R13, 0x4, R36 ;  /* 0x000000040d247825 */ /* 0x000fc600078e0224 */
[----:B-1----:R-:W3:Y:S01]  /*261c0*/  LDL.LU.64 R132, [R1+0x12b0] ;  /* 0x0012b00001847983 */ /* 0x002ee20000300a00 */
[----:B------:R-:W-:-:S04]  /*261d0*/  IMAD.WIDE R20, R13, 0x4, R20 ;  /* 0x000000040d147825 */ /* 0x000fc800078e0214 */
[----:B------:R-:W-:-:S04]  /*261e0*/  IMAD.WIDE R228, R13, 0x4, R228 ;  /* 0x000000040de47825 */ /* 0x000fc800078e02e4 */
[----:B--2---:R-:W-:-:S05]  /*261f0*/  IMAD.WIDE R116, R13, 0x4, R116 ;  /* 0x000000040d747825 */ /* 0x004fca00078e0274 */
[----:B------:R1:W-:Y:S04]  /*26200*/  STL.64 [R1+0x5a8], R116 ;  /* 0x0005a87401007387 */ /* 0x0003e80000100a00 */
        /* <DEDUP_REMOVED lines=14> */
[----:B-1----:R-:W2:Y:S01]  /*262f0*/  LDL.LU.64 R228, [R1+0x1270] ;  /* 0x0012700001e47983 */ /* 0x002ea20000300a00 */
[----:B------:R-:W-:-:S05]  /*26300*/  IMAD.WIDE R246, R13, 0x4, R246 ;  /* 0x000000040df67825 */ /* 0x000fca00078e02f6 */
[----:B------:R1:W-:Y:S01]  /*26310*/  STL.64 [R1+0x568], R246 ;  /* 0x000568f601007387 */ /* 0x0003e20000100a00 */
[----:B------:R-:W-:-:S04]  /*26320*/  IMAD.WIDE R244, R13, 0x4, R244 ;  /* 0x000000040df47825 */ /* 0x000fc800078e02f4 */
[----:B------:R-:W-:-:S04]  /*26330*/  IMAD.WIDE R242, R13, 0x4, R242 ;  /* 0x000000040df27825 */ /* 0x000fc800078e02f2 */
[----:B-1----:R-:W-:-:S04]  /*26340*/  IMAD.WIDE R246, R13, 0x4, R2 ;  /* 0x000000040df67825 */ /* 0x002fc800078e0202 */
[C---:B------:R-:W-:Y:S01]  /*26350*/  IMAD.WIDE R2, R13.reuse, 0x4, R250 ;  /* 0x000000040d027825 */ /* 0x040fe200078e02fa */
[----:B------:R1:W-:Y:S04]  /*26360*/  STL.64 [R1+0x560], R246 ;  /* 0x000560f601007387 */ /* 0x0003e80000100a00 */
[----:B------:R3:W-:Y:S01]  /*26370*/  STL.64 [R1+0x558], R2 ;  /* 0x0005580201007387 */ /* 0x0007e20000100a00 */
[----:B------:R-:W-:-:S03]  /*26380*/  IMAD.WIDE R6, R13, 0x4, R6 ;  /* 0x000000040d067825 */ /* 0x000fc600078e0206 */
[----:B------:R-:W-:Y:S01]  /*26390*/  STL.64 [R1+0x550], R244 ;  /* 0x000550f401007387 */ /* 0x000fe20000100a00 */
[----:B-1----:R-:W-:-:S04]  /*263a0*/  IMAD.WIDE R246, R13, 0x4, R4 ;  /* 0x000000040df67825 */ /* 0x002fc800078e0204 */
[C---:B---3--:R-:W-:Y:S01]  /*263b0*/  IMAD.WIDE R2, R13.reuse, 0x4, R10 ;  /* 0x000000040d027825 */ /* 0x048fe200078e020a */
[----:B------:R-:W-:Y:S03]  /*263c0*/  STL.64 [R1+0x548], R242 ;  /* 0x000548f201007387 */ /* 0x000fe60000100a00 */
[C---:B------:R-:W-:Y:S01]  /*263d0*/  IMAD.WIDE R4, R13.reuse, 0x4, R8 ;  /* 0x000000040d047825 */ /* 0x040fe200078e0208 */
[----:B------:R1:W-:Y:S04]  /*263e0*/  STL.64 [R1+0x540], R2 ;  /* 0x0005400201007387 */ /* 0x0003e80000100a00 */
[----:B------:R3:W-:Y:S04]  /*263f0*/  STL.64 [R1+0x530], R6 ;  /* 0x0005300601007387 */ /* 0x0007e80000100a00 */
[----:B------:R-:W-:Y:S01]  /*26400*/  STL.64 [R1+0x538], R246 ;  /* 0x000538f601007387 */ /* 0x000fe20000100a00 */
[----:B-1----:R-:W-:-:S03]  /*26410*/  IMAD.WIDE R2, R13, 0x4, R240 ;  /* 0x000000040d027825 */ /* 0x002fc600078e02f0 */
[----:B------:R1:W-:Y:S04]  /*26420*/  STL.64 [R1+0x528], R4 ;  /* 0x0005280401007387 */ /* 0x0003e80000100a00 */
[----:B------:R-:W-:Y:S01]  /*26430*/  STL.64 [R1+0x1190], R246 ;  /* 0x001190f601007387 */ /* 0x000fe20000100a00 */
[----:B---3--:R-:W-:-:S03]  /*26440*/  IMAD.WIDE R6, R13, 0x4, R234 ;  /* 0x000000040d067825 */ /* 0x008fc600078e02ea */
[----:B------:R3:W-:Y:S01]  /*26450*/  STL.64 [R1+0x520], R2 ;  /* 0x0005200201007387 */ /* 0x0007e20000100a00 */
[----:B-1----:R-:W-:-:S05]  /*26460*/  IMAD.WIDE R4, R13, 0x4, R238 ;  /* 0x000000040d047825 */ /* 0x002fca00078e02ee */
[----:B------:R1:W-:Y:S01]  /*26470*/  STL.64 [R1+0x518], R4 ;  /* 0x0005180401007387 */ /* 0x0003e20000100a00 */
[----:B---3--:R-:W-:-:S05]  /*26480*/  IMAD.WIDE R2, R13, 0x4, R236 ;  /* 0x000000040d027825 */ /* 0x008fca00078e02ec */
[----:B------:R3:W-:Y:S01]  /*26490*/  STL.64 [R1+0x510], R2 ;  /* 0x0005100201007387 */ /* 0x0007e20000100a00 */
[----:B-1----:R-:W-:-:S03]  /*264a0*/  IMAD.WIDE R4, R13, 0x4, R232 ;  /* 0x000000040d047825 */ /* 0x002fc600078e02e8 */
[----:B------:R1:W-:Y:S04]  /*264b0*/  STL.64 [R1+0x508], R6 ;  /* 0x0005080601007387 */ /* 0x0003e80000100a00 */
[----:B------:R4:W-:Y:S01]  /*264c0*/  STL.64 [R1+0x500], R4 ;  /* 0x0005000401007387 */ /* 0x0009e20000100a00 */
[----:B---3--:R-:W-:-:S04]  /*264d0*/  IMAD.WIDE R2, R13, 0x4, R230 ;  /* 0x000000040d027825 */ /* 0x008fc800078e02e6 */
[----:B-1----:R-:W-:-:S04]  /*264e0*/  IMAD.WIDE R6, R13, 0x4, R226 ;  /* 0x000000040d067825 */ /* 0x002fc800078e02e2 */
[----:B----4-:R-:W-:-:S04]  /*264f0*/  IMAD.WIDE R4, R13, 0x4, R224 ;  /* 0x000000040d047825 */ /* 0x010fc800078e02e0 */
        /* <DEDUP_REMOVED lines=17> */
[----:B--2---:R-:W-:-:S05]  /*26610*/  IMAD.WIDE R8, R13, 0x4, R228 ;  /* 0x000000040d087825 */ /* 0x004fca00078e02e4 */
[----:B------:R-:W-:Y:S04]  /*26620*/  STL.64 [R1+0x4f0], R8 ;  /* 0x0004f00801007387 */ /* 0x000fe80000100a00 */
[----:B------:R-:W-:Y:S04]  /*26630*/  STL.64 [R1+0x4f8], R2 ;  /* 0x0004f80201007387 */ /* 0x000fe80000100a00 */
[----:B------:R1:W-:Y:S04]  /*26640*/  STL.64 [R1+0x4e8], R6 ;  /* 0x0004e80601007387 */ /* 0x0003e80000100a00 */
[----:B------:R2:W-:Y:S04]  /*26650*/  STL.64 [R1+0x1198], R2 ;  /* 0x0011980201007387 */ /* 0x0005e80000100a00 */
[----:B------:R3:W-:Y:S01]  /*26660*/  STL.64 [R1+0x4e0], R4 ;  /* 0x0004e00401007387 */ /* 0x0007e20000100a00 */
[----:B-1----:R-:W-:-:S04]  /*26670*/  IMAD.WIDE R6, R13, 0x4, R220 ;  /* 0x000000040d067825 */ /* 0x002fc800078e02dc */
[----:B--2---:R-:W-:-:S04]  /*26680*/  IMAD.WIDE R2, R13, 0x4, R222 ;  /* 0x000000040d027825 */ /* 0x004fc800078e02de */
[C---:B---3--:R-:W-:Y:S01]  /*26690*/  IMAD.WIDE R4, R13.reuse, 0x4, R14 ;  /* 0x000000040d047825 */ /* 0x048fe200078e020e */
[----:B------:R1:W-:Y:S04]  /*266a0*/  STL.64 [R1+0x4d8], R2 ;  /* 0x0004d80201007387 */ /* 0x0003e80000100a00 */
[----:B------:R2:W-:Y:S04]  /*266b0*/  STL.64 [R1+0x4d0], R6 ;  /* 0x0004d00601007387 */ /* 0x0005e80000100a00 */
[----:B------:R3:W-:Y:S01]  /*266c0*/  STL.64 [R1+0x4c8], R4 ;  /* 0x0004c80401007387 */ /* 0x0007e20000100a00 */
[----:B-1----:R-:W-:-:S04]  /*266d0*/  IMAD.WIDE R2, R13, 0x4, R16 ;  /* 0x000000040d027825 */ /* 0x002fc800078e0210 */
[C---:B--2---:R-:W-:Y:S01]  /*266e0*/  IMAD.WIDE R6, R13.reuse, 0x4, R20 ;  /* 0x000000040d067825 */ /* 0x044fe200078e0214 */
[----:B------:R1:W-:Y:S03]  /*266f0*/  STL.64 [R1+0x4c0], R2 ;  /* 0x0004c00201007387 */ /* 0x0003e60000100a00 */
[C---:B---3--:R-:W-:Y:S01]  /*26700*/  IMAD.WIDE R4, R13.reuse, 0x4, R22 ;  /* 0x000000040d047825 */ /* 0x048fe200078e0216 */
[----:B------:R2:W-:Y:S04]  /*26710*/  STL.64 [R1+0x4b0], R6 ;  /* 0x0004b00601007387 */ /* 0x0005e80000100a00 */
[----:B------:R-:W-:Y:S01]  /*26720*/  STL.64 [R1+0x4b8], R244 ;  /* 0x0004b8f401007387 */ /* 0x000fe20000100a00 */
[----:B-1----:R-:W-:-:S03]  /*26730*/  IMAD.WIDE R2, R13, 0x4, R24 ;  /* 0x000000040d027825 */ /* 0x002fc600078e0218 */
[----:B------:R1:W-:Y:S01]  /*26740*/  STL.64 [R1+0x4a8], R4 ;  /* 0x0004a80401007387 */ /* 0x0003e20000100a00 */
[----:B--2---:R-:W-:-:S03]  /*26750*/  IMAD.WIDE R6, R13, 0x4, R26 ;  /* 0x000000040d067825 */ /* 0x004fc600078e021a */
[----:B------:R2:W-:Y:S04]  /*26760*/  STL.64 [R1+0x11a0], R244 ;  /* 0x0011a0f401007387 */ /* 0x0005e80000100a00 */
[----:B------:R3:W-:Y:S01]  /*26770*/  STL.64 [R1+0x4a0], R2 ;  /* 0x0004a00201007387 */ /* 0x0007e20000100a00 */
[----:B-1----:R-:W-:-:S03]  /*26780*/  IMAD.WIDE R4, R13, 0x4, R28 ;  /* 0x000000040d047825 */ /* 0x002fc600078e021c */
[----:B------:R-:W-:Y:S01]  /*26790*/  STL.64 [R1+0x498], R6 ;  /* 0x0004980601007387 */ /* 0x000fe20000100a00 */
[----:B--2---:R-:W-:-:S03]  /*267a0*/  IMAD.WIDE R244, R13, 0x4, R32 ;  /* 0x000000040df47825 */ /* 0x004fc600078e0220 */
[----:B------:R1:W-:Y:S01]  /*267b0*/  STL.64 [R1+0x490], R4 ;  /* 0x0004900401007387 */ /* 0x0003e20000100a00 */
[----:B---3--:R-:W-:-:S05]  /*267c0*/  IMAD.WIDE R2, R13, 0x4, R30 ;  /* 0x000000040d027825 */ /* 0x008fca00078e021e */
[----:B------:R2:W-:Y:S01]  /*267d0*/  STL.64 [R1+0x488], R2 ;  /* 0x0004880201007387 */ /* 0x0005e20000100a00 */
[----:B-1----:R-:W-:-:S03]  /*267e0*/  IMAD.WIDE R4, R13, 0x4, R36 ;  /* 0x000000040d047825 */ /* 0x002fc600078e0224 */
[----:B------:R-:W-:Y:S04]  /*267f0*/  STL.64 [R1+0x480], R244 ;  /* 0x000480f401007387 */ /* 0x000fe80000100a00 */
[----:B------:R-:W-:Y:S01]  /*26800*/  STL.64 [R1+0x470], R4 ;  /* 0x0004700401007387 */ /* 0x000fe20000100a00 */
[----:B--2---:R-:W-:-:S03]  /*26810*/  IMAD.WIDE R2, R13, 0x4, R38 ;  /* 0x000000040d027825 */ /* 0x004fc600078e0226 */
[----:B------:R-:W-:Y:S04]  /*26820*/  STL.64 [R1+0x11a8], R244 ;  /* 0x0011a8f401007387 */ /* 0x000fe80000100a00 */
[----:B------:R1:W-:Y:S04]  /*26830*/  STL.64 [R1+0x468], R2 ;  /* 0x0004680201007387 */ /* 0x0003e80000100a00 */
[----:B------:R-:W-:Y:S01]  /*26840*/  STL.64 [R1+0x478], R242 ;  /* 0x000478f201007387 */ /* 0x000fe20000100a00 */
[----:B------:R-:W-:-:S03]  /*26850*/  IMAD.WIDE R6, R13, 0x4, R44 ;  /* 0x000000040d067825 */ /* 0x000fc600078e022c */
[----:B------:R-:W-:Y:S01]  /*26860*/  STL.64 [R1+0x11b0], R242 ;  /* 0x0011b0f201007387 */ /* 0x000fe20000100a00 */
[----:B-1----:R-:W-:-:S05]  /*26870*/  IMAD.WIDE R2, R13, 0x4, R40 ;  /* 0x000000040d027825 */ /* 0x002fca00078e0228 */
[----:B------:R1:W-:Y:S01]  /*26880*/  STL.64 [R1+0x460], R2 ;  /* 0x0004600201007387 */ /* 0x0003e20000100a00 */
[----:B------:R-:W-:-:S04]  /*26890*/  IMAD.WIDE R4, R13, 0x4, R46 ;  /* 0x000000040d047825 */ /* 0x000fc800078e022e */
[----:B-1----:R-:W-:-:S05]  /*268a0*/  IMAD.WIDE R2, R13, 0x4, R42 ;  /* 0x000000040d027825 */ /* 0x002fca00078e022a */
[----:B------:R1:W-:Y:S04]  /*268b0*/  STL.64 [R1+0x458], R2 ;  /* 0x0004580201007387 */ /* 0x0003e80000100a00 */
        /* <DEDUP_REMOVED lines=8> */
[----:B------:R2:W-:Y:S04]  /*26940*/  STL.64 [R1+0x428], R4 ;  /* 0x0004280401007387 */ /* 0x0005e80000100a00 */
[----:B------:R-:W-:Y:S01]  /*26950*/  STL.64 [R1+0x438], R10 ;  /* 0x0004380a01007387 */ /* 0x000fe20000100a00 */
[----:B-1----:R-:W-:-:S03]  /*26960*/  IMAD.WIDE R2, R13, 0x4, R56 ;  /* 0x000000040d027825 */ /* 0x002fc600078e0238 */
[----:B------:R-:W-:Y:S01]  /*26970*/  STL.64 [R1+0x11c8], R10 ;  /* 0x0011c80a01007387 */ /* 0x000fe20000100a00 */
[----:B--2---:R-:W-:-:S03]  /*26980*/  IMAD.WIDE R4, R13, 0x4, R58 ;  /* 0x000000040d047825 */ /* 0x004fc600078e023a */
[----:B------:R1:W-:Y:S04]  /*26990*/  STL.64 [R1+0x420], R2 ;  /* 0x0004200201007387 */ /* 0x0003e80000100a00 */
[----:B------:R2:W-:Y:S01]  /*269a0*/  STL.64 [R1+0x418], R4 ;  /* 0x0004180401007387 */ /* 0x0005e20000100a00 */
[----:B------:R-:W-:-:S03]  /*269b0*/  IMAD.WIDE R68, R13, 0x4, R68 ;  /* 0x000000040d447825 */ /* 0x000fc600078e0244 */
[----:B------:R-:W-:Y:S01]  /*269c0*/  STL.64 [R1+0x410], R60 ;  /* 0x0004103c01007387 */ /* 0x000fe20000100a00 */
[----:B-1----:R-:W-:-:S04]  /*269d0*/  IMAD.WIDE R2, R13, 0x4, R62 ;  /* 0x000000040d027825 */ /* 0x002fc800078e023e */
[C---:B--2---:R-:W-:Y:S01]  /*269e0*/  IMAD.WIDE R4, R13.reuse, 0x4, R66 ;  /* 0x000000040d047825 */ /* 0x044fe200078e0242 */
[----:B------:R-:W-:Y:S04]  /*269f0*/  STL.64 [R1+0x11d0], R60 ;  /* 0x0011d03c01007387 */ /* 0x000fe80000100a00 */
[----:B------:R-:W-:Y:S04]  /*26a00*/  STL.64 [R1+0x3f8], R4 ;  /* 0x0003f80401007387 */ /* 0x000fe80000100a00 */
[----:B------:R-:W-:Y:S04]  /*26a10*/  STL.64 [R1+0x408], R2 ;  /* 0x0004080201007387 */ /* 0x000fe80000100a00 */
[----:B------:R1:W-:Y:S01]  /*26a20*/  STL.64 [R1+0x11d8], R2 ;  /* 0x0011d80201007387 */ /* 0x0003e20000100a00 */
[----:B------:R-:W-:-:S03]  /*26a30*/  IMAD.WIDE R48, R13, 0x4, R76 ;  /* 0x000000040d307825 */ /* 0x000fc600078e024c */
[----:B------:R-:W-:Y:S04]  /*26a40*/  STL.64 [R1+0x3f0], R68 ;  /* 0x0003f04401007387 */ /* 0x000fe80000100a00 */
[----:B------:R-:W-:Y:S01]  /*26a50*/  STL.64 [R1+0x400], R246 ;  /* 0x000400f601007387 */ /* 0x000fe20000100a00 */
[----:B-1----:R-:W-:-:S03]  /*26a60*/  IMAD.WIDE R2, R13, 0x4, R74 ;  /* 0x000000040d027825 */ /* 0x002fc600078e024a */
[----:B------:R-:W-:Y:S04]  /*26a70*/  STL.64 [R1+0x11e0], R246 ;  /* 0x0011e0f601007387 */ /* 0x000fe80000100a00 */
[----:B------:R-:W-:Y:S01]  /*26a80*/  STL.64 [R1+0x3e8], R70 ;  /* 0x0003e84601007387 */ /* 0x000fe20000100a00 */
[----:B------:R-:W-:-:S03]  /*26a90*/  IMAD.WIDE R242, R13, 0x4, R78 ;  /* 0x000000040df27825 */ /* 0x000fc600078e024e */
[----:B------:R-:W-:Y:S01]  /*26aa0*/  STL.64 [R1+0x1230], R70 ;  /* 0x0012304601007387 */ /* 0x000fe20000100a00 */
[----:B------:R-:W-:-:S03]  /*26ab0*/  IMAD.WIDE R66, R13, 0x4, R84 ;  /* 0x000000040d427825 */ /* 0x000fc600078e0254 */
[----:B------:R1:W-:Y:S01]  /*26ac0*/  STL.64 [R1+0x3d8], R2 ;  /* 0x0003d80201007387 */ /* 0x0003e20000100a00 */
[----:B------:R-:W-:-:S03]  /*26ad0*/  IMAD.WIDE R4, R13, 0x4, R80 ;  /* 0x000000040d047825 */ /* 0x000fc600078e0250 */
[----:B------:R-:W-:Y:S04]  /*26ae0*/  STL.64 [R1+0x3e0], R64 ;  /* 0x0003e04001007387 */ /* 0x000fe80000100a00 */
[----:B------:R-:W-:Y:S01]  /*26af0*/  STL.64 [R1+0x1200], R64 ;  /* 0x0012004001007387 */ /* 0x000fe20000100a00 */
[----:B------:R-:W-:-:S03]  /*26b00*/  IMAD.WIDE R58, R13, 0x4, R82 ;  /* 0x000000040d3a7825 */ /* 0x000fc600078e0252 */
[----:B------:R-:W-:Y:S01]  /*26b10*/  STL.64 [R1+0x3d0], R48 ;  /* 0x0003d03001007387 */ /* 0x000fe20000100a00 */
[----:B-1----:R-:W-:-:S03]  /*26b20*/  IMAD.WIDE R2, R13, 0x4, R86 ;  /* 0x000000040d027825 */ /* 0x002fc600078e0256 */
[----:B------:R-:W-:Y:S01]  /*26b30*/  STL.64 [R1+0x11e8], R48 ;  /* 0x0011e83001007387 */ /* 0x000fe20000100a00 */
[----:B------:R-:W-:-:S03]  /*26b40*/  IMAD.WIDE R62, R13, 0x4, R88 ;  /* 0x000000040d3e7825 */ /* 0x000fc600078e0258 */
[----:B------:R-:W-:Y:S04]  /*26b50*/  STL.64 [R1+0x3c8], R242 ;  /* 0x0003c8f201007387 */ /* 0x000fe80000100a00 */
[----:B------:R-:W-:Y:S01]  /*26b60*/  STL.64 [R1+0x11f8], R242 ;  /* 0x0011f8f201007387 */ /* 0x000fe20000100a00 */
[----:B------:R-:W-:-:S03]  /*26b70*/  IMAD.WIDE R246, R13, 0x4, R90 ;  /* 0x000000040df67825 */ /* 0x000fc600078e025a */
[----:B------:R-:W-:Y:S04]  /*26b80*/  STL.64 [R1+0x3b0], R66 ;  /* 0x0003b04201007387 */ /* 0x000fe80000100a00 */
[----:B------:R-:W-:Y:S01]  /*26b90*/  STL.64 [R1+0x3c0], R4 ;  /* 0x0003c00401007387 */ /* 0x000fe20000100a00 */
[----:B------:R-:W-:-:S03]  /*26ba0*/  IMAD.WIDE R10, R13, 0x4, R92 ;  /* 0x000000040d0a7825 */ /* 0x000fc600078e025c */
[----:B------:R1:W-:Y:S04]  /*26bb0*/  STL.64 [R1+0x3a8], R2 ;  /* 0x0003a80201007387 */ /* 0x0003e80000100a00 */
[----:B------:R-:W-:Y:S01]  /*26bc0*/  STL.64 [R1+0x1208], R4 ;  /* 0x0012080401007387 */ /* 0x000fe20000100a00 */
[----:B------:R-:W-:-:S03]  /*26bd0*/  IMAD.WIDE R244, R13, 0x4, R94 ;  /* 0x000000040df47825 */ /* 0x000fc600078e025e */
[----:B------:R-:W-:Y:S04]  /*26be0*/  STL.64 [R1+0x3b8], R58 ;  /* 0x0003b83a01007387 */ /* 0x000fe80000100a00 */
[----:B------:R-:W-:Y:S01]  /*26bf0*/  STL.64 [R1+0x1218], R58 ;  /* 0x0012183a01007387 */ /* 0x000fe20000100a00 */
[----:B-1----:R-:W-:-:S03]  /*26c00*/  IMAD.WIDE R2, R13, 0x4, R100 ;  /* 0x000000040d027825 */ /* 0x002fc600078e0264 */
[----:B------:R-:W-:Y:S04]  /*26c10*/  STL.64 [R1+0x3a0], R62 ;  /* 0x0003a03e01007387 */ /* 0x000fe80000100a00 */
[----:B------:R-:W-:Y:S04]  /*26c20*/  STL.64 [R1+0x1220], R62 ;  /* 0x0012203e01007387 */ /* 0x000fe80000100a00 */
[----:B------:R-:W-:Y:S01]  /*26c30*/  STL.64 [R1+0x398], R246 ;  /* 0x000398f601007387 */ /* 0x000fe20000100a00 */
[----:B------:R-:W-:-:S03]  /*26c40*/  IMAD.WIDE R56, R13, 0x4, R98 ;  /* 0x000000040d387825 */ /* 0x000fc600078e0262 */
[----:B------:R1:W-:Y:S04]  /*26c50*/  STL.64 [R1+0x1228], R246 ;  /* 0x001228f601007387 */ /* 0x0003e80000100a00 */
[----:B------:R-:W-:Y:S04]  /*26c60*/  STL.64 [R1+0x390], R10 ;  /* 0x0003900a01007387 */ /* 0x000fe80000100a00 */
[----:B------:R-:W-:Y:S04]  /*26c70*/  STL.64 [R1+0x1238], R10 ;  /* 0x0012380a01007387 */ /* 0x000fe80000100a00 */
[----:B------:R-:W-:Y:S01]  /*26c80*/  STL.64 [R1+0x388], R244 ;  /* 0x000388f401007387 */ /* 0x000fe20000100a00 */
[----:B-1----:R-:W-:-:S03]  /*26c90*/  IMAD.WIDE R246, R13, 0x4, R102 ;  /* 0x000000040df67825 */ /* 0x002fc600078e0266 */
[----:B------:R-:W-:Y:S01]  /*26ca0*/  STL.64 [R1+0x1240], R244 ;  /* 0x001240f401007387 */ /* 0x000fe20000100a00 */
[----:B------:R-:W-:-:S03]  /*26cb0*/  IMAD.WIDE R242, R13, 0x4, R104 ;  /* 0x000000040df27825 */ /* 0x000fc600078e0268 */
[----:B------:R1:W-:Y:S04]  /*26cc0*/  STL.64 [R1+0x370], R2 ;  /* 0x0003700201007387 */ /* 0x0003e80000100a00 */
[----:B------:R-:W-:Y:S04]  /*26cd0*/  STL.64 [R1+0x380], R96 ;  /* 0x0003806001007387 */ /* 0x000fe80000100a00 */
[----:B------:R-:W-:Y:S01]  /*26ce0*/  STL.64 [R1+0x1248], R96 ;  /* 0x0012486001007387 */ /* 0x000fe20000100a00 */
[----:B------:R-:W-:-:S03]  /*26cf0*/  IMAD.WIDE R6, R13, 0x4, R108 ;  /* 0x000000040d067825 */ /* 0x000fc600078e026c */
[----:B------:R-:W-:Y:S01]  /*26d00*/  STL.64 [R1+0x378], R56 ;  /* 0x0003783801007387 */ /* 0x000fe20000100a00 */
[----:B-1----:R-:W-:-:S03]  /*26d10*/  IMAD.WIDE R2, R13, 0x4, R106 ;  /* 0x000000040d027825 */ /* 0x002fc600078e026a */
[----:B------:R-:W-:Y:S04]  /*26d20*/  STL.64 [R1+0x1250], R56 ;  /* 0x0012503801007387 */ /* 0x000fe80000100a00 */
[----:B------:R-:W-:Y:S04]  /*26d30*/  STL.64 [R1+0x368], R246 ;  /* 0x000368f601007387 */ /* 0x000fe80000100a00 */
[----:B------:R-:W-:Y:S01]  /*26d40*/  STL.64 [R1+0x1258], R246 ;  /* 0x001258f601007387 */ /* 0x000fe20000100a00 */
[----:B------:R-:W-:-:S03]  /*26d50*/  IMAD.WIDE R42, R13, 0x4, R114 ;  /* 0x000000040d2a7825 */ /* 0x000fc600078e0272 */
[----:B------:R-:W-:Y:S01]  /*26d60*/  STL.64 [R1+0x360], R242 ;  /* 0x000360f201007387 */ /* 0x000fe20000100a00 */
[----:B------:R-:W-:-:S03]  /*26d70*/  IMAD.WIDE R62, R13, 0x4, R118 ;  /* 0x000000040d3e7825 */ /* 0x000fc600078e0276 */
[----:B------:R1:W-:Y:S01]  /*26d80*/  STL.64 [R1+0x1260], R242 ;  /* 0x001260f201007387 */ /* 0x0003e20000100a00 */
[----:B------:R-:W-:-:S03]  /*26d90*/  IMAD.WIDE R8, R13, 0x4, R120 ;  /* 0x000000040d087825 */ /* 0x000fc600078e0278 */
[----:B------:R-:W-:Y:S01]  /*26da0*/  STL.64 [R1+0x358], R2 ;  /* 0x0003580201007387 */ /* 0x000fe20000100a00 */
[----:B------:R-:W-:-:S03]  /*26db0*/  IMAD.WIDE R60, R13, 0x4, R122 ;  /* 0x000000040d3c7825 */ /* 0x000fc600078e027a */
[----:B------:R2:W-:Y:S01]  /*26dc0*/  STL.64 [R1+0x1268], R2 ;  /* 0x0012680201007387 */ /* 0x0005e20000100a00 */
[----:B-1----:R-:W-:-:S03]  /*26dd0*/  IMAD.WIDE R242, R13, 0x4, R116 ;  /* 0x000000040df27825 */ /* 0x002fc600078e0274 */
[----:B------:R-:W-:Y:S04]  /*26de0*/  STL.64 [R1+0x350], R6 ;  /* 0x0003500601007387 */ /* 0x000fe80000100a00 */
[----:B------:R-:W-:Y:S04]  /*26df0*/  STL.64 [R1+0x348], R110 ;  /* 0x0003486e01007387 */ /* 0x000fe80000100a00 */
[----:B------:R-:W-:Y:S01]  /*26e00*/  STL.64 [R1+0x340], R112 ;  /* 0x0003407001007387 */ /* 0x000fe20000100a00 */
[----:B------:R-:W-:-:S03]  /*26e10*/  IMAD.WIDE R246, R13, 0x4, R132 ;  /* 0x000000040df67825 */ /* 0x000fc600078e0284 */
[----:B------:R-:W-:Y:S01]  /*26e20*/  STL.64 [R1+0x330], R242 ;  /* 0x000330f201007387 */ /* 0x000fe20000100a00 */
[----:B------:R-:W-:-:S03]  /*26e30*/  IMAD.WIDE R46, R13, 0x4, R130 ;  /* 0x000000040d2e7825 */ /* 0x000fc600078e0282 */
[----:B------:R-:W-:Y:S01]  /*26e40*/  STL.64 [R1+0x338], R42 ;  /* 0x0003382a01007387 */ /* 0x000fe20000100a00 */
[----:B------:R-:W-:-:S03]  /*26e50*/  IMAD.WIDE R58, R13, 0x4, R134 ;  /* 0x000000040d3a7825 */ /* 0x000fc600078e0286 */
[----:B------:R-:W-:Y:S01]  /*26e60*/  STL.64 [R1+0x328], R62 ;  /* 0x0003283e01007387 */ /* 0x000fe20000100a00 */
[----:B------:R-:W-:-:S03]  /*26e70*/  IMAD.WIDE R48, R13, 0x4, R136 ;  /* 0x000000040d307825 */ /* 0x000fc600078e0288 */
[----:B------:R-:W-:Y:S04]  /*26e80*/  STL.64 [R1+0x320], R8 ;  /* 0x0003200801007387 */ /* 0x000fe80000100a00 */
[----:B------:R-:W-:Y:S04]  /*26e90*/  STL.64 [R1+0x318], R60 ;  /* 0x0003183c01007387 */ /* 0x000fe80000100a00 */
        /* <DEDUP_REMOVED lines=28> */
[----:B------:R-:W-:Y:S01]  /*27060*/  STL.64 [R1+0x290], R156 ;  /* 0x0002909c01007387 */ /* 0x000fe20000100a00 */
[----:B--2---:R-:W-:-:S03]  /*27070*/  IMAD.WIDE R2, R13, 0x4, R176 ;  /* 0x000000040d027825 */ /* 0x004fc600078e02b0 */
[----:B------:R-:W-:Y:S04]  /*27080*/  STL.64 [R1+0x280], R158 ;  /* 0x0002809e01007387 */ /* 0x000fe80000100a00 */
[----:B------:R-:W-:Y:S04]  /*27090*/  STL.64 [R1+0x260], R160 ;  /* 0x000260a001007387 */ /* 0x000fe80000100a00 */
[----:B------:R-:W-:Y:S04]  /*270a0*/  STL.64 [R1+0x250], R96 ;  /* 0x0002506001007387 */ /* 0x000fe80000100a00 */
[----:B------:R-:W-:Y:S04]  /*270b0*/  STL.64 [R1+0x258], R52 ;  /* 0x0002583401007387 */ /* 0x000fe80000100a00 */
[----:B------:R-:W-:Y:S04]  /*270c0*/  STL.64 [R1+0x248], R4 ;  /* 0x0002480401007387 */ /* 0x000fe80000100a00 */
[----:B------:R-:W-:Y:S04]  /*270d0*/  STL.64 [R1+0x240], R146 ;  /* 0x0002409201007387 */ /* 0x000fe80000100a00 */
[----:B------:R-:W2:Y:S04]  /*270e0*/  LDL.LU.64 R232, [R1] ;  /* 0x0000000001e87983 */ /* 0x000ea80000300a00 */
[----:B------:R-:W3:Y:S04]  /*270f0*/  LDL.LU.64 R230, [R1+0x10] ;  /* 0x0000100001e67983 */ /* 0x000ee80000300a00 */
[----:B------:R1:W-:Y:S04]  /*27100*/  STL.64 [R1+0x210], R2 ;  /* 0x0002100201007387 */ /* 0x0003e80000100a00 */
[----:B------:R-:W4:Y:S04]  /*27110*/  LDL.LU.64 R228, [R1+0x18] ;  /* 0x0000180001e47983 */ /* 0x000f280000300a00 */
[----:B------:R-:W2:Y:S04]  /*27120*/  LDL.LU.64 R226, [R1+0x20] ;  /* 0x0000200001e27983 */ /* 0x000ea80000300a00 */
        /* <DEDUP_REMOVED lines=12> */
[----:B------:R-:W3:Y:S04]  /*271f0*/  LDL.LU.64 R238, [R1+0xb0] ;  /* 0x0000b00001ee7983 */ /* 0x000ee80000300a00 */
[----:B------:R-:W4:Y:S01]  /*27200*/  LDL.LU.64 R240, [R1+0xb8] ;  /* 0x0000b80001f07983 */ /* 0x000f220000300a00 */
[----:B------:R-:W-:-:S03]  /*27210*/  IMAD.WIDE R122, R13, 0x4, R170 ;  /* 0x000000040d7a7825 */ /* 0x000fc600078e02aa */
[----:B------:R-:W4:Y:S01]  /*27220*/  LDL.LU.64 R16, [R1+0xc8] ;  /* 0x0000c80001107983 */ /* 0x000f220000300a00 */
[----:B------:R-:W-:-:S04]  /*27230*/  IMAD.WIDE R108, R13, 0x4, R172 ;  /* 0x000000040d6c7825 */ /* 0x000fc800078e02ac */
[C---:B------:R-:W-:Y:S01]  /*27240*/  IMAD.WIDE R98, R13.reuse, 0x4, R174 ;  /* 0x000000040d627825 */ /* 0x040fe200078e02ae */
[----:B------:R-:W-:Y:S03]  /*27250*/  STL.64 [R1+0x238], R122 ;  /* 0x0002387a01007387 */ /* 0x000fe60000100a00 */
[C---:B------:R-:W-:Y:S01]  /*27260*/  IMAD.WIDE R244, R13.reuse, 0x4, R180 ;  /* 0x000000040df47825 */ /* 0x040fe200078e02b4 */
[----:B------:R-:W-:Y:S03]  /*27270*/  STL.64 [R1+0x230], R108 ;  /* 0x0002306c01007387 */ /* 0x000fe60000100a00 */
[C---:B------:R-:W-:Y:S01]  /*27280*/  IMAD.WIDE R50, R13.reuse, 0x4, R178 ;  /* 0x000000040d327825 */ /* 0x040fe200078e02b2 */
[----:B------:R-:W-:Y:S03]  /*27290*/  STL.64 [R1+0x220], R98 ;  /* 0x0002206201007387 */ /* 0x000fe60000100a00 */
[C---:B------:R-:W-:Y:S01]  /*272a0*/  IMAD.WIDE R64, R13.reuse, 0x4, R182 ;  /* 0x000000040d407825 */ /* 0x040fe200078e02b6 */
[----:B------:R1:W-:Y:S03]  /*272b0*/  STL.64 [R1+0x1e0], R244 ;  /* 0x0001e0f401007387 */ /* 0x0003e60000100a00 */
[C---:B------:R-:W-:Y:S01]  /*272c0*/  IMAD.WIDE R136, R13.reuse, 0x4, R184 ;  /* 0x000000040d887825 */ /* 0x040fe200078e02b8 */
[----:B------:R-:W-:Y:S03]  /*272d0*/  STL.64 [R1+0x1f8], R50 ;  /* 0x0001f83201007387 */ /* 0x000fe60000100a00 */
        /* <DEDUP_REMOVED lines=31> */
[----:B------:R-:W-:Y:S04]  /*274d0*/  STL.64 [R1+0x68], R14 ;  /* 0x0000680e01007387 */ /* 0x000fe80000100a00 */
[----:B------:R-:W-:Y:S04]  /*274e0*/  STL.64 [R1+0x30], R164 ;  /* 0x000030a401007387 */ /* 0x000fe80000100a00 */
[----:B------:R-:W-:Y:S04]  /*274f0*/  STL.64 [R1+0x8], R132 ;  /* 0x0000088401007387 */ /* 0x000fe80000100a00 */
[----:B------:R-:W4:Y:S04]  /*27500*/  LDL.LU.64 R78, [R1+0xd0] ;  /* 0x0000d000014e7983 */ /* 0x000f280000300a00 */
[----:B------:R-:W4:Y:S01]  /*27510*/  LDL.LU.64 R76, [R1+0xd8] ;  /* 0x0000d800014c7983 */ /* 0x000f220000300a00 */
[----:B--2---:R-:W-:-:S04]  /*27520*/  IMAD.WIDE R184, R13, 0x4, R236 ;  /* 0x000000040db87825 */ /* 0x004fc800078e02ec */
[----:B---3--:R-:W-:-:S04]  /*27530*/  IMAD.WIDE R186, R13, 0x4, R238 ;  /* 0x000000040dba7825 */ /* 0x008fc800078e02ee */
[C---:B----4-:R-:W-:Y:S02]  /*27540*/  IMAD.WIDE R188, R13.reuse, 0x4, R240 ;  /* 0x000000040dbc7825 */ /* 0x050fe400078e02f0 */
[----:B------:R-:W2:Y:S04]  /*27550*/  LDL.LU.64 R240, [R1+0xe8] ;  /* 0x0000e80001f07983 */ /* 0x000ea80000300a00 */
[----:B------:R-:W3:Y:S04]  /*27560*/  LDL.LU.64 R238, [R1+0xf8] ;  /* 0x0000f80001ee7983 */ /* 0x000ee80000300a00 */
[----:B------:R-:W4:Y:S04]  /*27570*/  LDL.LU.64 R236, [R1+0x110] ;  /* 0x0001100001ec7983 */ /* 0x000f280000300a00 */
[----:B------:R-:W2:Y:S04]  /*27580*/  LDL.LU.64 R74, [R1+0x118] ;  /* 0x00011800014a7983 */ /* 0x000ea80000300a00 */
[----:B------:R-:W3:Y:S04]  /*27590*/  LDL.LU.64 R72, [R1+0x120] ;  /* 0x0001200001487983 */ /* 0x000ee80000300a00 */
[----:B------:R-:W4:Y:S04]  /*275a0*/  LDL.LU.64 R148, [R1+0x130] ;  /* 0x0001300001947983 */ /* 0x000f280000300a00 */
[----:B------:R-:W4:Y:S04]  /*275b0*/  LDL.LU.64 R130, [R1+0x138] ;  /* 0x0001380001827983 */ /* 0x000f280000300a00 */
[----:B------:R-:W4:Y:S04]  /*275c0*/  LDL.LU.64 R116, [R1+0x140] ;  /* 0x0001400001747983 */ /* 0x000f280000300a00 */
[----:B------:R-:W4:Y:S04]  /*275d0*/  LDL.LU.64 R114, [R1+0x148] ;  /* 0x0001480001727983 */ /* 0x000f280000300a00 */
[----:B-1----:R-:W4:Y:S04]  /*275e0*/  LDL.LU.64 R2, [R1+0x150] ;  /* 0x0001500001027983 */ /* 0x002f280000300a00 */
[----:B------:R-:W4:Y:S04]  /*275f0*/  LDL.LU.64 R102, [R1+0x158] ;  /* 0x0001580001667983 */ /* 0x000f280000300a00 */
[----:B------:R-:W4:Y:S04]  /*27600*/  LDL.LU.64 R100, [R1+0x160] ;  /* 0x0001600001647983 */ /* 0x000f280000300a00 */
[----:B------:R-:W4:Y:S04]  /*27610*/  LDL.LU.64 R90, [R1+0x168] ;  /* 0x00016800015a7983 */ /* 0x000f280000300a00 */
[----:B------:R-:W4:Y:S04]  /*27620*/  LDL.LU.64 R88, [R1+0x170] ;  /* 0x0001700001587983 */ /* 0x000f280000300a00 */
[----:B------:R-:W4:Y:S01]  /*27630*/  LDL.LU.64 R86, [R1+0x178] ;  /* 0x0001780001567983 */ /* 0x000f220000300a00 */
[----:B------:R-:W-:-:S03]  /*27640*/  IMAD.WIDE R168, R13, 0x4, R32 ;  /* 0x000000040da87825 */ /* 0x000fc600078e0220 */
        /* <DEDUP_REMOVED lines=16> */
[----:B------:R-:W4:Y:S04]  /*27750*/  LDL.LU.64 R24, [R1+0x6e0] ;  /* 0x0006e00001187983 */ /* 0x000f280000300a00 */
[----:B------:R-:W4:Y:S04]  /*27760*/  LDL.LU.64 R22, [R1+0x688] ;  /* 0x0006880001167983 */ /* 0x000f280000300a00 */
[----:B------:R-:W4:Y:S01]  /*27770*/  LDL.LU.64 R20, [R1+0x608] ;  /* 0x0006080001147983 */ /* 0x000f220000300a00 */
[----:B------:R-:W-:-:S03]  /*27780*/  IMAD.WIDE R192, R13, 0x4, R78 ;  /* 0x000000040dc07825 */ /* 0x000fc600078e024e */
[----:B------:R-:W4:Y:S01]  /*27790*/  LDL.LU.64 R18, [R1+0x5b0] ;  /* 0x0005b00001127983 */ /* 0x000f220000300a00 */
[----:B------:R-:W-:-:S03]  /*277a0*/  IMAD.WIDE R194, R13, 0x4, R76 ;  /* 0x000000040dc27825 */ /* 0x000fc600078e024c */
[----:B------:R-:W4:Y:S04]  /*277b0*/  LDL.LU.64 R16, [R1+0x570] ;  /* 0x0005700001107983 */ /* 0x000f280000300a00 */
[----:B------:R-:W4:Y:S04]  /*277c0*/  LDL.64 R80, [R1+0x530] ;  /* 0x0005300001507983 */ /* 0x000f280000100a00 */
[----:B------:R-:W4:Y:S04]  /*277d0*/  LDL.64 R78, [R1+0x4f0] ;  /* 0x0004f000014e7983 */ /* 0x000f280000100a00 */
[----:B------:R-:W4:Y:S01]  /*277e0*/  LDL.64 R76, [R1+0x4b0] ;  /* 0x0004b000014c7983 */ /* 0x000f220000100a00 */
[----:B------:R-:W-:-:S04]  /*277f0*/  IMAD.WIDE R234, R13, 0x4, R218 ;  /* 0x000000040dea7825 */ /* 0x000fc800078e02da */
[C---:B--2---:R-:W-:Y:S02]  /*27800*/  IMAD.WIDE R196, R13.reuse, 0x4, R74 ;  /* 0x000000040dc47825 */ /* 0x044fe400078e024a */
[----:B------:R-:W2:Y:S02]  /*27810*/  LDL.64 R74, [R1+0x470] ;  /* 0x00047000014a7983 */ /* 0x000ea40000100a00 */
[C---:B---3--:R-:W-:Y:S02]  /*27820*/  IMAD.WIDE R198, R13.reuse, 0x4, R72 ;  /* 0x000000040dc67825 */ /* 0x048fe400078e0248 */
[----:B------:R-:W3:Y:S02]  /*27830*/  LDL.64 R72, [R1+0x430] ;  /* 0x0004300001487983 */ /* 0x000ee40000100a00 */
[----:B----4-:R-:W-:-:S04]  /*27840*/  IMAD.WIDE R162, R13, 0x4, R114 ;  /* 0x000000040da27825 */ /* 0x010fc800078e0272 */
[C---:B------:R-:W-:Y:S01]  /*27850*/  IMAD.WIDE R206, R13.reuse, 0x4, R2 ;  /* 0x000000040dce7825 */ /* 0x040fe200078e0202 */
[----:B------:R-:W-:Y:S04]  /*27860*/  STL.64 [R1], R162 ;  /* 0x000000a201007387 */ /* 0x000fe80000100a00 */
[----:B------:R-:W4:Y:S04]  /*27870*/  LDL.64 R2, [R1+0x370] ;  /* 0x0003700001027983 */ /* 0x000f280000100a00 */
[----:B------:R-:W4:Y:S01]  /*27880*/  LDL.64 R218, [R1+0x960] ;  /* 0x0009600001da7983 */ /* 0x000f220000100a00 */
[----:B------:R-:W-:-:S03]  /*27890*/  IMAD.WIDE R200, R13, 0x4, R148 ;  /* 0x000000040dc87825 */ /* 0x000fc600078e0294 */
[----:B------:R-:W4:Y:S01]  /*278a0*/  LDL.64 R150, [R1+0x920] ;  /* 0x0009200001967983 */ /* 0x000f220000100a00 */
[----:B------:R-:W-:-:S03]  /*278b0*/  IMAD.WIDE R202, R13, 0x4, R130 ;  /* 0x000000040dca7825 */ /* 0x000fc600078e0282 */
[----:B------:R-:W4:Y:S01]  /*278c0*/  LDL.64 R148, [R1+0x8e0] ;  /* 0x0008e00001947983 */ /* 0x000f220000100a00 */
[----:B------:R-:W-:-:S03]  /*278d0*/  IMAD.WIDE R204, R13, 0x4, R116 ;  /* 0x000000040dcc7825 */ /* 0x000fc600078e0274 */
[----:B------:R-:W4:Y:S04]  /*278e0*/  LDL.64 R130, [R1+0x8a0] ;  /* 0x0008a00001827983 */ /* 0x000f280000100a00 */
        /* <DEDUP_REMOVED lines=15> */
[----:B------:R-:W-:Y:S01]  /*279e0*/  LDGSTS.E [R248+0x43c00], desc[UR20][R76.64], P0 ;  /* 0x43c000004cf87fae */ /* 0x000fe200081a1014 */
[----:B------:R-:W-:-:S03]  /*279f0*/  IMAD.WIDE R208, R13, 0x4, R102 ;  /* 0x000000040dd07825 */ /* 0x000fc600078e0266 */
[----:B------:R-:W4:Y:S01]  /*27a00*/  LDL.64 R116, [R1+0x860] ;  /* 0x0008600001747983 */ /* 0x000f220000100a00 */
        /* <DEDUP_REMOVED lines=9> */
[----:B------:R-:W4:Y:S04]  /*27aa0*/  LDL.64 R88, [R1+0x680] ;  /* 0x0006800001587983 */ /* 0x000f280000100a00 */
[----:B------:R-:W4:Y:S04]  /*27ab0*/  LDL.64 R86, [R1+0x5f8] ;  /* 0x0005f80001567983 */ /* 0x000f280000100a00 */
[----:B------:R-:W4:Y:S04]  /*27ac0*/  LDL.64 R80, [R1+0x5a8] ;  /* 0x0005a80001507983 */ /* 0x000f280000100a00 */
[----:B------:R-:W4:Y:S04]  /*27ad0*/  LDL.64 R78, [R1+0x568] ;  /* 0x00056800014e7983 */ /* 0x000f280000100a00 */
[----:B------:R-:W4:Y:S04]  /*27ae0*/  LDL.64 R76, [R1+0x528] ;  /* 0x00052800014c7983 */ /* 0x000f280000100a00 */
[----:B--2---:R-:W-:Y:S04]  /*27af0*/  LDGSTS.E [R248+0x44000], desc[UR20][R74.64], P0 ;  /* 0x440000004af87fae */ /* 0x004fe800081a1014 */
[----:B---3--:R-:W-:Y:S04]  /*27b00*/  LDGSTS.E [R248+0x44400], desc[UR20][R72.64], P0 ;  /* 0x4440000048f87fae */ /* 0x008fe800081a1014 */
[----:B------:R-:W-:Y:S04]  /*27b10*/  LDGSTS.E [R248+0x44800], desc[UR20][R68.64], P0 ;  /* 0x4480000044f87fae */ /* 0x000fe800081a1014 */
[----:B------:R-:W-:Y:S04]  /*27b20*/  LDGSTS.E [R248+0x44c00], desc[UR20][R66.64], P0 ;  /* 0x44c0000042f87fae */ /* 0x000fe800081a1014 */
[----:B------:R-:W2:Y:S04]  /*27b30*/  LDL.64 R74, [R1+0x4e8] ;  /* 0x0004e800014a7983 */ /* 0x000ea80000100a00 */
[----:B------:R-:W3:Y:S04]  /*27b40*/  LDL.64 R72, [R1+0x4a8] ;  /* 0x0004a80001487983 */ /* 0x000ee80000100a00 */
[----:B------:R-:W3:Y:S04]  /*27b50*/  LDL.64 R68, [R1+0x468] ;  /* 0x0004680001447983 */ /* 0x000ee80000100a00 */
[----:B----4-:R-:W-:Y:S04]  /*27b60*/  LDGSTS.E [R248+0x45000], desc[UR20][R2.64], P0 ;  /* 0x4500000002f87fae */ /* 0x010fe800081a1014 */
[----:B------:R-:W-:Y:S04]  /*27b70*/  LDGSTS.E [R248+0x45400], desc[UR20][R242.64], P0 ;  /* 0x45400000f2f87fae */ /* 0x000fe800081a1014 */
[----:B------:R-:W-:Y:S04]  /*27b80*/  LDGSTS.E [R248+0x45800], desc[UR20][R246.64], P0 ;  /* 0x45800000f6f87fae */ /* 0x000fe800081a1014 */
        /* <DEDUP_REMOVED lines=33> */
[----:B------:R-:W4:Y:S04]  /*27da0*/  LDL.64 R150, [R1+0x958] ;  /* 0x0009580001967983 */ /* 0x000f280000100a00 */
        /* <DEDUP_REMOVED lines=15> */
[----:B------:R-:W2:Y:S04]  /*27ea0*/  LDL.64 R74, [R1+0x520] ;  /* 0x00052000014a7983 */ /* 0x000ea80000100a00 */
[----:B------:R-:W3:Y:S04]  /*27eb0*/  LDL.64 R72, [R1+0x4e0] ;  /* 0x0004e00001487983 */ /* 0x000ee80000100a00 */
[----:B------:R-:W2:Y:S04]  /*27ec0*/  LDL.64 R68, [R1+0x460] ;  /* 0x0004600001447983 */ /* 0x000ea80000100a00 */
[----:B----4-:R-:W-:Y:S04]  /*27ed0*/  LDGSTS.E [R249+0x44480], desc[UR20][R66.64], P0 ;  /* 0x4448000042f97fae */ /* 0x010fe800081a1014 */
[----:B------:R-:W4:Y:S04]  /*27ee0*/  LDL.64 R66, [R1+0x420] ;  /* 0x0004200001427983 */ /* 0x000f280000100a00 */
[----:B------:R-:W-:Y:S04]  /*27ef0*/  LDGSTS.E [R249+0x44880], desc[UR20][R70.64], P0 ;  /* 0x4488000046f97fae */ /* 0x000fe800081a1014 */
[----:B------:R-:W2:Y:S04]  /*27f00*/  LDL.64 R70, [R1+0x4a0] ;  /* 0x0004a00001467983 */ /* 0x000ea80000100a00 */
[----:B------:R1:W-:Y:S04]  /*27f10*/  LDGSTS.E [R249+0x44c80], desc[UR20][R218.64], P0 ;  /* 0x44c80000daf97fae */ /* 0x0003e800081a1014 */
        /* <DEDUP_REMOVED lines=10> */
[----:B------:R-:W3:Y:S04]  /*27fc0*/  LDL.LU.64 R4, [R1+0x1208] ;  /* 0x0012080001047983 */ /* 0x000ee80000300a00 */
[----:B------:R-:W3:Y:S01]  /*27fd0*/  LDL.LU.64 R64, [R1+0x1200] ;  /* 0x0012000001407983 */ /* 0x000ee20000300a00 */
[----:B------:R-:W-:-:S03]  /*27fe0*/  IMAD.WIDE R222, R13, 0x4, R222 ;  /* 0x000000040dde7825 */ /* 0x000fc600078e02de */
[----:B------:R1:W-:Y:S01]  /*27ff0*/  LDGSTS.E [R249+0x46880], desc[UR20][R166.64], P0 ;  /* 0x46880000a6f97fae */ /* 0x0003e200081a1014 */
[----:B------:R-:W-:-:S03]  /*28000*/  IMAD.WIDE R240, R13, 0x4, R240 ;  /* 0x000000040df07825 */ /* 0x000fc600078e02f0 */
[----:B------:R1:W-:Y:S04]  /*28010*/  LDGSTS.E [R249+0x46c80], desc[UR20][R164.64], P0 ;  /* 0x46c80000a4f97fae */ /* 0x0003e800081a1014 */
[----:B------:R-:W-:Y:S04]  /*28020*/  LDGSTS.E [R249+0x47080], desc[UR20][R222.64], P0 ;  /* 0x47080000def97fae */ /* 0x000fe800081a1014 */
[----:B------:R-:W-:Y:S04]  /*28030*/  LDGSTS.E [R249+0x47480], desc[UR20][R180.64], P0 ;  /* 0x47480000b4f97fae */ /* 0x000fe800081a1014 */
[----:B------:R-:W-:Y:S04]  /*28040*/  LDGSTS.E [R249+0x47880], desc[UR20][R240.64], P0 ;  /* 0x47880000f0f97fae */ /* 0x000fe800081a1014 */
[----:B------:R-:W-:Y:S04]  /*28050*/  LDGSTS.E [R249+0x47c80], desc[UR20][R162.64], P0 ;  /* 0x47c80000a2f97fae */ /* 0x000fe800081a1014 */
        /* <DEDUP_REMOVED lines=16> */
[----:B------:R-:W-:Y:S04]  /*28160*/  LDGSTS.E [R250+0x44100], desc[UR20][R68.64], P0 ;  /* 0x4410000044fa7fae */ /* 0x000fe800081a1014 */
[----:B----4-:R-:W-:Y:S04]  /*28170*/  LDGSTS.E [R250+0x44500], desc[UR20][R66.64], P0 ;  /* 0x4450000042fa7fae */ /* 0x010fe800081a1014 */
[----:B------:R-:W-:Y:S04]  /*28180*/  LDGSTS.E [R250+0x44900], desc[UR20][R64.64], P0 ;  /* 0x4490000040fa7fae */ /* 0x000fe800081a1014 */
[----:B------:R-:W-:Y:S04]  /*28190*/  LDGSTS.E [R250+0x44d00], desc[UR20][R62.64], P0 ;  /* 0x44d000003efa7fae */ /* 0x000fe800081a1014 */
[----:B------:R-:W2:Y:S04]  /*281a0*/  LDL.64 R130, [R1+0x950] ;  /* 0x0009500001827983 */ /* 0x000ea80000100a00 */
[----:B------:R-:W3:Y:S04]  /*281b0*/  LDL.64 R116, [R1+0x910] ;  /* 0x0009100001747983 */ /* 0x000ee80000100a00 */
[----:B------:R-:W4:Y:S04]  /*281c0*/  LDL.64 R114, [R1+0x8d0] ;  /* 0x0008d00001727983 */ /* 0x000f280000100a00 */
        /* <DEDUP_REMOVED lines=15> */
[----:B------:R-:W-:Y:S04]  /*282c0*/  LDGSTS.E [R250+0x45100], desc[UR20][R242.64], P0 ;  /* 0x45100000f2fa7fae */ /* 0x000fe800081a1014 */
[----:B------:R-:W-:Y:S01]  /*282d0*/  LDGSTS.E [R250+0x45500], desc[UR20][R8.64], P0 ;  /* 0x4550000008fa7fae */ /* 0x000fe200081a1014 */
[----:B------:R-:W-:-:S03]  /*282e0*/  IMAD.WIDE R220, R13, 0x4, R220 ;  /* 0x000000040ddc7825 */ /* 0x000fc600078e02dc */
[----:B------:R-:W-:Y:S04]  /*282f0*/  LDGSTS.E [R250+0x45900], desc[UR20][R48.64], P0 ;  /* 0x4590000030fa7fae */ /* 0x000fe800081a1014 */
[----:B------:R-:W2:Y:S04]  /*28300*/  LDL.LU.64 R242, [R1+0x11f8] ;  /* 0x0011f80001f27983 */ /* 0x000ea80000300a00 */
[----:B------:R-:W2:Y:S01]  /*28310*/  LDL.LU.64 R8, [R1+0x11f0] ;  /* 0x0011f00001087983 */ /* 0x000ea20000300a00 */
[----:B------:R-:W-:-:S03]  /*28320*/  IMAD.WIDE R238, R13, 0x4, R238 ;  /* 0x000000040dee7825 */ /* 0x000fc600078e02ee */
        /* <DEDUP_REMOVED lines=10> */
[----:B--2---:R-:W-:Y:S04]  /*283d0*/  LDGSTS.E [R9+0x40180], desc[UR20][R130.64], P0 ;  /* 0x4018000082097fae */ /* 0x004fe800081a1014 */
[----:B---3--:R-:W-:Y:S04]  /*283e0*/  LDGSTS.E [R9+0x40580], desc[UR20][R116.64], P0 ;  /* 0x4058000074097fae */ /* 0x008fe800081a1014 */
[----:B----4-:R-:W-:Y:S04]  /*283f0*/  LDGSTS.E [R9+0x40980], desc[UR20][R114.64], P0 ;  /* 0x4098000072097fae */ /* 0x010fe800081a1014 */
[----:B------:R-:W2:Y:S04]  /*28400*/  LDL.64 R130, [R1+0x3d8] ;  /* 0x0003d80001827983 */ /* 0x000ea80000100a00 */
[----:B------:R-:W-:Y:S04]  /*28410*/  LDGSTS.E [R9+0x40d80], desc[UR20][R102.64], P0 ;  /* 0x40d8000066097fae */ /* 0x000fe800081a1014 */
[----:B------:R-:W-:Y:S04]  /*28420*/  LDGSTS.E [R9+0x41180], desc[UR20][R100.64], P0 ;  /* 0x4118000064097fae */ /* 0x000fe800081a1014 */
[----:B------:R-:W-:Y:S04]  /*28430*/  LDGSTS.E [R9+0x41580], desc[UR20][R90.64], P0 ;  /* 0x415800005a097fae */ /* 0x000fe800081a1014 */
[----:B------:R-:W3:Y:S04]  /*28440*/  LDL.64 R116, [R1+0x948] ;  /* 0x0009480001747983 */ /* 0x000ee80000100a00 */
[----:B------:R-:W-:Y:S04]  /*28450*/  LDGSTS.E [R9+0x41980], desc[UR20][R88.64], P0 ;  /* 0x4198000058097fae */ /* 0x000fe800081a1014 */
        /* <DEDUP_REMOVED lines=23> */
[----:B------:R-:W4:Y:S04]  /*285d0*/  LDL.64 R68, [R1+0x510] ;  /* 0x0005100001447983 */ /* 0x000f280000100a00 */
[----:B------:R-:W4:Y:S04]  /*285e0*/  LDL.64 R66, [R1+0x4d0] ;  /* 0x0004d00001427983 */ /* 0x000f280000100a00 */
[----:B------:R-:W4:Y:S04]  /*285f0*/  LDL.64 R64, [R1+0x490] ;  /* 0x0004900001407983 */ /* 0x000f280000100a00 */
[----:B------:R-:W4:Y:S04]  /*28600*/  LDL.64 R62, [R1+0x450] ;  /* 0x00045000013e7983 */ /* 0x000f280000100a00 */
[----:B--2---:R-:W-:Y:S04]  /*28610*/  LDGSTS.E [R9+0x44980], desc[UR20][R130.64], P0 ;  /* 0x4498000082097fae */ /* 0x004fe800081a1014 */
[----:B------:R-:W-:Y:S04]  /*28620*/  LDGSTS.E [R9+0x44d80], desc[UR20][R246.64], P0 ;  /* 0x44d80000f6097fae */ /* 0x000fe800081a1014 */
[----:B------:R-:W-:Y:S04]  /*28630*/  LDGSTS.E [R9+0x45180], desc[UR20][R2.64], P0 ;  /* 0x4518000002097fae */ /* 0x000fe800081a1014 */
[----:B------:R-:W-:Y:S04]  /*28640*/  LDGSTS.E [R9+0x45580], desc[UR20][R60.64], P0 ;  /* 0x455800003c097fae */ /* 0x000fe800081a1014 */
[----:B------:R-:W2:Y:S04]  /*28650*/  LDL.LU.64 R246, [R1+0x11e0] ;  /* 0x0011e00001f67983 */ /* 0x000ea80000300a00 */
        /* <DEDUP_REMOVED lines=30> */
[----:B------:R-:W3:Y:S04]  /*28840*/  LDL.64 R102, [R1+0x940] ;  /* 0x0009400001667983 */ /* 0x000ee80000100a00 */
[----:B------:R-:W4:Y:S04]  /*28850*/  LDL.64 R100, [R1+0x900] ;  /* 0x0009000001647983 */ /* 0x000f280000100a00 */
[----:B------:R-:W3:Y:S04]  /*28860*/  LDL.64 R90, [R1+0x8c0] ;  /* 0x0008c000015a7983 */ /* 0x000ee80000100a00 */
        /* <DEDUP_REMOVED lines=12> */
[----:B--2---:R-:W-:Y:S04]  /*28930*/  LDGSTS.E [R8+0x44600], desc[UR20][R60.64], P0 ;  /* 0x446000003c087fae */ /* 0x004fe800081a1014 */
[----:B------:R-:W-:Y:S04]  /*28940*/  LDGSTS.E [R8+0x44a00], desc[UR20][R48.64], P0 ;  /* 0x44a0000030087fae */ /* 0x000fe800081a1014 */
[----:B------:R-:W-:Y:S04]  /*28950*/  LDGSTS.E [R8+0x44e00], desc[UR20][R10.64], P0 ;  /* 0x44e000000a087fae */ /* 0x000fe800081a1014 */
[----:B------:R-:W2:Y:S04]  /*28960*/  LDL.64 R60, [R1+0x488] ;  /* 0x00048800013c7983 */ /* 0x000ea80000100a00 */
[----:B------:R-:W2:Y:S04]  /*28970*/  LDL.64 R48, [R1+0x448] ;  /* 0x0004480001307983 */ /* 0x000ea80000100a00 */
[----:B------:R-:W2:Y:S04]  /*28980*/  LDL.LU.64 R10, [R1+0x11c8] ;  /* 0x0011c800010a7983 */ /* 0x000ea80000300a00 */
[----:B------:R-:W-:Y:S01]  /*28990*/  LDGSTS.E [R8+0x45200], desc[UR20][R6.64], P0 ;  /* 0x4520000006087fae */ /* 0x000fe200081a1014 */
[----:B------:R-:W-:-:S03]  /*289a0*/  IMAD.WIDE R232, R13, 0x4, R232 ;  /* 0x000000040de87825 */ /* 0x000fc600078e02e8 */
[----:B------:R-:W-:Y:S04]  /*289b0*/  LDGSTS.E [R8+0x45600], desc[UR20][R124.64], P0 ;  /* 0x456000007c087fae */ /* 0x000fe800081a1014 */
[----:B------:R-:W-:Y:S04]  /*289c0*/  LDGSTS.E [R8+0x45a00], desc[UR20][R140.64], P0 ;  /* 0x45a000008c087fae */ /* 0x000fe800081a1014 */
[----:B------:R-:W3:Y:S04]  /*289d0*/  LDL.LU.64 R6, [R1+0x11c0] ;  /* 0x0011c00001067983 */ /* 0x000ee80000300a00 */
        /* <DEDUP_REMOVED lines=10> */
[----:B---3--:R-:W-:Y:S04]  /*28a80*/  LDGSTS.E [R7+0x40280], desc[UR20][R102.64], P0 ;  /* 0x4028000066077fae */ /* 0x008fe800081a1014 */
[----:B----4-:R-:W-:Y:S04]  /*28a90*/  LDGSTS.E [R7+0x40680], desc[UR20][R100.64], P0 ;  /* 0x4068000064077fae */ /* 0x010fe800081a1014 */
[----:B------:R-:W-:Y:S04]  /*28aa0*/  LDGSTS.E [R7+0x40a80], desc[UR20][R90.64], P0 ;  /* 0x40a800005a077fae */ /* 0x000fe800081a1014 */
[----:B------:R-:W-:Y:S04]  /*28ab0*/  LDGSTS.E [R7+0x40e80], desc[UR20][R88.64], P0 ;  /* 0x40e8000058077fae */ /* 0x000fe800081a1014 */
[----:B------:R-:W-:Y:S04]  /*28ac0*/  LDGSTS.E [R7+0x41280], desc[UR20][R86.64], P0 ;  /* 0x4128000056077fae */ /* 0x000fe800081a1014 */
        /* <DEDUP_REMOVED lines=24> */
[----:B------:R-:W2:Y:S04]  /*28c50*/  LDL.64 R62, [R1+0x540] ;  /* 0x00054000013e7983 */ /* 0x000ea80000100a00 */
[----:B------:R-:W2:Y:S04]  /*28c60*/  LDL.64 R60, [R1+0x500] ;  /* 0x00050000013c7983 */ /* 0x000ea80000100a00 */
[----:B------:R-:W2:Y:S04]  /*28c70*/  LDL.64 R48, [R1+0x4c0] ;  /* 0x0004c00001307983 */ /* 0x000ea80000100a00 */
[----:B------:R-:W-:Y:S04]  /*28c80*/  LDGSTS.E [R7+0x44680], desc[UR20][R2.64], P0 ;  /* 0x4468000002077fae */ /* 0x000fe800081a1014 */
[----:B------:R-:W-:Y:S04]  /*28c90*/  LDGSTS.E [R7+0x44a80], desc[UR20][R242.64], P0 ;  /* 0x44a80000f2077fae */ /* 0x000fe800081a1014 */
[----:B------:R-:W-:Y:S04]  /*28ca0*/  LDGSTS.E [R7+0x44e80], desc[UR20][R244.64], P0 ;  /* 0x44e80000f4077fae */ /* 0x000fe800081a1014 */
[----:B------:R-:W2:Y:S04]  /*28cb0*/  LDL.LU.64 R2, [R1+0x11b8] ;  /* 0x0011b80001027983 */ /* 0x000ea80000300a00 */
[----:B------:R-:W2:Y:S04]  /*28cc0*/  LDL.LU.64 R242, [R1+0x11b0] ;  /* 0x0011b00001f27983 */ /* 0x000ea80000300a00 */
[----:B------:R-:W2:Y:S04]  /*28cd0*/  LDL.LU.64 R244, [R1+0x11a8] ;  /* 0x0011a80001f47983 */ /* 0x000ea80000300a00 */
[----:B-1----:R-:W2:Y:S01]  /*28ce0*/  LDL.LU.64 R8, [R1+0x210] ;  /* 0x0002100001087983 */ /* 0x002ea20000300a00 */
        /* <DEDUP_REMOVED lines=14> */
[----:B---3--:R-:W-:Y:S04]  /*28dd0*/  LDGSTS.E [R6+0x40300], desc[UR20][R90.64], P0 ;  /* 0x403000005a067fae */ /* 0x008fe800081a1014 */
[----:B----4-:R-:W-:Y:S04]  /*28de0*/  LDGSTS.E [R6+0x40700], desc[UR20][R88.64], P0 ;  /* 0x4070000058067fae */ /* 0x010fe800081a1014 */
        /* <DEDUP_REMOVED lines=17> */
[----:B------:R-:W-:Y:S04]  /*28f00*/  LDGSTS.E [R6+0x43300], desc[UR20][R62.64], P0 ;  /* 0x433000003e067fae */ /* 0x000fe800081a1014 */
[----:B------:R-:W-:Y:S04]  /*28f10*/  LDGSTS.E [R6+0x43700], desc[UR20][R60.64], P0 ;  /* 0x437000003c067fae */ /* 0x000fe800081a1014 */
[----:B------:R-:W-:Y:S04]  /*28f20*/  LDGSTS.E [R6+0x43b00], desc[UR20][R48.64], P0 ;  /* 0x43b0000030067fae */ /* 0x000fe800081a1014 */
[----:B------:R-:W2:Y:S04]  /*28f30*/  LDL.64 R66, [R1+0x6e8] ;  /* 0x0006e80001427983 */ /* 0x000ea80000100a00 */
[----:B------:R-:W2:Y:S04]  /*28f40*/  LDL.64 R48, [R1+0x690] ;  /* 0x0006900001307983 */ /* 0x000ea80000100a00 */
[----:B------:R-:W-:Y:S04]  /*28f50*/  LDGSTS.E [R6+0x43f00], desc[UR20][R244.64], P0 ;  /* 0x43f00000f4067fae */ /* 0x000fe800081a1014 */
[----:B------:R-:W-:Y:S04]  /*28f60*/  LDGSTS.E [R6+0x44300], desc[UR20][R2.64], P0 ;  /* 0x4430000002067fae */ /* 0x000fe800081a1014 */
[----:B------:R-:W-:Y:S04]  /*28f70*/  LDGSTS.E [R6+0x44700], desc[UR20][R246.64], P0 ;  /* 0x44700000f6067fae */ /* 0x000fe800081a1014 */
[----:B------:R-:W2:Y:S04]  /*28f80*/  LDL.LU.64 R244, [R1+0x11a0] ;  /* 0x0011a00001f47983 */ /* 0x000ea80000300a00 */
[----:B------:R-:W2:Y:S04]  /*28f90*/  LDL.64 R64, [R1+0x610] ;  /* 0x0006100001407983 */ /* 0x000ea80000100a00 */
[----:B------:R-:W2:Y:S04]  /*28fa0*/  LDL.64 R62, [R1+0x5b8] ;  /* 0x0005b800013e7983 */ /* 0x000ea80000100a00 */
[----:B------:R-:W2:Y:S04]  /*28fb0*/  LDL.64 R60, [R1+0x578] ;  /* 0x00057800013c7983 */ /* 0x000ea80000100a00 */
[----:B------:R-:W2:Y:S04]  /*28fc0*/  LDL.LU.64 R2, [R1+0x1198] ;  /* 0x0011980001027983 */ /* 0x000ea80000300a00 */
[----:B------:R-:W2:Y:S04]  /*28fd0*/  LDL.LU.64 R246, [R1+0x1190] ;  /* 0x0011900001f67983 */ /* 0x000ea80000300a00 */
[----:B------:R-:W-:Y:S04]  /*28fe0*/  LDGSTS.E [R6+0x44b00], desc[UR20][R4.64], P0 ;  /* 0x44b0000004067fae */ /* 0x000fe800081a1014 */
        /* <DEDUP_REMOVED lines=15> */
[----:B-1----:R-:W2:Y:S04]  /*290e0*/  LDL.LU.64 R6, [R1+0x3f8] ;  /* 0x0003f80001067983 */ /* 0x002ea80000300a00 */
[----:B---3--:R-:W-:Y:S04]  /*290f0*/  LDGSTS.E [R5+0x40380], desc[UR20][R80.64], P0 ;  /* 0x4038000050057fae */ /* 0x008fe800081a1014 */
[----:B----4-:R-:W-:Y:S04]  /*29100*/  LDGSTS.E [R5+0x40780], desc[UR20][R78.64], P0 ;  /* 0x407800004e057fae */ /* 0x010fe800081a1014 */
        /* <DEDUP_REMOVED lines=15> */
[----:B------:R-:W3:Y:S04]  /*29200*/  LDL.LU.64 R246, [R1+0x1180] ;  /* 0x0011800001f67983 */ /* 0x000ee80000300a00 */
[----:B------:R-:W-:Y:S04]  /*29210*/  LDGSTS.E [R5+0x44380], desc[UR20][R10.64], P0 ;  /* 0x443800000a057fae */ /* 0x000fe800081a1014 */
[----:B------:R-:W4:Y:S04]  /*29220*/  LDL.LU.64 R2, [R1+0x1178] ;  /* 0x0011780001027983 */ /* 0x000f280000300a00 */
[----:B------:R-:W-:Y:S04]  /*29230*/  LDGSTS.E [R5+0x44780], desc[UR20][R6.64], P0 ;  /* 0x4478000006057fae */ /* 0x000fe800081a1014 */
[----:B------:R-:W3:Y:S04]  /*29240*/  LDL.LU.64 R244, [R1+0x1170] ;  /* 0x0011700001f47983 */ /* 0x000ee80000300a00 */
[----:B------:R-:W-:Y:S04]  /*29250*/  LDGSTS.E [R5+0x44b80], desc[UR20][R58.64], P0 ;  /* 0x44b800003a057fae */ /* 0x000fe800081a1014 */
[----:B------:R-:W3:Y:S04]  /*29260*/  LDL.LU.64 R242, [R1+0x1168] ;  /* 0x0011680001f27983 */ /* 0x000ee80000300a00 */
[----:B------:R-:W-:Y:S04]  /*29270*/  LDGSTS.E [R5+0x44f80], desc[UR20][R56.64], P0 ;  /* 0x44f8000038057fae */ /* 0x000fe800081a1014 */
[----:B------:R-:W3:Y:S04]  /*29280*/  LDL.LU.64 R10, [R1+0x1160] ;  /* 0x00116000010a7983 */ /* 0x000ee80000300a00 */
[----:B------:R-:W-:Y:S04]  /*29290*/  LDGSTS.E [R5+0x45380], desc[UR20][R42.64], P0 ;  /* 0x453800002a057fae */ /* 0x000fe800081a1014 */
[----:B------:R-:W-:Y:S04]  /*292a0*/  LDGSTS.E [R5+0x45780], desc[UR20][R46.64], P0 ;  /* 0x457800002e057fae */ /* 0x000fe800081a1014 */
[----:B------:R-:W-:Y:S04]  /*292b0*/  LDGSTS.E [R5+0x45b80], desc[UR20][R54.64], P0 ;  /* 0x45b8000036057fae */ /* 0x000fe800081a1014 */
[----:B------:R-:W3:Y:S04]  /*292c0*/  LDL.LU.64 R42, [R1+0xb60] ;  /* 0x000b6000012a7983 */ /* 0x000ee80000300a00 */
[----:B------:R-:W4:Y:S04]  /*292d0*/  LDL.LU.64 R46, [R1+0x188] ;  /* 0x00018800012e7983 */ /* 0x000f280000300a00 */
[----:B------:R-:W-:Y:S04]  /*292e0*/  LDGSTS.E [R5+0x45f80], desc[UR20][R52.64], P0 ;  /* 0x45f8000034057fae */ /* 0x000fe800081a1014 */
[----:B------:R-:W-:Y:S04]  /*292f0*/  LDGSTS.E [R5+0x46380], desc[UR20][R50.64], P0 ;  /* 0x4638000032057fae */ /* 0x000fe800081a1014 */
[----:B------:R-:W-:Y:S01]  /*29300*/  LDGSTS.E [R5+0x46780], desc[UR20][R44.64], P0 ;  /* 0x467800002c057fae */ /* 0x000fe200081a1014 */
[----:B------:R-:W-:-:S03]  /*29310*/  IMAD.WIDE R226, R13, 0x4, R226 ;  /* 0x000000040de27825 */ /* 0x000fc600078e02e2 */
[----:B------:R1:W-:Y:S04]  /*29320*/  LDGSTS.E [R5+0x46b80], desc[UR20][R14.64], P0 ;  /* 0x46b800000e057fae */ /* 0x0003e800081a1014 */
[----:B------:R-:W-:Y:S04]  /*29330*/  LDGSTS.E [R5+0x46f80], desc[UR20][R226.64], P0 ;  /* 0x46f80000e2057fae */ /* 0x000fe800081a1014 */
[----:B------:R-:W4:Y:S04]  /*29340*/  LDL.LU.64 R44, [R1+0x190] ;  /* 0x00019000012c7983 */ /* 0x000f280000300a00 */
[----:B------:R1:W-:Y:S04]  /*29350*/  STL.64 [R1+0xd88], R4 ;  /* 0x000d880401007387 */ /* 0x0003e80000100a00 */
[----:B------:R-:W-:Y:S04]  /*29360*/  LDGSTS.E [R5+0x47380], desc[UR20][R176.64], P0 ;  /* 0x47380000b0057fae */ /* 0x000fe800081a1014 */
[----:B------:R-:W-:Y:S04]  /*29370*/  LDGSTS.E [R5+0x47780], desc[UR20][R192.64], P0 ;  /* 0x47780000c0057fae */ /* 0x000fe800081a1014 */
[----:B------:R-:W-:Y:S04]  /*29380*/  LDGSTS.E [R5+0x47b80], desc[UR20][R202.64], P0 ;  /* 0x47b80000ca057fae */ /* 0x000fe800081a1014 */
[----:B------:R1:W-:Y:S04]  /*29390*/  LDGSTS.E [R5+0x47f80], desc[UR20][R216.64], P0 ;  /* 0x47f80000d8057fae */ /* 0x0003e800081a1014 */
[----:B------:R-:W0:Y:S01]  /*293a0*/  LDGDEPBAR ;  /* 0x00000000000079af */ /* 0x000e220000000000 */
[C---:B--2---:R-:W-:Y:S01]  /*293b0*/  IMAD.WIDE R218, R251.reuse, 0x4, R48 ;  /* 0x00000004fbda7825 */ /* 0x044fe200078e0230 */
[----:B------:R-:W-:Y:S06]  /*293c0*/  BAR.SYNC.DEFER_BLOCKING 0x0 ;  /* 0x0000000000007b1d */ /* 0x000fec0000010000 */
[----:B------:R-:W2:Y:S04]  /*293d0*/  LDL.LU.64 R48, [R1+0x1a0] ;  /* 0x0001a00001307983 */ /* 0x000ea80000300a00 */
[----:B------:R-:W-:Y:S01]  /*293e0*/  STL.64 [R1+0xc90], R218 ;  /* 0x000c90da01007387 */ /* 0x000fe20000100a00 */
[----:B---3--:R-:W-:-:S04]  /*293f0*/  IMAD.WIDE R166, R251, 0x4, R42 ;  /* 0x00000004fba67825 */ /* 0x008fc800078e022a */
[----:B----4-:R-:W-:Y:S01]  /*29400*/  IMAD.WIDE R164, R251, 0x4, R46 ;  /* 0x00000004fba47825 */ /* 0x010fe200078e022e */
[----:B------:R-:W3:Y:S04]  /*29410*/  LDL.LU.64 R42, [R1+0x1a8] ;  /* 0x0001a800012a7983 */ /* 0x000ee80000300a00 */
[----:B------:R-:W4:Y:S04]  /*29420*/  LDL.LU.64 R46, [R1+0x1b0] ;  /* 0x0001b000012e7983 */ /* 0x000f280000300a00 */
[----:B------:R-:W-:Y:S04]  /*29430*/  STL.64 [R1+0xc98], R166 ;  /* 0x000c98a601007387 */ /* 0x000fe80000100a00 */
[----:B------:R-:W-:Y:S01]  /*29440*/  STL.64 [R1+0xca0], R164 ;  /* 0x000ca0a401007387 */ /* 0x000fe20000100a00 */
[----:B------:R-:W-:-:S02]  /*29450*/  SEL R12, R12, RZ, P1 ;  /* 0x000000ff0c0c7207 */ /* 0x000fc40000800000 */
[----:B-1----:R-:W-:Y:S01]  /*29460*/  LOP3.LUT R15, R3, 0x40, RZ, 0xfc, !PT ;  /* 0x00000040030f7812 */ /* 0x002fe200078efcff */
[----:B------:R-:W-:Y:S01]  /*29470*/  @!PT LDS RZ, [RZ] ;  /* 0x00000000fffff984 */ /* 0x000fe20000000800 */
[----:B------:R-:W-:Y:S01]  /*29480*/  @!PT LDS RZ, [RZ] ;  /* 0x00000000fffff984 */ /* 0x000fe20000000800 */
[----:B------:R-:W-:Y:S01]  /*29490*/  @!PT LDS RZ, [RZ] ;  /* 0x00000000fffff984 */ /* 0x000fe20000000800 */
[----:B------:R-:W-:Y:S01]  /*294a0*/  LDGSTS.E [R10+0x18000], desc[UR20][R218.64], P6 ;  /* 0x18000000da0a7fae */ /* 0x000fe2000b1a1014 */
[----:B------:R-:W-:-:S04]  /*294b0*/  IMAD.WIDE R162, R251, 0x4, R44 ;  /* 0x00000004fba27825 */ /* 0x000fc800078e022c */
[C---:B--2---:R-:W-:Y:S01]  /*294c0*/  IMAD.WIDE R160, R251.reuse, 0x4, R48 ;  /* 0x00000004fba07825 */ /* 0x044fe200078e0230 */
[----:B------:R-:W2:Y:S04]  /*294d0*/  LDL.LU.64 R44, [R1+0x1b8] ;  /* 0x0001b800012c7983 */ /* 0x000ea80000300a00 */
[----:B------:R-:W2:Y:S04]  /*294e0*/  LDL.LU.64 R48, [R1+0xb28] ;  /* 0x000b280001307983 */ /* 0x000ea80000300a00 */
[----:B------:R-:W-:Y:S04]  /*294f0*/  STL.64 [R1+0xca8], R162 ;  /* 0x000ca8a201007387 */ /* 0x000fe80000100a00 */
[----:B------:R-:W-:Y:S01]  /*29500*/  STL.64 [R1+0xcb0], R160 ;  /* 0x000cb0a001007387 */ /* 0x000fe20000100a00 */
[----:B---3--:R-:W-:-:S04]  /*29510*/  IMAD.WIDE R158, R251, 0x4, R42 ;  /* 0x00000004fb9e7825 */ /* 0x008fc800078e022a */
[----:B----4-:R-:W-:Y:S01]  /*29520*/  IMAD.WIDE R156, R251, 0x4, R46 ;  /* 0x00000004fb9c7825 */ /* 0x010fe200078e022e */
[----:B------:R-:W3:Y:S04]  /*29530*/  LDL.LU.64 R42, [R1+0xb20] ;  /* 0x000b2000012a7983 */ /* 0x000ee80000300a00 */
[----:B------:R-:W4:Y:S04]  /*29540*/  LDL.LU.64 R46, [R1+0x1e8] ;  /* 0x0001e800012e7983 */ /* 0x000f280000300a00 */
[----:B------:R-:W-:Y:S04]  /*29550*/  STL.64 [R1+0xcb8], R158 ;  /* 0x000cb89e01007387 */ /* 0x000fe80000100a00 */
[----:B------:R-:W-:Y:S01]  /*29560*/  STL.64 [R1+0xcc0], R156 ;  /* 0x000cc09c01007387 */ /* 0x000fe20000100a00 */
[----:B------:R-:W-:-:S03]  /*29570*/  ISETP.NE.U32.AND P0, PT, R12, RZ, PT ;  /* 0x000000ff0c00720c */ /* 0x000fc60003f05070 */
[----:B------:R-:W-:Y:S01]  /*29580*/  LDGSTS.E [R10+0x18008], desc[UR20][R166.64], P4 ;  /* 0x18008000a60a7fae */ /* 0x000fe2000a1a1014 */
[----:B--2---:R-:W-:-:S04]  /*29590*/  IMAD.WIDE R154, R251, 0x4, R44 ;  /* 0x00000004fb9a7825 */ /* 0x004fc800078e022c */
[C---:B------:R-:W-:Y:S01]  /*295a0*/  IMAD.WIDE R152, R251.reuse, 0x4, R48 ;  /* 0x00000004fb987825 */ /* 0x040fe200078e0230 */
[----:B------:R-:W2:Y:S04]  /*295b0*/  LDL.LU.64 R44, [R1+0x1f0] ;  /* 0x0001f000012c7983 */ /* 0x000ea80000300a00 */
[----:B------:R-:W2:Y:S04]  /*295c0*/  LDL.LU.64 R50, [R1+0x200] ;  /* 0x0002000001327983 */ /* 0x000ea80000300a00 */
[----:B------:R-:W-:Y:S04]  /*295d0*/  STL.64 [R1+0xcc8], R154 ;  /* 0x000cc89a01007387 */ /* 0x000fe80000100a00 */
[----:B------:R-:W-:Y:S04]  /*295e0*/  STL.64 [R1+0xcd0], R152 ;  /* 0x000cd09801007387 */ /* 0x000fe80000100a00 */
[----:B------:R-:W2:Y:S01]  /*295f0*/  LDL.LU.64 R48, [R1+0x208] ;  /* 0x0002080001307983 */ /* 0x000ea20000300a00 */
[----:B---3--:R-:W-:-:S04]  /*29600*/  IMAD.WIDE R150, R251, 0x4, R42 ;  /* 0x00000004fb967825 */ /* 0x008fc800078e022a */
[----:B----4-:R-:W-:Y:S01]  /*29610*/  IMAD.WIDE R148, R251, 0x4, R46 ;  /* 0x00000004fb947825 */ /* 0x010fe200078e022e */
[----:B------:R-:W3:Y:S04]  /*29620*/  LDL.LU.64 R42, [R1+0x218] ;  /* 0x00021800012a7983 */ /* 0x000ee80000300a00 */
[----:B------:R-:W-:Y:S04]  /*29630*/  STL.64 [R1+0xcd8], R150 ;  /* 0x000cd89601007387 */ /* 0x000fe80000100a00 */
[----:B------:R-:W-:Y:S04]  /*29640*/  STL.64 [R1+0xce0], R148 ;  /* 0x000ce09401007387 */ /* 0x000fe80000100a00 */
[----:B------:R-:W4:Y:S01]  /*29650*/  LDL.LU.64 R46, [R1+0x228] ;  /* 0x00022800012e7983 */ /* 0x000f220000300a00 */
[----:B------:R-:W-:-:S03]  /*29660*/  SEL R12, RZ, 0x4, P5 ;  /* 0x00000004ff0c7807 */ /* 0x000fc60002800000 */
[----:B------:R-:W-:Y:S01]  /*29670*/  LDGSTS.E [R10+0x1a000], desc[UR20][R164.64], P0 ;  /* 0x1a000000a40a7fae */ /* 0x000fe200081a1014 */
[----:B--2---:R-:W-:-:S03]  /*29680*/  IMAD.WIDE R146, R251, 0x4, R44 ;  /* 0x00000004fb927825 */ /* 0x004fc600078e022c */
[----:B------:R-:W2:Y:S01]  /*29690*/  LDL.LU.64 R44, [R1+0xae8] ;  /* 0x000ae800012c7983 */ /* 0x000ea20000300a00 */
[----:B------:R-:W-:-:S03]  /*296a0*/  IMAD.WIDE R144, R251, 0x4, R50 ;  /* 0x00000004fb907825 */ /* 0x000fc600078e0232 */
[----:B------:R-:W-:Y:S04]  /*296b0*/  STL.64 [R1+0xce8], R146 ;  /* 0x000ce89201007387 */ /* 0x000fe80000100a00 */
[----:B------:R1:W-:Y:S01]  /*296c0*/  STL.64 [R1+0xcf0], R144 ;  /* 0x000cf09001007387 */ /* 0x0003e20000100a00 */
[----:B---3--:R-:W-:-:S03]  /*296d0*/  IMAD.WIDE R140, R251, 0x4, R42 ;  /* 0x00000004fb8c7825 */ /* 0x008fc600078e022a */
[----:B------:R-:W3:Y:S01]  /*296e0*/  LDL.LU.64 R42, [R1+0xae0] ;  /* 0x000ae000012a7983 */ /* 0x000ee20000300a00 */
[----:B------:R-:W-:-:S03]  /*296f0*/  IMAD.WIDE R142, R251, 0x4, R48 ;  /* 0x00000004fb8e7825 */ /* 0x000fc600078e0230 */
[----:B------:R-:W3:Y:S04]  /*29700*/  LDL.LU.64 R48, [R1+0xad8] ;  /* 0x000ad80001307983 */ /* 0x000ee80000300a00 */
[----:B------:R-:W-:Y:S01]  /*29710*/  STL.64 [R1+0xcf8], R142 ;  /* 0x000cf88e01007387 */ /* 0x000fe20000100a00 */
[----:B----4-:R-:W-:-:S03]  /*29720*/  IMAD.WIDE R138, R251, 0x4, R46 ;  /* 0x00000004fb8a7825 */ /* 0x010fc600078e022e */
[----:B------:R-:W-:Y:S01]  /*29730*/  STL.64 [R1+0xd00], R140 ;  /* 0x000d008c01007387 */ /* 0x000fe20000100a00 */
[----:B--2---:R-:W-:-:S03]  /*29740*/  IMAD.WIDE R136, R251, 0x4, R44 ;  /* 0x00000004fb887825 */ /* 0x004fc600078e022c */
[----:B------:R-:W2:Y:S04]  /*29750*/  LDL.LU.64 R44, [R1+0xad0] ;  /* 0x000ad000012c7983 */ /* 0x000ea80000300a00 */
[----:B------:R-:W4:Y:S04]  /*29760*/  LDL.LU.64 R46, [R1+0x268] ;  /* 0x00026800012e7983 */ /* 0x000f280000300a00 */
[----:B------:R-:W-:Y:S04]  /*29770*/  STL.64 [R1+0xd10], R10 ;  /* 0x000d100a01007387 */ /* 0x000fe80000100a00 */
[----:B------:R-:W-:Y:S04]  /*29780*/  STL.64 [R1+0xd08], R138 ;  /* 0x000d088a01007387 */ /* 0x000fe80000100a00 */
[----:B------:R-:W-:Y:S01]  /*29790*/  STL.64 [R1+0xd18], R136 ;  /* 0x000d188801007387 */ /* 0x000fe20000100a00 */
[----:B---3--:R-:W-:-:S03]  /*297a0*/  IMAD.WIDE R134, R251, 0x4, R42 ;  /* 0x00000004fb867825 */ /* 0x008fc600078e022a */
[----:B------:R-:W3:Y:S01]  /*297b0*/  LDL.LU.64 R42, [R1+0x270] ;  /* 0x00027000012a7983 */ /* 0x000ee20000300a00 */
[----:B------:R-:W-:-:S03]  /*297c0*/  IMAD.WIDE R132, R251, 0x4, R48 ;  /* 0x00000004fb847825 */ /* 0x000fc600078e0230 */
[----:B------:R-:W3:Y:S04]  /*297d0*/  LDL.LU.64 R48, [R1+0x278] ;  /* 0x0002780001307983 */ /* 0x000ee80000300a00 */
[----:B------:R-:W-:Y:S04]  /*297e0*/  STL.64 [R1+0xd20], R134 ;  /* 0x000d208601007387 */ /* 0x000fe80000100a00 */
[----:B------:R-:W-:Y:S01]  /*297f0*/  STL.64 [R1+0xd28], R132 ;  /* 0x000d288401007387 */ /* 0x000fe20000100a00 */
[----:B--2---:R-:W-:-:S03]  /*29800*/  IMAD.WIDE R130, R251, 0x4, R44 ;  /* 0x00000004fb827825 */ /* 0x004fc600078e022c */
[----:B------:R-:W2:Y:S01]  /*29810*/  LDL.LU.64 R44, [R1+0x288] ;  /* 0x00028800012c7983 */ /* 0x000ea20000300a00 */
[----:B----4-:R-:W-:-:S03]  /*29820*/  IMAD.WIDE R128, R251, 0x4, R46 ;  /* 0x00000004fb807825 */ /* 0x010fc600078e022e */
[----:B------:R-:W4:Y:S04]  /*29830*/  LDL.LU.64 R46, [R1+0xaa8] ;  /* 0x000aa800012e7983 */ /* 0x000f280000300a00 */
        /* <DEDUP_REMOVED lines=13> */
[----:B------:R-:W-:Y:S04]  /*29910*/  STL.64 [R1+0xd58], R120 ;  /* 0x000d587801007387 */ /* 0x000fe80000100a00 */
[----:B------:R-:W4:Y:S01]  /*29920*/  LDL.LU.64 R46, [R1+0xa80] ;  /* 0x000a8000012e7983 */ /* 0x000f220000300a00 */
[----:B---3--:R-:W-:-:S03]  /*29930*/  IMAD.WIDE R118, R251, 0x4, R42 ;  /* 0x00000004fb767825 */ /* 0x008fc600078e022a */
[----:B------:R-:W3:Y:S01]  /*29940*/  LDL.LU.64 R42, [R1+0xa78] ;  /* 0x000a7800012a7983 */ /* 0x000ee20000300a00 */
[----:B------:R-:W-:-:S03]  /*29950*/  IMAD.WIDE R116, R251, 0x4, R48 ;  /* 0x00000004fb747825 */ /* 0x000fc600078e0230 */
[----:B------:R-:W-:Y:S04]  /*29960*/  STL.64 [R1+0xd60], R118 ;  /* 0x000d607601007387 */ /* 0x000fe80000100a00 */
[----:B------:R-:W-:Y:S04]  /*29970*/  STL.64 [R1+0xd68], R116 ;  /* 0x000d687401007387 */ /* 0x000fe80000100a00 */
[----:B------:R-:W3:Y:S01]  /*29980*/  LDL.LU.64 R48, [R1+0xa70] ;  /* 0x000a700001307983 */ /* 0x000ee20000300a00 */
[----:B--2---:R-:W-:-:S03]  /*29990*/  IMAD.WIDE R114, R251, 0x4, R44 ;  /* 0x00000004fb727825 */ /* 0x004fc600078e022c */
[----:B------:R-:W2:Y:S01]  /*299a0*/  LDL.LU.64 R44, [R1+0xa68] ;  /* 0x000a6800012c7983 */ /* 0x000ea20000300a00 */
[----:B----4-:R-:W-:-:S03]  /*299b0*/  IMAD.WIDE R112, R251, 0x4, R50 ;  /* 0x00000004fb707825 */ /* 0x010fc600078e0232 */
[----:B------:R-:W-:Y:S04]  /*299c0*/  STL.64 [R1+0xd70], R114 ;  /* 0x000d707201007387 */ /* 0x000fe80000100a00 */
[----:B------:R-:W-:Y:S01]  /*299d0*/  STL.64 [R1+0xd78], R112 ;  /* 0x000d787001007387 */ /* 0x000fe20000100a00 */
[----:B------:R-:W-:-:S04]  /*299e0*/  IMAD.WIDE R110, R251, 0x4, R46 ;  /* 0x00000004fb6e7825 */ /* 0x000fc800078e022e */
[C---:B---3--:R-:W-:Y:S02]  /*299f0*/  IMAD.WIDE R108, R251.reuse, 0x4, R42 ;  /* 0x00000004fb6c7825 */ /* 0x048fe400078e022a */
[----:B------:R-:W3:Y:S04]  /*29a00*/  LDL.LU.64 R42, [R1+0xa60] ;  /* 0x000a6000012a7983 */ /* 0x000ee80000300a00 */
[----:B------:R-:W4:Y:S04]  /*29a10*/  LDL.LU.64 R46, [R1+0xa58] ;  /* 0x000a5800012e7983 */ /* 0x000f280000300a00 */
[----:B------:R-:W-:Y:S01]  /*29a20*/  STL.64 [R1+0xd80], R110 ;  /* 0x000d806e01007387 */ /* 0x000fe20000100a00 */
[----:B------:R-:W-:-:S03]  /*29a30*/  IMAD.WIDE R106, R251, 0x4, R48 ;  /* 0x00000004fb6a7825 */ /* 0x000fc600078e0230 */
[----:B------:R-:W-:Y:S01]  /*29a40*/  STL.64 [R1+0xd90], R108 ;  /* 0x000d906c01007387 */ /* 0x000fe20000100a00 */
[----:B--2---:R-:W-:-:S03]  /*29a50*/  IMAD.WIDE R104, R251, 0x4, R44 ;  /* 0x00000004fb687825 */ /* 0x004fc600078e022c */
[----:B------:R-:W2:Y:S04]  /*29a60*/  LDL.LU.64 R44, [R1+0xa50] ;  /* 0x000a5000012c7983 */ /* 0x000ea80000300a00 */
[----:B------:R-:W2:Y:S04]  /*29a70*/  LDL.LU.64 R48, [R1+0xa48] ;  /* 0x000a480001307983 */ /* 0x000ea80000300a00 */
[----:B------:R-:W-:Y:S04]  /*29a80*/  STL.64 [R1+0xda0], R242 ;  /* 0x000da0f201007387 */ /* 0x000fe80000100a00 */
[----:B------:R-:W-:Y:S04]  /*29a90*/  STL.64 [R1+0xd98], R106 ;  /* 0x000d986a01007387 */ /* 0x000fe80000100a00 */
[----:B------:R-:W-:Y:S01]  /*29aa0*/  STL.64 [R1+0xda8], R104 ;  /* 0x000da86801007387 */ /* 0x000fe20000100a00 */
[----:B---3--:R-:W-:-:S03]  /*29ab0*/  IMAD.WIDE R102, R251, 0x4, R42 ;  /* 0x00000004fb667825 */ /* 0x008fc600078e022a */
[----:B------:R-:W3:Y:S01]  /*29ac0*/  LDL.LU.64 R42, [R1+0xa40] ;  /* 0x000a4000012a7983 */ /* 0x000ee20000300a00 */
[----:B----4-:R-:W-:-:S03]  /*29ad0*/  IMAD.WIDE R100, R251, 0x4, R46 ;  /* 0x00000004fb647825 */ /* 0x010fc600078e022e */
[----:B------:R-:W4:Y:S04]  /*29ae0*/  LDL.LU.64 R46, [R1+0xa38] ;  /* 0x000a3800012e7983 */ /* 0x000f280000300a00 */
[----:B------:R-:W-:Y:S04]  /*29af0*/  STL.64 [R1+0xdb0], R102 ;  /* 0x000db06601007387 */ /* 0x000fe80000100a00 */
[----:B------:R-:W-:Y:S01]  /*29b00*/  STL.64 [R1+0xdb8], R100 ;  /* 0x000db86401007387 */ /* 0x000fe20000100a00 */
[----:B--2---:R-:W-:-:S03]  /*29b10*/  IMAD.WIDE R98, R251, 0x4, R44 ;  /* 0x00000004fb627825 */ /* 0x004fc600078e022c */
[----:B------:R-:W2:Y:S01]  /*29b20*/  LDL.LU.64 R44, [R1+0xa30] ;  /* 0x000a3000012c7983 */ /* 0x000ea20000300a00 */
[----:B------:R-:W-:-:S03]  /*29b30*/  IMAD.WIDE R96, R251, 0x4, R48 ;  /* 0x00000004fb607825 */ /* 0x000fc600078e0230 */
[----:B------:R-:W2:Y:S04]  /*29b40*/  LDL.LU.64 R48, [R1+0xa28] ;  /* 0x000a280001307983 */ /* 0x000ea80000300a00 */
        /* <DEDUP_REMOVED lines=13> */
[----:B------:R-:W-:Y:S04]  /*29c20*/  STL.64 [R1+0xde8], R88 ;  /* 0x000de85801007387 */ /* 0x000fe80000100a00 */
[----:B------:R-:W2:Y:S01]  /*29c30*/  LDL.LU.64 R48, [R1+0xa00] ;  /* 0x000a000001307983 */ /* 0x000ea20000300a00 */
[----:B---3--:R-:W-:-:S03]  /*29c40*/  IMAD.WIDE R86, R251, 0x4, R42 ;  /* 0x00000004fb567825 */ /* 0x008fc600078e022a */
[----:B------:R-:W3:Y:S01]  /*29c50*/  LDL.LU.64 R42, [R1+0x9f8] ;  /* 0x0009f800012a7983 */ /* 0x000ee20000300a00 */
[----:B----4-:R-:W-:-:S03]  /*29c60*/  IMAD.WIDE R84, R251, 0x4, R46 ;  /* 0x00000004fb547825 */ /* 0x010fc600078e022e */
[----:B------:R-:W-:Y:S04]  /*29c70*/  STL.64 [R1+0xdf0], R86 ;  /* 0x000df05601007387 */ /* 0x000fe80000100a00 */
[----:B------:R-:W-:Y:S04]  /*29c80*/  STL.64 [R1+0xdf8], R84 ;  /* 0x000df85401007387 */ /* 0x000fe80000100a00 */
[----:B------:R-:W4:Y:S01]  /*29c90*/  LDL.LU.64 R46, [R1+0x9f0] ;  /* 0x0009f000012e7983 */ /* 0x000f220000300a00 */
[----:B--2---:R-:W-:-:S03]  /*29ca0*/  IMAD.WIDE R82, R251, 0x4, R44 ;  /* 0x00000004fb527825 */ /* 0x004fc600078e022c */
[----:B------:R-:W2:Y:S01]  /*29cb0*/  LDL.LU.64 R44, [R1+0x9e8] ;  /* 0x0009e800012c7983 */ /* 0x000ea20000300a00 */
[----:B------:R-:W-:-:S03]  /*29cc0*/  IMAD.WIDE R80, R251, 0x4, R50 ;  /* 0x00000004fb507825 */ /* 0x000fc600078e0232 */
[----:B------:R-:W-:Y:S04]  /*29cd0*/  STL.64 [R1+0xe00], R82 ;  /* 0x000e005201007387 */ /* 0x000fe80000100a00 */
[----:B------:R-:W-:Y:S01]  /*29ce0*/  STL.64 [R1+0xe08], R80 ;  /* 0x000e085001007387 */ /* 0x000fe20000100a00 */
[----:B------:R-:W-:-:S04]  /*29cf0*/  IMAD.WIDE R78, R251, 0x4, R48 ;  /* 0x00000004fb4e7825 */ /* 0x000fc800078e0230 */
[C---:B---3--:R-:W-:Y:S02]  /*29d00*/  IMAD.WIDE R76, R251.reuse, 0x4, R42 ;  /* 0x00000004fb4c7825 */ /* 0x048fe400078e022a */
[----:B------:R-:W3:Y:S04]  /*29d10*/  LDL.LU.64 R42, [R1+0x9e0] ;  /* 0x0009e000012a7983 */ /* 0x000ee80000300a00 */
[----:B------:R-:W3:Y:S04]  /*29d20*/  LDL.LU.64 R50, [R1+0x9d8] ;  /* 0x0009d80001327983 */ /* 0x000ee80000300a00 */
[----:B------:R-:W-:Y:S01]  /*29d30*/  STL.64 [R1+0xe10], R78 ;  /* 0x000e104e01007387 */ /* 0x000fe20000100a00 */
[----:B----4-:R-:W-:-:S03]  /*29d40*/  IMAD.WIDE R74, R251, 0x4, R46 ;  /* 0x00000004fb4a7825 */ /* 0x010fc600078e022e */
[----:B------:R-:W-:Y:S04]  /*29d50*/  STL.64 [R1+0xe18], R76 ;  /* 0x000e184c01007387 */ /* 0x000fe80000100a00 */
[----:B------:R-:W4:Y:S04]  /*29d60*/  LDL.LU.64 R48, [R1+0x9d0] ;  /* 0x0009d00001307983 */ /* 0x000f280000300a00 */
[----:B------:R-:W4:Y:S04]  /*29d70*/  LDL.LU.64 R46, [R1+0x9c8] ;  /* 0x0009c800012e7983 */ /* 0x000f280000300a00 */
[----:B------:R-:W-:Y:S04]  /*29d80*/  STL.64 [R1+0xe28], R244 ;  /* 0x000e28f401007387 */ /* 0x000fe80000100a00 */
[----:B------:R-:W-:Y:S01]  /*29d90*/  STL.64 [R1+0xe20], R74 ;  /* 0x000e204a01007387 */ /* 0x000fe20000100a00 */
[----:B------:R-:W-:-:S02]  /*29da0*/  SEL R12, R12, RZ, P1 ;  /* 0x000000ff0c0c7207 */ /* 0x000fc40000800000 */
[----:B------:R-:W-:Y:S02]  /*29db0*/  ISETP.GE.AND P5, PT, R15, UR4, PT ;  /* 0x000000040f007c0c */ /* 0x000fe4000bfa6270 */
[----:B------:R-:W-:Y:S02]  /*29dc0*/  LOP3.LUT R15, R3, 0x42, RZ, 0xfc, !PT ;  /* 0x00000042030f7812 */ /* 0x000fe400078efcff */
[----:B------:R-:W-:Y:S02]  /*29dd0*/  ISETP.NE.U32.AND P6, PT, R12, RZ, PT ;  /* 0x000000ff0c00720c */ /* 0x000fe40003fc5070 */
[----:B------:R-:W-:Y:S02]  /*29de0*/  SEL R12, RZ, 0x4, P5 ;  /* 0x00000004ff0c7807 */ /* 0x000fe40002800000 */
[----:B------:R-:W-:Y:S02]  /*29df0*/  ISETP.GE.AND P5, PT, R15, UR4, PT ;  /* 0x000000040f007c0c */ /* 0x000fe4000bfa6270 */
[----:B------:R-:W-:-:S02]  /*29e00*/  SEL R12, R12, RZ, P1 ;  /* 0x000000ff0c0c7207 */ /* 0x000fc40000800000 */
[----:B------:R-:W-:Y:S02]  /*29e10*/  SEL R14, RZ, 0x4, P5 ;  /* 0x00000004ff0e7807 */ /* 0x000fe40002800000 */
[----:B------:R-:W-:Y:S02]  /*29e20*/  LOP3.LUT R15, R3, 0x60, RZ, 0xfc, !PT ;  /* 0x00000060030f7812 */ /* 0x000fe400078efcff */
[----:B------:R-:W-:Y:S01]  /*29e30*/  ISETP.NE.U32.AND P5, PT, R12, RZ, PT ;  /* 0x000000ff0c00720c */ /* 0x000fe20003fa5070 */
[----:B------:R-:W-:Y:S01]  /*29e40*/  LDGSTS.E [R10+0x1a008], desc[UR20][R162.64], P6 ;  /* 0x1a008000a20a7fae */ /* 0x000fe2000b1a1014 */
[----:B------:R-:W-:Y:S02]  /*29e50*/  SEL R12, R14, RZ, P1 ;  /* 0x000000ff0e0c7207 */ /* 0x000fe40000800000 */
[----:B------:R-:W-:Y:S02]  /*29e60*/  ISETP.GE.AND P4, PT, R15, UR4, PT ;  /* 0x000000040f007c0c */ /* 0x000fe4000bf86270 */
[----:B------:R-:W-:-:S02]  /*29e70*/  LOP3.LUT R15, R3, 0x62, RZ, 0xfc, !PT ;  /* 0x00000062030f7812 */ /* 0x000fc400078efcff */
[----:B------:R-:W-:Y:S02]  /*29e80*/  ISETP.NE.U32.AND P0, PT, R12, RZ, PT ;  /* 0x000000ff0c00720c */ /* 0x000fe40003f05070 */
[----:B------:R-:W-:Y:S02]  /*29e90*/  SEL R12, RZ, 0x4, P4 ;  /* 0x00000004ff0c7807 */ /* 0x000fe40002000000 */
[----:B------:R-:W-:Y:S01]  /*29ea0*/  ISETP.GE.AND P4, PT, R15, UR4, PT ;  /* 0x000000040f007c0c */ /* 0x000fe2000bf86270 */
[----:B------:R-:W-:Y:S01]  /*29eb0*/  LDGSTS.E [R10+0x1c000], desc[UR20][R160.64], P5 ;  /* 0x1c000000a00a7fae */ /* 0x000fe2000a9a1014 */
[----:B------:R-:W-:Y:S02]  /*29ec0*/  SEL R12, R12, RZ, P1 ;  /* 0x000000ff0c0c7207 */ /* 0x000fe40000800000 */
[----:B------:R-:W-:Y:S02]  /*29ed0*/  SEL R14, RZ, 0x4, P4 ;  /* 0x00000004ff0e7807 */ /* 0x000fe40002000000 */
[----:B------:R-:W-:-:S02]  /*29ee0*/  LOP3.LUT R15, R3, 0x4, RZ, 0xfc, !PT ;  /* 0x00000004030f7812 */ /* 0x000fc400078efcff */
[----:B------:R-:W-:Y:S01]  /*29ef0*/  ISETP.NE.U32.AND P4, PT, R12, RZ, PT ;  /* 0x000000ff0c00720c */ /* 0x000fe20003f85070 */
[----:B------:R-:W-:Y:S01]  /*29f00*/  LDGSTS.E [R10+0x1c008], desc[UR20][R158.64], P0 ;  /* 0x1c0080009e0a7fae */ /* 0x000fe200081a1014 */
[----:B------:R-:W-:Y:S01]  /*29f10*/  SEL R12, R14, RZ, P1 ;  /* 0x000000ff0e0c7207 */ /* 0x000fe20000800000 */
[----:B--2---:R-:W-:-:S04]  /*29f20*/  IMAD.WIDE R72, R251, 0x4, R44 ;  /* 0x00000004fb487825 */ /* 0x004fc800078e022c */
[C---:B---3--:R-:W-:Y:S01]  /*29f30*/  IMAD.WIDE R70, R251.reuse, 0x4, R42 ;  /* 0x00000004fb467825 */ /* 0x048fe200078e022a */
[----:B------:R-:W-:Y:S04]  /*29f40*/  STL.64 [R1+0xe30], R72 ;  /* 0x000e304801007387 */ /* 0x000fe80000100a00 */
[----:B------:R-:W2:Y:S04]  /*29f50*/  LDL.LU.64 R44, [R1+0x9c0] ;  /* 0x0009c000012c7983 */ /* 0x000ea80000300a00 */
[----:B------:R-:W3:Y:S01]  /*29f60*/  LDL.LU.64 R42, [R1+0x9b8] ;  /* 0x0009b800012a7983 */ /* 0x000ee20000300a00 */
[----:B------:R-:W-:-:S03]  /*29f70*/  IMAD.WIDE R68, R251, 0x4, R50 ;  /* 0x00000004fb447825 */ /* 0x000fc600078e0232 */
[----:B------:R-:W-:Y:S04]  /*29f80*/  STL.64 [R1+0xe38], R70 ;  /* 0x000e384601007387 */ /* 0x000fe80000100a00 */
[----:B------:R-:W-:Y:S01]  /*29f90*/  STL.64 [R1+0xe40], R68 ;  /* 0x000e404401007387 */ /* 0x000fe20000100a00 */
[----:B----4-:R-:W-:-:S03]  /*29fa0*/  IMAD.WIDE R64, R251, 0x4, R46 ;  /* 0x00000004fb407825 */ /* 0x010fc600078e022e */
[----:B------:R-:W4:Y:S04]  /*29fb0*/  LDL.LU.64 R52, [R1+0x9b0] ;  /* 0x0009b00001347983 */ /* 0x000f280000300a00 */
[----:B------:R-:W4:Y:S01]  /*29fc0*/  LDL.LU.64 R46, [R1+0x9a8] ;  /* 0x0009a800012e7983 */ /* 0x000f220000300a00 */
[----:B------:R-:W-:Y:S02]  /*29fd0*/  ISETP.GE.AND P6, PT, R15, UR4, PT ;  /* 0x000000040f007c0c */ /* 0x000fe4000bfc6270 */
[----:B------:R-:W-:Y:S01]  /*29fe0*/  LOP3.LUT R15, R3, 0x6, RZ, 0xfc, !PT ;  /* 0x00000006030f7812 */ /* 0x000fe200078efcff */
[----:B------:R-:W-:Y:S01]  /*29ff0*/  LDGSTS.E [R10+0x1e000], desc[UR20][R156.64], P4 ;  /* 0x1e0000009c0a7fae */ /* 0x000fe2000a1a1014 */
[----:B------:R-:W-:Y:S02]  /*2a000*/  ISETP.NE.U32.AND P5, PT, R12, RZ, PT ;  /* 0x000000ff0c00720c */ /* 0x000fe40003fa5070 */
[----:B------:R-:W-:-:S02]  /*2a010*/  SEL R12, RZ, 0x4, P6 ;  /* 0x00000004ff0c7807 */ /* 0x000fc40003000000 */
[----:B------:R-:W-:Y:S02]  /*2a020*/  ISETP.GE.AND P6, PT, R15, UR4, PT ;  /* 0x000000040f007c0c */ /* 0x000fe4000bfc6270 */
[----:B------:R-:W-:Y:S02]  /*2a030*/  SEL R12, R12, RZ, P1 ;  /* 0x000000ff0c0c7207 */ /* 0x000fe40000800000 */
[----:B------:R-:W-:Y:S02]  /*2a040*/  SEL R14, RZ, 0x4, P6 ;  /* 0x00000004ff0e7807 */ /* 0x000fe40003000000 */
[----:B------:R-:W-:Y:S02]  /*2a050*/  LOP3.LUT R15, R3, 0x24, RZ, 0xfc, !PT ;  /* 0x00000024030f7812 */ /* 0x000fe400078efcff */
[----:B------:R-:W-:Y:S01]  /*2a060*/  ISETP.NE.U32.AND P6, PT, R12, RZ, PT ;  /* 0x000000ff0c00720c */ /* 0x000fe20003fc5070 */
[----:B------:R-:W-:Y:S01]  /*2a070*/  LDGSTS.E [R10+0x1e008], desc[UR20][R154.64], P5 ;  /* 0x1e0080009a0a7fae */ /* 0x000fe2000a9a1014 */
[----:B------:R-:W-:-:S02]  /*2a080*/  SEL R12, R14, RZ, P1 ;  /* 0x000000ff0e0c7207 */ /* 0x000fc40000800000 */
[----:B------:R-:W-:Y:S02]  /*2a090*/  ISETP.GE.AND P0, PT, R15, UR4, PT ;  /* 0x000000040f007c0c */ /* 0x000fe4000bf06270 */
[----:B------:R-:W-:Y:S02]  /*2a0a0*/  LOP3.LUT R15, R3, 0x26, RZ, 0xfc, !PT ;  /* 0x00000026030f7812 */ /* 0x000fe400078efcff */
[----:B------:R-:W-:Y:S02]  /*2a0b0*/  ISETP.NE.U32.AND P4, PT, R12, RZ, PT ;  /* 0x000000ff0c00720c */ /* 0x000fe40003f85070 */
[----:B------:R-:W-:Y:S02]  /*2a0c0*/  SEL R12, RZ, 0x4, P0 ;  /* 0x00000004ff0c7807 */ /* 0x000fe40000000000 */
[----:B------:R-:W-:Y:S01]  /*2a0d0*/  ISETP.GE.AND P0, PT, R15, UR4, PT ;  /* 0x000000040f007c0c */ /* 0x000fe2000bf06270 */
[----:B------:R-:W-:Y:S01]  /*2a0e0*/  LDGSTS.E [R11+0x18000], desc[UR20][R152.64], P6 ;  /* 0x18000000980b7fae */ /* 0x000fe2000b1a1014 */
        /* <DEDUP_REMOVED lines=17> */
[----:B------:R-:W-:Y:S02]  /*2a200*/  SEL R12, R14, RZ, P1 ;  /* 0x000000ff0e0c7207 */ /* 0x000fe40000800000 */
[----:B------:R-:W-:Y:S02]  /*2a210*/  ISETP.GE.AND P4, PT, R15, UR4, PT ;  /* 0x000000040f007c0c */ /* 0x000fe4000bf86270 */
[----:B------:R-:W-:Y:S02]  /*2a220*/  LOP3.LUT R15, R3, 0x66, RZ, 0xfc, !PT ;  /* 0x00000066030f7812 */ /* 0x000fe400078efcff */
[----:B------:R-:W-:Y:S02]  /*2a230*/  ISETP.NE.U32.AND P0, PT, R12, RZ, PT ;  /* 0x000000ff0c00720c */ /* 0x000fe40003f05070 */
[----:B------:R-:W-:-:S02]  /*2a240*/  SEL R12, RZ, 0x4, P4 ;  /* 0x00000004ff0c7807 */ /* 0x000fc40002000000 */
[----:B------:R-:W-:Y:S01]  /*2a250*/  ISETP.GE.AND P4, PT, R15, UR4, PT ;  /* 0x000000040f007c0c */ /* 0x000fe2000bf86270 */
[----:B------:R-:W-:Y:S01]  /*2a260*/  LDGSTS.E [R11+0x1c000], desc[UR20][R144.64], P5 ;  /* 0x1c000000900b7fae */ /* 0x000fe2000a9a1014 */
        /* <DEDUP_REMOVED lines=16> */
[----:B------:R-:W-:Y:S01]  /*2a370*/  IMAD.WIDE R66, R251, 0x4, R48 ;  /* 0x00000004fb427825 */ /* 0x000fe200078e0230 */
[----:B------:R-:W-:Y:S01]  /*2a380*/  SEL R12, R14, RZ, P1 ;  /* 0x000000ff0e0c7207 */ /* 0x000fe20000800000 */
[----:B------:R1:W-:Y:S01]  /*2a390*/  LDGSTS.E [R11+0x1e008], desc[UR20][R138.64], P5 ;  /* 0x1e0080008a0b7fae */ /* 0x0003e2000a9a1014 */
        /* <DEDUP_REMOVED lines=10> */
[----:B------:R-:W-:Y:S01]  /*2a440*/  STL.64 [R1+0xe48], R66 ;  /* 0x000e484201007387 */ /* 0x000fe20000100a00 */
[----:B------:R-:W-:Y:S02]  /*2a450*/  SEL R12, R14, RZ, P1 ;  /* 0x000000ff0e0c7207 */ /* 0x000fe40000800000 */
[----:B------:R-:W-:Y:S01]  /*2a460*/  ISETP.GE.AND P5, PT, R15, UR4, PT ;  /* 0x000000040f007c0c */ /* 0x000fe2000bfa6270 */
[----:B------:R-:W-:Y:S01]  /*2a470*/  LDGSTS.E [R242+0x18008], desc[UR20][R134.64], P4 ;  /* 0x1800800086f27fae */ /* 0x000fe2000a1a1014 */
[----:B------:R-:W-:Y:S02]  /*2a480*/  LOP3.LUT R15, R3, 0x4a, RZ, 0xfc, !PT ;  /* 0x0000004a030f7812 */ /* 0x000fe400078efcff */
[----:B------:R-:W-:Y:S01]  /*2a490*/  ISETP.NE.U32.AND P6, PT, R12, RZ, PT ;  /* 0x000000ff0c00720c */ /* 0x000fe20003fc5070 */
[----:B------:R-:W-:Y:S01]  /*2a4a0*/  STL.64 [R1+0xe50], R64 ;  /* 0x000e504001007387 */ /* 0x000fe20000100a00 */
[----:B------:R-:W-:-:S02]  /*2a4b0*/  SEL R12, RZ, 0x4, P5 ;  /* 0x00000004ff0c7807 */ /* 0x000fc40002800000 */
[----:B------:R-:W-:Y:S01]  /*2a4c0*/  ISETP.GE.AND P5, PT, R15, UR4, PT ;  /* 0x000000040f007c0c */ /* 0x000fe2000bfa6270 */
[----:B------:R-:W4:Y:S01]  /*2a4d0*/  LDL.LU.64 R50, [R1+0x9a0] ;  /* 0x0009a00001327983 */ /* 0x000f220000300a00 */
[----:B------:R-:W-:-:S03]  /*2a4e0*/  SEL R12, R12, RZ, P1 ;  /* 0x000000ff0c0c7207 */ /* 0x000fc60000800000 */
[----:B------:R-:W4:Y:S01]  /*2a4f0*/  LDL.LU.64 R48, [R1+0x998] ;  /* 0x0009980001307983 */ /* 0x000f220000300a00 */
[----:B------:R-:W-:Y:S02]  /*2a500*/  SEL R14, RZ, 0x4, P5 ;  /* 0x00000004ff0e7807 */ /* 0x000fe40002800000 */
[----:B------:R-:W-:Y:S01]  /*2a510*/  LOP3.LUT R15, R3, 0x68, RZ, 0xfc, !PT ;  /* 0x00000068030f7812 */ /* 0x000fe200078efcff */
[----:B------:R-:W-:Y:S01]  /*2a520*/  LDGSTS.E [R242+0x1a000], desc[UR20][R132.64], P0 ;  /* 0x1a00000084f27fae */ /* 0x000fe200081a1014 */
[----:B------:R-:W-:Y:S02]  /*2a530*/  ISETP.NE.U32.AND P5, PT, R12, RZ, PT ;  /* 0x000000ff0c00720c */ /* 0x000fe40003fa5070 */
[----:B------:R-:W-:Y:S01]  /*2a540*/  SEL R12, R14, RZ, P1 ;  /* 0x000000ff0e0c7207 */ /* 0x000fe20000800000 */
[----:B------:R-:W-:Y:S01]  /*2a550*/  LDGSTS.E [R242+0x1a008], desc[UR20][R130.64], P6 ;  /* 0x1a00800082f27fae */ /* 0x000fe2000b1a1014 */
        /* <DEDUP_REMOVED lines=58> */
[----:B------:R1:W-:Y:S01]  /*2a900*/  LDGSTS.E [R243+0x1c008], desc[UR20][R110.64], P0 ;  /* 0x1c0080006ef37fae */ /* 0x0003e200081a1014 */
[----:B------:R-:W-:-:S02]  /*2a910*/  SEL R12, R14, RZ, P1 ;  /* 0x000000ff0e0c7207 */ /* 0x000fc40000800000 */
[----:B------:R-:W-:Y:S01]  /*2a920*/  ISETP.GE.AND P6, PT, R15, UR4, PT ;  /* 0x000000040f007c0c */ /* 0x000fe2000bfc6270 */
[----:B--2---:R-:W-:-:S08]  /*2a930*/  IMAD.WIDE R62, R251, 0x4, R44 ;  /* 0x00000004fb3e7825 */ /* 0x004fd000078e022c */
[----:B------:R-:W-:Y:S01]  /*2a940*/  LDGSTS.E [R243+0x1e000], desc[UR20][R108.64], P4 ;  /* 0x1e0000006cf37fae */ /* 0x000fe2000a1a1014 */
[----:B---3--:R-:W-:-:S03]  /*2a950*/  IMAD.WIDE R60, R251, 0x4, R42 ;  /* 0x00000004fb3c7825 */ /* 0x008fc600078e022a */
[----:B------:R-:W-:Y:S04]  /*2a960*/  STL.64 [R1+0xe58], R62 ;  /* 0x000e583e01007387 */ /* 0x000fe80000100a00 */
[----:B------:R-:W-:Y:S04]  /*2a970*/  STL.64 [R1+0xe60], R60 ;  /* 0x000e603c01007387 */ /* 0x000fe80000100a00 */
[----:B------:R-:W2:Y:S04]  /*2a980*/  LDL.LU.64 R44, [R1+0x990] ;  /* 0x00099000012c7983 */ /* 0x000ea80000300a00 */
[----:B------:R-:W3:Y:S01]  /*2a990*/  LDL.LU.64 R42, [R1+0x988] ;  /* 0x00098800012a7983 */ /* 0x000ee20000300a00 */
[----:B------:R-:W-:-:S02]  /*2a9a0*/  LOP3.LUT R15, R3, 0x12, RZ, 0xfc, !PT ;  /* 0x00000012030f7812 */ /* 0x000fc400078efcff */
[----:B------:R-:W-:Y:S02]  /*2a9b0*/  ISETP.NE.U32.AND P5, PT, R12, RZ, PT ;  /* 0x000000ff0c00720c */ /* 0x000fe40003fa5070 */
[----:B------:R-:W-:Y:S01]  /*2a9c0*/  SEL R12, RZ, 0x4, P6 ;  /* 0x00000004ff0c7807 */ /* 0x000fe20003000000 */
[----:B----4-:R-:W-:Y:S01]  /*2a9d0*/  IMAD.WIDE R58, R251, 0x4, R52 ;  /* 0x00000004fb3a7825 */ /* 0x010fe200078e0234 */
[----:B------:R-:W-:Y:S02]  /*2a9e0*/  ISETP.GE.AND P6, PT, R15, UR4, PT ;  /* 0x000000040f007c0c */ /* 0x000fe4000bfc6270 */
[----:B------:R-:W-:Y:S01]  /*2a9f0*/  SEL R12, R12, RZ, P1 ;  /* 0x000000ff0c0c7207 */ /* 0x000fe20000800000 */
[----:B------:R-:W-:Y:S01]  /*2aa00*/  IMAD.WIDE R56, R251, 0x4, R46 ;  /* 0x00000004fb387825 */ /* 0x000fe200078e022e */
[----:B------:R-:W-:Y:S01]  /*2aa10*/  SEL R14, RZ, 0x4, P6 ;  /* 0x00000004ff0e7807 */ /* 0x000fe20003000000 */
[----:B------:R-:W-:Y:S01]  /*2aa20*/  STL.64 [R1+0xe68], R58 ;  /* 0x000e683a01007387 */ /* 0x000fe20000100a00 */
[----:B------:R-:W-:-:S02]  /*2aa30*/  LOP3.LUT R15, R3, 0x30, RZ, 0xfc, !PT ;  /* 0x00000030030f7812 */ /* 0x000fc400078efcff */
[----:B------:R-:W-:Y:S01]  /*2aa40*/  ISETP.NE.U32.AND P6, PT, R12, RZ, PT ;  /* 0x000000ff0c00720c */ /* 0x000fe20003fc5070 */
[----:B------:R-:W-:Y:S01]  /*2aa50*/  STL.64 [R1+0xe70], R56 ;  /* 0x000e703801007387 */ /* 0x000fe20000100a00 */
[----:B------:R-:W-:Y:S02]  /*2aa60*/  SEL R12, R14, RZ, P1 ;  /* 0x000000ff0e0c7207 */ /* 0x000fe40000800000 */
[----:B------:R-:W-:Y:S01]  /*2aa70*/  ISETP.GE.AND P0, PT, R15, UR4, PT ;  /* 0x000000040f007c0c */ /* 0x000fe2000bf06270 */
[----:B------:R-:W4:Y:S01]  /*2aa80*/  LDL.LU.64 R46, [R1+0x980] ;  /* 0x00098000012e7983 */ /* 0x000f220000300a00 */
[----:B------:R-:W-:Y:S02]  /*2aa90*/  LOP3.LUT R15, R3, 0x32, RZ, 0xfc, !PT ;  /* 0x00000032030f7812 */ /* 0x000fe400078efcff */
[----:B------:R-:W-:Y:S01]  /*2aaa0*/  ISETP.NE.U32.AND P4, PT, R12, RZ, PT ;  /* 0x000000ff0c00720c */ /* 0x000fe20003f85070 */
[----:B------:R-:W-:Y:S01]  /*2aab0*/  LDGSTS.E [R243+0x1e008], desc[UR20][R106.64], P5 ;  /* 0x1e0080006af37fae */ /* 0x000fe2000a9a1014 */
        /* <DEDUP_REMOVED lines=157> */
[----:B------:R-:W1:Y:S01]  /*2b490*/  LDC R15, c[0x0][0x3a0] ;  /* 0x0000e800ff0f7b82 */ /* 0x000e620000000800 */
[----:B------:R-:W-:Y:S01]  /*2b4a0*/  SEL R12, R12, RZ, P1 ;  /* 0x000000ff0c0c7207 */ /* 0x000fe20000800000 */
[----:B------:R-:W-:Y:S01]  /*2b4b0*/  UIADD3 UR5, UPT, UPT, UR5, -0x200, URZ ;  /* 0xfffffe0005057890 */ /* 0x000fe2000fffe0ff */
[----:B------:R-:W-:Y:S01]  /*2b4c0*/  IMAD.WIDE R54, R251, 0x4, R50 ;  /* 0x00000004fb367825 */ /* 0x000fe200078e0232 */
[----:B------:R-:W-:-:S02]  /*2b4d0*/  SEL R14, RZ, 0x4, P5 ;  /* 0x00000004ff0e7807 */ /* 0x000fc40002800000 */
[----:B------:R-:W-:Y:S01]  /*2b4e0*/  ISETP.NE.U32.AND P5, PT, R12, RZ, PT ;  /* 0x000000ff0c00720c */ /* 0x000fe20003fa5070 */
[----:B------:R-:W-:Y:S01]  /*2b4f0*/  IMAD.WIDE R52, R251, 0x4, R48 ;  /* 0x00000004fb347825 */ /* 0x000fe200078e0230 */
[----:B------:R-:W-:Y:S01]  /*2b500*/  SEL R12, R14, RZ, P1 ;  /* 0x000000ff0e0c7207 */ /* 0x000fe20000800000 */
[----:B------:R1:W-:Y:S01]  /*2b510*/  LDGSTS.E [R247+0x18008], desc[UR20][R54.64], P4 ;  /* 0x1800800036f77fae */ /* 0x0003e2000a1a1014 */
[----:B------:R-:W-:-:S03]  /*2b520*/  ISETP.GE.AND P4, PT, R3, UR5, PT ;  /* 0x0000000503007c0c */ /* 0x000fc6000bf86270 */
[----:B------:R-:W-:Y:S01]  /*2b530*/  LDGSTS.E [R247+0x1a000], desc[UR20][R52.64], P0 ;  /* 0x1a00000034f77fae */ /* 0x000fe200081a1014 */
[----:B------:R-:W-:Y:S02]  /*2b540*/  ISETP.NE.U32.AND P0, PT, R12, RZ, PT ;  /* 0x000000ff0c00720c */ /* 0x000fe40003f05070 */
[----:B------:R-:W-:Y:S01]  /*2b550*/  SEL R12, RZ, 0x4, P4 ;  /* 0x00000004ff0c7807 */ /* 0x000fe20002000000 */
[----:B-1----:R-:W-:-:S05]  /*2b560*/  VIADD R15, R15, 0x7f ;  /* 0x0000007f0f0f7836 */ /* 0x002fca0000000000 */
[----:B------:R-:W-:Y:S02]  /*2b570*/  ISETP.GT.AND P4, PT, R15, 0x27f, PT ;  /* 0x0000027f0f00780c */ /* 0x000fe40003f84270 */
[----:B------:R-:W1:Y:S01]  /*2b580*/  S2R R15, SR_TID.X ;  /* 0x00000000000f7919 */ /* 0x000e620000002100 */
[----:B--2---:R-:W-:Y:S01]  /*2b590*/  IMAD.WIDE R50, R251, 0x4, R44 ;  /* 0x00000004fb327825 */ /* 0x004fe200078e022c */
[----:B------:R-:W-:-:S03]  /*2b5a0*/  SEL R12, R12, RZ, P4 ;  /* 0x000000ff0c0c7207 */ /* 0x000fc60002000000 */
[----:B---3--:R-:W-:Y:S01]  /*2b5b0*/  IMAD.WIDE R48, R251, 0x4, R42 ;  /* 0x00000004fb307825 */ /* 0x008fe200078e022a */
[----:B------:R-:W-:Y:S04]  /*2b5c0*/  LDGSTS.E [R247+0x1a008], desc[UR20][R50.64], P6 ;  /* 0x1a00800032f77fae */ /* 0x000fe8000b1a1014 */
[----:B------:R-:W-:Y:S01]  /*2b5d0*/  LDGSTS.E [R247+0x1c000], desc[UR20][R48.64], P5 ;  /* 0x1c00000030f77fae */ /* 0x000fe2000a9a1014 */
[----:B------:R-:W-:Y:S02]  /*2b5e0*/  ISETP.NE.U32.AND P5, PT, R12, RZ, PT ;  /* 0x000000ff0c00720c */ /* 0x000fe40003fa5070 */
[--C-:B-1----:R-:W-:Y:S02]  /*2b5f0*/  SHF.R.U32.HI R5, RZ, 0x6, R15.reuse ;  /* 0x00000006ff057819 */ /* 0x102fe4000001160f */
[----:B------:R-:W-:-:S02]  /*2b600*/  SHF.R.U32.HI R15, RZ, 0x6, R15 ;  /* 0x00000006ff0f7819 */ /* 0x000fc4000001160f */
[----:B------:R-:W-:Y:S02]  /*2b610*/  SGXT.U32 R5, R5, 0x1 ;  /* 0x000000010505781a */ /* 0x000fe40000000000 */
[----:B------:R-:W-:Y:S02]  /*2b620*/  SGXT.U32 R15, R15, 0x1 ;  /* 0x000000010f0f781a */ /* 0x000fe40000000000 */
[----:B------:R-:W-:Y:S02]  /*2b630*/  LOP3.LUT R5, R5, 0x7c, RZ, 0xfc, !PT ;  /* 0x0000007c05057812 */ /* 0x000fe400078efcff */
[----:B------:R-:W-:Y:S02]  /*2b640*/  LOP3.LUT R15, R15, 0x7e, RZ, 0xfc, !PT ;  /* 0x0000007e0f0f7812 */ /* 0x000fe400078efcff */
[----:B------:R-:W-:-:S04]  /*2b650*/  ISETP.GE.AND P6, PT, R5, UR4, PT ;  /* 0x0000000405007c0c */ /* 0x000fc8000bfc6270 */
[----:B------:R-:W-:Y:S02]  /*2b660*/  SEL R12, RZ, 0x4, P6 ;  /* 0x00000004ff0c7807 */ /* 0x000fe40003000000 */
[----:B------:R-:W-:Y:S01]  /*2b670*/  ISETP.GE.AND P6, PT, R15, UR4, PT ;  /* 0x000000040f007c0c */ /* 0x000fe2000bfc6270 */
[----:B------:R-:W-:Y:S01]  /*2b680*/  STL.64 [R1+0xe78], R54 ;  /* 0x000e783601007387 */ /* 0x000fe20000100a00 */
[----:B----4-:R-:W-:Y:S01]  /*2b690*/  IMAD.WIDE R46, R251, 0x4, R46 ;  /* 0x00000004fb2e7825 */ /* 0x010fe200078e022e */
[----:B------:R-:W-:Y:S01]  /*2b6a0*/  SEL R14, R12, RZ, P1 ;  /* 0x000000ff0c0e7207 */ /* 0x000fe20000800000 */
[----:B------:R-:W1:Y:S01]  /*2b6b0*/  LDCU UR4, c[0x0][0x3a0] ;  /* 0x00007400ff0477ac */ /* 0x000e620008000800 */
[----:B------:R-:W2:Y:S01]  /*2b6c0*/  S2R R15, SR_TID.X ;  /* 0x00000000000f7919 */ /* 0x000ea20000002100 */
[----:B------:R3:W-:Y:S04]  /*2b6d0*/  STL.64 [R1+0xe80], R2 ;  /* 0x000e800201007387 */ /* 0x0007e80000100a00 */
[----:B------:R-:W-:Y:S04]  /*2b6e0*/  STL.64 [R1+0xe88], R52 ;  /* 0x000e883401007387 */ /* 0x000fe80000100a00 */
[----:B------:R-:W4:Y:S04]  /*2b6f0*/  LDL.LU.64 R44, [R1+0x978] ;  /* 0x00097800012c7983 */ /* 0x000f280000300a00 */
[----:B------:R-:W3:Y:S04]  /*2b700*/  LDL.LU.64 R42, [R1+0x970] ;  /* 0x00097000012a7983 */ /* 0x000ee80000300a00 */
[----:B------:R-:W-:Y:S04]  /*2b710*/  STL.64 [R1+0xe90], R50 ;  /* 0x000e903201007387 */ /* 0x000fe80000100a00 */
[----:B------:R-:W-:Y:S04]  /*2b720*/  STL.64 [R1+0xe98], R48 ;  /* 0x000e983001007387 */ /* 0x000fe80000100a00 */
[----:B------:R-:W-:Y:S01]  /*2b730*/  LDGSTS.E [R247+0x1c008], desc[UR20][R46.64], P0 ;  /* 0x1c0080002ef77fae */ /* 0x000fe200081a1014 */
[----:B--2---:R-:W-:-:S03]  /*2b740*/  LOP3.LUT R5, R15, 0x7f, RZ, 0xc0, !PT ;  /* 0x0000007f0f057812 */ /* 0x004fc600078ec0ff */
[----:B------:R-:W-:Y:S01]  /*2b750*/  STL.64 [R1+0xea0], R46 ;  /* 0x000ea02e01007387 */ /* 0x000fe20000100a00 */
[----:B------:R-:W-:-:S03]  /*2b760*/  ISETP.GE.AND P0, PT, R5, UR5, PT ;  /* 0x0000000505007c0c */ /* 0x000fc6000bf06270 */
        /* <DEDUP_REMOVED lines=14> */
[----:B------:R-:W-:Y:S01]  /*2b850*/  STL.64 [R1+0x10d8], R250 ;  /* 0x0010d8fa01007387 */ /* 0x000fe20000100a00 */
[----:B------:R-:W-:-:S02]  /*2b860*/  SHF.R.U32.HI R15, RZ, 0x6, R15 ;  /* 0x00000006ff0f7819 */ /* 0x000fc4000001160f */
[----:B------:R-:W-:Y:S02]  /*2b870*/  SEL R12, RZ, 0x4, P6 ;  /* 0x00000004ff0c7807 */ /* 0x000fe40003000000 */
[----:B------:R-:W-:Y:S02]  /*2b880*/  SGXT.U32 R15, R15, 0x1 ;  /* 0x000000010f0f781a */ /* 0x000fe40000000000 */
[----:B------:R-:W-:Y:S02]  /*2b890*/  SEL R12, R12, RZ, P1 ;  /* 0x000000ff0c0c7207 */ /* 0x000fe40000800000 */
[----:B------:R-:W-:Y:S01]  /*2b8a0*/  LOP3.LUT R15, R15, 0x2, RZ, 0xfc, !PT ;  /* 0x000000020f0f7812 */ /* 0x000fe200078efcff */
[----:B----4-:R-:W-:-:S04]  /*2b8b0*/  IMAD.WIDE R44, R251, 0x4, R44 ;  /* 0x00000004fb2c7825 */ /* 0x010fc800078e022c */
[----:B---3--:R-:W-:Y:S01]  /*2b8c0*/  IMAD.WIDE R42, R251, 0x4, R42 ;  /* 0x00000004fb2a7825 */ /* 0x008fe200078e022a */
[----:B------:R-:W-:Y:S04]  /*2b8d0*/  STL.64 [R1+0xea8], R44 ;  /* 0x000ea82c01007387 */ /* 0x000fe80000100a00 */
[----:B------:R-:W-:Y:S04]  /*2b8e0*/  STL.64 [R1+0xeb8], R246 ;  /* 0x000eb8f601007387 */ /* 0x000fe80000100a00 */
[----:B------:R-:W-:Y:S01]  /*2b8f0*/  STL.64 [R1+0xeb0], R42 ;  /* 0x000eb02a01007387 */ /* 0x000fe20000100a00 */
[----:B--2---:R-:W-:-:S03]  /*2b900*/  IMAD.WIDE R2, R13, 0x4, R4 ;  /* 0x000000040d027825 */ /* 0x004fc600078e0204 */
[----:B------:R-:W2:Y:S01]  /*2b910*/  LDL.LU.64 R4, [R1+0x8e0] ;  /* 0x0008e00001047983 */ /* 0x000ea20000300a00 */
[----:B------:R-:W-:Y:S02]  /*2b920*/  ISETP.NE.U32.AND P1, PT, R12, RZ, PT ;  /* 0x000000ff0c00720c */ /* 0x000fe40003f25070 */
[----:B------:R-:W-:Y:S02]  /*2b930*/  SEL R12, RZ, 0x4, P0 ;  /* 0x00000004ff0c7807 */ /* 0x000fe40000000000 */
[----:B------:R-:W-:Y:S02]  /*2b940*/  ISETP.GE.AND P0, PT, R15, UR5, PT ;  /* 0x000000050f007c0c */ /* 0x000fe4000bf06270 */
[----:B------:R-:W3:Y:S01]  /*2b950*/  S2R R15, SR_TID.X ;  /* 0x00000000000f7919 */ /* 0x000ee20000002100 */
[----:B------:R-:W-:Y:S02]  /*2b960*/  ISETP.NE.U32.AND P6, PT, R14, RZ, PT ;  /* 0x000000ff0e00720c */ /* 0x000fe40003fc5070 */
[----:B------:R-:W-:-:S02]  /*2b970*/  SEL R12, R12, RZ, P4 ;  /* 0x000000ff0c0c7207 */ /* 0x000fc40002000000 */
[----:B------:R-:W-:Y:S02]  /*2b980*/  SEL R14, RZ, 0x4, P0 ;  /* 0x00000004ff0e7807 */ /* 0x000fe40000000000 */
[----:B------:R-:W-:Y:S02]  /*2b990*/  ISETP.NE.U32.AND P0, PT, R12, RZ, PT ;  /* 0x000000ff0c00720c */ /* 0x000fe40003f05070 */
[----:B------:R-:W-:Y:S01]  /*2b9a0*/  SEL R12, R14, RZ, P4 ;  /* 0x000000ff0e0c7207 */ /* 0x000fe20002000000 */
[----:B------:R-:W-:-:S04]  /*2b9b0*/  IMAD.WIDE R10, R13, 0x4, R144 ;  /* 0x000000040d0a7825 */ /* 0x000fc800078e0290 */
[----:B------:R-:W-:Y:S01]  /*2b9c0*/  LDGSTS.E [R247+0x1e000], desc[UR20][R44.64], P6 ;  /* 0x1e0000002cf77fae */ /* 0x000fe2000b1a1014 */
[----:B------:R-:W-:-:S03]  /*2b9d0*/  ISETP.GE.AND P6, PT, R252, UR5, PT ;  /* 0x00000005fc007c0c */ /* 0x000fc6000bfc6270 */
[----:B------:R4:W-:Y:S01]  /*2b9e0*/  LDGSTS.E [R247+0x1e008], desc[UR20][R42.64], P1 ;  /* 0x1e0080002af77fae */ /* 0x0009e200089a1014 */
[----:B------:R-:W-:Y:S02]  /*2b9f0*/  ISETP.NE.U32.AND P1, PT, R12, RZ, PT ;  /* 0x000000ff0c00720c */ /* 0x000fe40003f25070 */
[----:B------:R-:W-:Y:S01]  /*2ba00*/  SEL R12, RZ, 0x4, P6 ;  /* 0x00000004ff0c7807 */ /* 0x000fe20003000000 */
[----:B------:R1:W-:Y:S01]  /*2ba10*/  STL.64 [R1+0xd0], R2 ;  /* 0x0000d00201007387 */ /* 0x0003e20000100a00 */
[----:B---3--:R-:W-:Y:S01]  /*2ba20*/  SHF.R.U32.HI R15, RZ, 0x6, R15 ;  /* 0x00000006ff0f7819 */ /* 0x008fe2000001160f */
[----:B------:R-:W-:Y:S02]  /*2ba30*/  IMAD.WIDE R110, R13, 0x4, R218 ;  /* 0x000000040d6e7825 */ /* 0x000fe400078e02da */
[----:B------:R-:W0:Y:S01]  /*2ba40*/  LDGDEPBAR ;  /* 0x00000000000079af */ /* 0x000e220000000000 */
[----:B------:R-:W-:-:S04]  /*2ba50*/  SGXT.U32 R15, R15, 0x1 ;  /* 0x000000010f0f781a */ /* 0x000fc80000000000 */
[----:B------:R-:W-:Y:S01]  /*2ba60*/  LOP3.LUT R15, R15, 0x22, RZ, 0xfc, !PT ;  /* 0x000000220f0f7812 */ /* 0x000fe200078efcff */
[----:B-1----:R-:W-:-:S03]  /*2ba70*/  IMAD.WIDE R2, R13, 0x4, R150 ;  /* 0x000000040d027825 */ /* 0x002fc600078e0296 */
[----:B------:R-:W-:Y:S01]  /*2ba80*/  ISETP.GE.AND P6, PT, R15, UR5, PT ;  /* 0x000000050f007c0c */ /* 0x000fe2000bfc6270 */
[C---:B------:R-:W-:Y:S01]  /*2ba90*/  IMAD.WIDE R14, R13.reuse, 0x4, R146 ;  /* 0x000000040d0e7825 */ /* 0x040fe200078e0292 */
[----:B------:R1:W-:Y:S04]  /*2baa0*/  STL.64 [R1+0x958], R10 ;  /* 0x0009580a01007387 */ /* 0x0003e80000100a00 */
[----:B------:R-:W-:Y:S01]  /*2bab0*/  STL.64 [R1+0x950], R14 ;  /* 0x0009500e01007387 */ /* 0x000fe20000100a00 */
[----:B-1----:R-:W-:-:S03]  /*2bac0*/  IMAD.WIDE R10, R13, 0x4, R166 ;  /* 0x000000040d0a7825 */ /* 0x002fc600078e02a6 */
[----:B------:R-:W3:Y:S04]  /*2bad0*/  LDL.LU.64 R166, [R1+0x8d8] ;  /* 0x0008d80001a67983 */ /* 0x000ee80000300a00 */
[----:B------:R-:W-:Y:S04]  /*2bae0*/  STL.64 [R1+0x948], R2 ;  /* 0x0009480201007387 */ /* 0x000fe80000100a00 */
[----:B------:R1:W-:Y:S04]  /*2baf0*/  STL.64 [R1+0x940], R10 ;  /* 0x0009400a01007387 */ /* 0x0003e80000100a00 */
[----:B------:R-:W4:Y:S04]  /*2bb00*/  LDL.LU.64 R146, [R1+0x8d0] ;  /* 0x0008d00001927983 */ /* 0x000f280000300a00 */
[----:B------:R-:W4:Y:S04]  /*2bb10*/  LDL.LU.64 R150, [R1+0x8c8] ;  /* 0x0008c80001967983 */ /* 0x000f280000300a00 */
[----:B------:R-:W4:Y:S01]  /*2bb20*/  LDL.LU.64 R218, [R1+0x8c0] ;  /* 0x0008c00001da7983 */ /* 0x000f220000300a00 */
[----:B-1----:R-:W-:-:S04]  /*2bb30*/  IMAD.WIDE R10, R13, 0x4, R158 ;  /* 0x000000040d0a7825 */ /* 0x002fc800078e029e */
[C---:B------:R-:W-:Y:S02]  /*2bb40*/  IMAD.WIDE R2, R13.reuse, 0x4, R152 ;  /* 0x000000040d027825 */ /* 0x040fe400078e0298 */
[----:B------:R-:W4:Y:S04]  /*2bb50*/  LDL.LU.64 R152, [R1+0x8b8] ;  /* 0x0008b80001987983 */ /* 0x000f280000300a00 */
[----:B------:R-:W4:Y:S04]  /*2bb60*/  LDL.LU.64 R158, [R1+0x8b0] ;  /* 0x0008b000019e7983 */ /* 0x000f280000300a00 */
[----:B------:R1:W-:Y:S04]  /*2bb70*/  STL.64 [R1+0xd8], R10 ;  /* 0x0000d80a01007387 */ /* 0x0003e80000100a00 */
[----:B------:R-:W-:Y:S04]  /*2bb80*/  STL.64 [R1+0x998], R2 ;  /* 0x0009980201007387 */ /* 0x000fe80000100a00 */
[----:B------:R1:W-:Y:S01]  /*2bb90*/  STL.64 [R1+0xec0], R2 ;  /* 0x000ec00201007387 */ /* 0x0003e20000100a00 */
[----:B------:R-:W-:-:S04]  /*2bba0*/  IMAD.WIDE R14, R13, 0x4, R148 ;  /* 0x000000040d0e7825 */ /* 0x000fc800078e0294 */
[----:B-1----:R-:W-:-:S04]  /*2bbb0*/  IMAD.WIDE R10, R13, 0x4, R154 ;  /* 0x000000040d0a7825 */ /* 0x002fc800078e029a */
[C---:B------:R-:W-:Y:S02]  /*2bbc0*/  IMAD.WIDE R2, R13.reuse, 0x4, R160 ;  /* 0x000000040d027825 */ /* 0x040fe400078e02a0 */
[----:B------:R-:W4:Y:S04]  /*2bbd0*/  LDL.LU.64 R160, [R1+0x8a0] ;  /* 0x0008a00001a07983 */ /* 0x000f280000300a00 */
[----:B------:R-:W-:Y:S04]  /*2bbe0*/  STL.64 [R1+0x9c0], R110 ;  /* 0x0009c06e01007387 */ /* 0x000fe80000100a00 */
[----:B------:R1:W-:Y:S04]  /*2bbf0*/  STL.64 [R1+0x768], R2 ;  /* 0x0007680201007387 */ /* 0x0003e80000100a00 */
[----:B------:R-:W-:Y:S04]  /*2bc00*/  STL.64 [R1+0xec8], R110 ;  /* 0x000ec86e01007387 */ /* 0x000fe80000100a00 */
[----:B------:R-:W-:Y:S01]  /*2bc10*/  STL.64 [R1+0x910], R14 ;  /* 0x0009100e01007387 */ /* 0x000fe20000100a00 */
[----:B-1----:R-:W-:-:S03]  /*2bc20*/  IMAD.WIDE R2, R13, 0x4, R162 ;  /* 0x000000040d027825 */ /* 0x002fc600078e02a2 */
[----:B------:R-:W4:Y:S04]  /*2bc30*/  LDL.LU.64 R162, [R1+0x898] ;  /* 0x0008980001a27983 */ /* 0x000f280000300a00 */
[----:B------:R-:W-:Y:S04]  /*2bc40*/  STL.64 [R1+0x908], R10 ;  /* 0x0009080a01007387 */ /* 0x000fe80000100a00 */
[----:B------:R2:W-:Y:S04]  /*2bc50*/  STL.64 [R1+0x920], R2 ;  /* 0x0009200201007387 */ /* 0x0005e80000100a00 */
[----:B------:R-:W4:Y:S01]  /*2bc60*/  LDL.LU.64 R148, [R1+0x890] ;  /* 0x0008900001947983 */ /* 0x000f220000300a00 */
[----:B------:R-:W-:-:S03]  /*2bc70*/  IMAD.WIDE R54, R13, 0x4, R156 ;  /* 0x000000040d367825 */ /* 0x000fc600078e029c */
[----:B------:R-:W4:Y:S01]  /*2bc80*/  LDL.LU.64 R154, [R1+0x888] ;  /* 0x00088800019a7983 */ /* 0x000f220000300a00 */
[----:B------:R-:W-:-:S03]  /*2bc90*/  IMAD.WIDE R112, R13, 0x4, R164 ;  /* 0x000000040d707825 */ /* 0x000fc600078e02a4 */
[----:B------:R-:W4:Y:S04]  /*2bca0*/  LDL.LU.64 R156, [R1+0x880] ;  /* 0x00088000019c7983 */ /* 0x000f280000300a00 */
[----:B------:R-:W4:Y:S01]  /*2bcb0*/  LDL.LU.64 R164, [R1+0x878] ;  /* 0x0008780001a47983 */ /* 0x000f220000300a00 */
[----:B--2---:R-:W-:-:S03]  /*2bcc0*/  IMAD.WIDE R2, R13, 0x4, R4 ;  /* 0x000000040d027825 */ /* 0x004fc600078e0204 */
[----:B------:R-:W2:Y:S04]  /*2bcd0*/  LDL.LU.64 R4, [R1+0x870] ;  /* 0x0008700001047983 */ /* 0x000ea80000300a00 */
[----:B------:R3:W-:Y:S04]  /*2bce0*/  STL.64 [R1+0xe8], R2 ;  /* 0x0000e80201007387 */ /* 0x0007e80000100a00 */
[----:B------:R-:W-:Y:S04]  /*2bcf0*/  STL.64 [R1+0x988], R54 ;  /* 0x0009883601007387 */ /* 0x000fe80000100a00 */
[----:B------:R-:W-:Y:S01]  /*2bd00*/  STL.64 [R1+0xed0], R54 ;  /* 0x000ed03601007387 */ /* 0x000fe20000100a00 */
[----:B---3--:R-:W-:-:S03]  /*2bd10*/  IMAD.WIDE R2, R13, 0x4, R166 ;  /* 0x000000040d027825 */ /* 0x008fc600078e02a6 */
[----:B------:R-:W3:Y:S04]  /*2bd20*/  LDL.LU.64 R166, [R1+0x860] ;  /* 0x0008600001a67983 */ /* 0x000ee80000300a00 */
[----:B------:R-:W-:Y:S04]  /*2bd30*/  STL.64 [R1+0x9b8], R112 ;  /* 0x0009b87001007387 */ /* 0x000fe80000100a00 */
[----:B------:R1:W-:Y:S01]  /*2bd40*/  STL.64 [R1+0x738], R2 ;  /* 0x0007380201007387 */ /* 0x0003e20000100a00 */
[----:B----4-:R-:W-:-:S03]  /*2bd50*/  IMAD.WIDE R14, R13, 0x4, R146 ;  /* 0x000000040d0e7825 */ /* 0x010fc600078e0292 */
[----:B------:R-:W-:Y:S01]  /*2bd60*/  STL.64 [R1+0xed8], R112 ;  /* 0x000ed87001007387 */ /* 0x000fe20000100a00 */
[----:B------:R-:W-:-:S03]  /*2bd70*/  IMAD.WIDE R10, R13, 0x4, R150 ;  /* 0x000000040d0a7825 */ /* 0x000fc600078e0296 */
[----:B------:R-:W-:Y:S01]  /*2bd80*/  STL.64 [R1+0x8d0], R14 ;  /* 0x0008d00e01007387 */ /* 0x000fe20000100a00 */
[----:B-1----:R-:W-:-:S03]  /*2bd90*/  IMAD.WIDE R2, R13, 0x4, R218 ;  /* 0x000000040d027825 */ /* 0x002fc600078e02da */
[----:B------:R-:W4:Y:S04]  /*2bda0*/  LDL.LU.64 R218, [R1+0x858] ;  /* 0x0008580001da7983 */ /* 0x000f280000300a00 */
[----:B------:R-:W-:Y:S04]  /*2bdb0*/  STL.64 [R1+0x8c8], R10 ;  /* 0x0008c80a01007387 */ /* 0x000fe80000100a00 */
[----:B------:R1:W-:Y:S04]  /*2bdc0*/  STL.64 [R1+0x8f8], R2 ;  /* 0x0008f80201007387 */ /* 0x0003e80000100a00 */
[----:B------:R-:W4:Y:S01]  /*2bdd0*/  LDL.LU.64 R146, [R1+0x850] ;  /* 0x0008500001927983 */ /* 0x000f220000300a00 */
[----:B------:R-:W-:-:S03]  /*2bde0*/  IMAD.WIDE R56, R13, 0x4, R152 ;  /* 0x000000040d387825 */ /* 0x000fc600078e0298 */
[----:B------:R-:W4:Y:S04]  /*2bdf0*/  LDL.LU.64 R150, [R1+0x848] ;  /* 0x0008480001967983 */ /* 0x000f280000300a00 */
[----:B------:R-:W4:Y:S01]  /*2be00*/  LDL.LU.64 R152, [R1+0x840] ;  /* 0x0008400001987983 */ /* 0x000f220000300a00 */
[----:B------:R-:W-:-:S03]  /*2be10*/  IMAD.WIDE R114, R13, 0x4, R158 ;  /* 0x000000040d727825 */ /* 0x000fc600078e029e */
[----:B------:R-:W4:Y:S01]  /*2be20*/  LDL.LU.64 R158, [R1+0x838] ;  /* 0x00083800019e7983 */ /* 0x000f220000300a00 */
[----:B-1----:R-:W-:-:S03]  /*2be30*/  IMAD.WIDE R2, R13, 0x4, R160 ;  /* 0x000000040d027825 */ /* 0x002fc600078e02a0 */
[----:B------:R-:W4:Y:S04]  /*2be40*/  LDL.LU.64 R160, [R1+0x830] ;  /* 0x0008300001a07983 */ /* 0x000f280000300a00 */
[----:B------:R1:W-:Y:S04]  /*2be50*/  STL.64 [R1+0xf8], R2 ;  /* 0x0000f80201007387 */ /* 0x0003e80000100a00 */
[----:B------:R-:W-:Y:S04]  /*2be60*/  STL.64 [R1+0x978], R56 ;  /* 0x0009783801007387 */ /* 0x000fe80000100a00 */
[----:B------:R-:W-:Y:S01]  /*2be70*/  STL.64 [R1+0xee0], R56 ;  /* 0x000ee03801007387 */ /* 0x000fe20000100a00 */
[----:B-1----:R-:W-:-:S03]  /*2be80*/  IMAD.WIDE R2, R13, 0x4, R162 ;  /* 0x000000040d027825 */ /* 0x002fc600078e02a2 */
[----:B------:R-:W4:Y:S04]  /*2be90*/  LDL.LU.64 R162, [R1+0x820] ;  /* 0x0008200001a27983 */ /* 0x000f280000300a00 */
[----:B------:R-:W-:Y:S01]  /*2bea0*/  STL.64 [R1+0x9b0], R114 ;  /* 0x0009b07201007387 */ /* 0x000fe20000100a00 */
[----:B------:R-:W-:-:S03]  /*2beb0*/  IMAD.WIDE R14, R13, 0x4, R148 ;  /* 0x000000040d0e7825 */ /* 0x000fc600078e0294 */
[----:B------:R1:W-:Y:S01]  /*2bec0*/  STL.64 [R1+0x708], R2 ;  /* 0x0007080201007387 */ /* 0x0003e20000100a00 */
[----:B------:R-:W-:-:S03]  /*2bed0*/  IMAD.WIDE R10, R13, 0x4, R154 ;  /* 0x000000040d0a7825 */ /* 0x000fc600078e029a */
[----:B------:R-:W-:Y:S04]  /*2bee0*/  STL.64 [R1+0xee8], R114 ;  /* 0x000ee87201007387 */ /* 0x000fe80000100a00 */
[----:B------:R-:W-:Y:S01]  /*2bef0*/  STL.64 [R1+0x890], R14 ;  /* 0x0008900e01007387 */ /* 0x000fe20000100a00 */
[----:B-1----:R-:W-:-:S03]  /*2bf00*/  IMAD.WIDE R2, R13, 0x4, R156 ;  /* 0x000000040d027825 */ /* 0x002fc600078e029c */
[----:B------:R-:W4:Y:S04]  /*2bf10*/  LDL.LU.64 R148, [R1+0x818] ;  /* 0x0008180001947983 */ /* 0x000f280000300a00 */
[----:B------:R-:W-:Y:S04]  /*2bf20*/  STL.64 [R1+0x888], R10 ;  /* 0x0008880a01007387 */ /* 0x000fe80000100a00 */
[----:B------:R3:W-:Y:S01]  /*2bf30*/  STL.64 [R1+0x8e0], R2 ;  /* 0x0008e00201007387 */ /* 0x0007e20000100a00 */
[----:B--2---:R-:W-:-:S03]  /*2bf40*/  IMAD.WIDE R116, R13, 0x4, R4 ;  /* 0x000000040d747825 */ /* 0x004fc600078e0204 */
[----:B------:R-:W2:Y:S04]  /*2bf50*/  LDL.LU.64 R4, [R1+0x810] ;  /* 0x0008100001047983 */ /* 0x000ea80000300a00 */
[----:B------:R-:W2:Y:S01]  /*2bf60*/  LDL.LU.64 R154, [R1+0x808] ;  /* 0x00080800019a7983 */ /* 0x000ea20000300a00 */
[----:B------:R-:W-:-:S03]  /*2bf70*/  IMAD.WIDE R58, R13, 0x4, R164 ;  /* 0x000000040d3a7825 */ /* 0x000fc600078e02a4 */
[----:B------:R-:W2:Y:S04]  /*2bf80*/  LDL.LU.64 R156, [R1+0x800] ;  /* 0x00080000019c7983 */ /* 0x000ea80000300a00 */
[----:B------:R-:W2:Y:S01]  /*2bf90*/  LDL.LU.64 R164, [R1+0x7f8] ;  /* 0x0007f80001a47983 */ /* 0x000ea20000300a00 */
[----:B---3--:R-:W-:-:S03]  /*2bfa0*/  IMAD.WIDE R2, R13, 0x4, R166 ;  /* 0x000000040d027825 */ /* 0x008fc600078e02a6 */
[----:B------:R-:W3:Y:S04]  /*2bfb0*/  LDL.LU.64 R166, [R1+0x7f0] ;  /* 0x0007f00001a67983 */ /* 0x000ee80000300a00 */
[----:B------:R-:W-:Y:S04]  /*2bfc0*/  STL.64 [R1+0x968], R58 ;  /* 0x0009683a01007387 */ /* 0x000fe80000100a00 */
[----:B------:R4:W-:Y:S04]  /*2bfd0*/  STL.64 [R1+0x110], R2 ;  /* 0x0001100201007387 */ /* 0x0009e80000100a00 */
[----:B------:R-:W-:Y:S01]  /*2bfe0*/  STL.64 [R1+0xef0], R58 ;  /* 0x000ef03a01007387 */ /* 0x000fe20000100a00 */
[----:B----4-:R-:W-:-:S03]  /*2bff0*/  IMAD.WIDE R2, R13, 0x4, R218 ;  /* 0x000000040d027825 */ /* 0x010fc600078e02da */
        /* <DEDUP_REMOVED lines=21> */
[----:B------:R-:W-:Y:S04]  /*2c150*/  STL.64 [R1+0xf00], R60 ;  /* 0x000f003c01007387 */ /* 0x000fe80000100a00 */
[----:B------:R-:W-:Y:S01]  /*2c160*/  STL.64 [R1+0x9a0], R118 ;  /* 0x0009a07601007387 */ /* 0x000fe20000100a00 */
[----:B-1----:R-:W-:-:S03]  /*2c170*/  IMAD.WIDE R2, R13, 0x4, R148 ;  /* 0x000000040d027825 */ /* 0x002fc600078e0294 */
[----:B------:R-:W-:Y:S04]  /*2c180*/  STL.64 [R1+0xf08], R118 ;  /* 0x000f087601007387 */ /* 0x000fe80000100a00 */
[----:B------:R2:W-:Y:S02]  /*2c190*/  STL.64 [R1+0x6d0], R2 ;  /* 0x0006d00201007387 */ /* 0x0005e40000100a00 */
[C---:B--2---:R-:W-:Y:S02]  /*2c1a0*/  IMAD.WIDE R2, R13.reuse, 0x4, R4 ;  /* 0x000000040d027825 */ /* 0x044fe400078e0204 */
[----:B------:R-:W2:Y:S02]  /*2c1b0*/  LDL.LU.64 R4, [R1+0x7a0] ;  /* 0x0007a00001047983 */ /* 0x000ea40000300a00 */
[----:B------:R-:W-:-:S02]  /*2c1c0*/  IMAD.WIDE R10, R13, 0x4, R154 ;  /* 0x000000040d0a7825 */ /* 0x000fc400078e029a */
[----:B------:R1:W-:Y:S04]  /*2c1d0*/  STL.64 [R1+0x810], R2 ;  /* 0x0008100201007387 */ /* 0x0003e80000100a00 */
[----:B------:R-:W-:Y:S04]  /*2c1e0*/  STL.64 [R1+0x808], R10 ;  /* 0x0008080a01007387 */ /* 0x000fe80000100a00 */
[----:B------:R-:W2:Y:S01]  /*2c1f0*/  LDL.LU.64 R148, [R1+0x798] ;  /* 0x0007980001947983 */ /* 0x000ea20000300a00 */
[----:B-1----:R-:W-:-:S05]  /*2c200*/  IMAD.WIDE R2, R13, 0x4, R156 ;  /* 0x000000040d027825 */ /* 0x002fca00078e029c */
[----:B------:R4:W-:Y:S01]  /*2c210*/  STL.64 [R1+0x8a0], R2 ;  /* 0x0008a00201007387 */ /* 0x0009e20000100a00 */
[----:B------:R-:W-:-:S03]  /*2c220*/  IMAD.WIDE R62, R13, 0x4, R164 ;  /* 0x000000040d3e7825 */ /* 0x000fc600078e02a4 */
[----:B------:R-:W2:Y:S04]  /*2c230*/  LDL.LU.64 R154, [R1+0x790] ;  /* 0x00079000019a7983 */ /* 0x000ea80000300a00 */
[----:B------:R-:W2:Y:S04]  /*2c240*/  LDL.LU.64 R164, [R1+0x788] ;  /* 0x0007880001a47983 */ /* 0x000ea80000300a00 */
[----:B------:R-:W2:Y:S01]  /*2c250*/  LDL.LU.64 R156, [R1+0x780] ;  /* 0x00078000019c7983 */ /* 0x000ea20000300a00 */
[----:B---3--:R-:W-:-:S03]  /*2c260*/  IMAD.WIDE R120, R13, 0x4, R166 ;  /* 0x000000040d787825 */ /* 0x008fc600078e02a6 */
[----:B------:R-:W3:Y:S01]  /*2c270*/  LDL.LU.64 R166, [R1+0x6f8] ;  /* 0x0006f80001a67983 */ /* 0x000ee20000300a00 */
[----:B----4-:R-:W-:-:S05]  /*2c280*/  IMAD.WIDE R2, R13, 0x4, R218 ;  /* 0x000000040d027825 */ /* 0x010fca00078e02da */
[----:B------:R1:W-:Y:S04]  /*2c290*/  STL.64 [R1+0x120], R2 ;  /* 0x0001200201007387 */ /* 0x0003e80000100a00 */
[----:B------:R-:W4:Y:S04]  /*2c2a0*/  LDL.LU.64 R218, [R1+0x6e8] ;  /* 0x0006e80001da7983 */ /* 0x000f280000300a00 */
[----:B------:R-:W-:Y:S04]  /*2c2b0*/  STL.64 [R1+0x928], R62 ;  /* 0x0009283e01007387 */ /* 0x000fe80000100a00 */
[----:B------:R-:W-:Y:S04]  /*2c2c0*/  STL.64 [R1+0xf10], R62 ;  /* 0x000f103e01007387 */ /* 0x000fe80000100a00 */
[----:B------:R-:W-:Y:S01]  /*2c2d0*/  STL.64 [R1+0x990], R120 ;  /* 0x0009907801007387 */ /* 0x000fe20000100a00 */
[----:B-1----:R-:W-:-:S03]  /*2c2e0*/  IMAD.WIDE R2, R13, 0x4, R146 ;  /* 0x000000040d027825 */ /* 0x002fc600078e0292 */
[----:B------:R-:W-:Y:S04]  /*2c2f0*/  STL.64 [R1+0xf18], R120 ;  /* 0x000f187801007387 */ /* 0x000fe80000100a00 */
[----:B------:R1:W-:Y:S04]  /*2c300*/  STL.64 [R1+0x6b8], R2 ;  /* 0x0006b80201007387 */ /* 0x0003e80000100a00 */
[----:B------:R-:W4:Y:S01]  /*2c310*/  LDL.LU.64 R144, [R1+0x6d8] ;  /* 0x0006d80001907983 */ /* 0x000f220000300a00 */
[----:B-1----:R-:W-:-:S04]  /*2c320*/  IMAD.WIDE R2, R13, 0x4, R150 ;  /* 0x000000040d027825 */ /* 0x002fc800078e0296 */
[C---:B------:R-:W-:Y:S01]  /*2c330*/  IMAD.WIDE R10, R13.reuse, 0x4, R152 ;  /* 0x000000040d0a7825 */ /* 0x040fe200078e0298 */
[----:B------:R1:W-:Y:S03]  /*2c340*/  STL.64 [R1+0x750], R2 ;  /* 0x0007500201007387 */ /* 0x0003e60000100a00 */
[C---:B-1----:R-:W-:Y:S02]  /*2c350*/  IMAD.WIDE R2, R13.reuse, 0x4, R158 ;  /* 0x000000040d027825 */ /* 0x042fe400078e029e */
[----:B------:R-:W4:Y:S04]  /*2c360*/  LDL.LU.64 R158, [R1+0x6c8] ;  /* 0x0006c800019e7983 */ /* 0x000f280000300a00 */
[----:B------:R-:W-:Y:S04]  /*2c370*/  STL.64 [R1+0x7e8], R10 ;  /* 0x0007e80a01007387 */ /* 0x000fe80000100a00 */
[----:B------:R2:W-:Y:S04]  /*2c380*/  STL.64 [R1+0x878], R2 ;  /* 0x0008780201007387 */ /* 0x0005e80000100a00 */
[----:B------:R-:W4:Y:S04]  /*2c390*/  LDL.LU.64 R146, [R1+0x6c0] ;  /* 0x0006c00001927983 */ /* 0x000f280000300a00 */
[----:B------:R-:W4:Y:S04]  /*2c3a0*/  LDL.LU.64 R150, [R1+0x6b0] ;  /* 0x0006b00001967983 */ /* 0x000f280000300a00 */
[----:B------:R-:W4:Y:S01]  /*2c3b0*/  LDL.LU.64 R152, [R1+0x6a8] ;  /* 0x0006a80001987983 */ /* 0x000f220000300a00 */
[----:B------:R-:W-:-:S03]  /*2c3c0*/  IMAD.WIDE R64, R13, 0x4, R160 ;  /* 0x000000040d407825 */ /* 0x000fc600078e02a0 */
[----:B------:R-:W4:Y:S01]  /*2c3d0*/  LDL.LU.64 R160, [R1+0x698] ;  /* 0x0006980001a07983 */ /* 0x000f220000300a00 */
[----:B------:R-:W-:-:S03]  /*2c3e0*/  IMAD.WIDE R122, R13, 0x4, R162 ;  /* 0x000000040d7a7825 */ /* 0x000fc600078e02a2 */
[----:B------:R-:W4:Y:S01]  /*2c3f0*/  LDL.LU.64 R162, [R1+0x690] ;  /* 0x0006900001a27983 */ /* 0x000f220000300a00 */
[----:B--2---:R-:W-:-:S03]  /*2c400*/  IMAD.WIDE R2, R13, 0x4, R4 ;  /* 0x000000040d027825 */ /* 0x004fc600078e0204 */
[----:B------:R-:W2:Y:S04]  /*2c410*/  LDL.LU.64 R4, [R1+0x680] ;  /* 0x0006800001047983 */ /* 0x000ea80000300a00 */
[----:B------:R-:W-:Y:S04]  /*2c420*/  STL.64 [R1+0x900], R64 ;  /* 0x0009004001007387 */ /* 0x000fe80000100a00 */
[----:B------:R1:W-:Y:S04]  /*2c430*/  STL.64 [R1+0x130], R2 ;  /* 0x0001300201007387 */ /* 0x0003e80000100a00 */
[----:B------:R-:W-:Y:S04]  /*2c440*/  STL.64 [R1+0xf20], R64 ;  /* 0x000f204001007387 */ /* 0x000fe80000100a00 */
[----:B------:R-:W-:Y:S01]  /*2c450*/  STL.64 [R1+0x980], R122 ;  /* 0x0009807a01007387 */ /* 0x000fe20000100a00 */
[----:B-1----:R-:W-:-:S03]  /*2c460*/  IMAD.WIDE R2, R13, 0x4, R148 ;  /* 0x000000040d027825 */ /* 0x002fc600078e0294 */
[----:B------:R-:W-:Y:S04]  /*2c470*/  STL.64 [R1+0xf28], R122 ;  /* 0x000f287a01007387 */ /* 0x000fe80000100a00 */
[----:B------:R1:W-:Y:S01]  /*2c480*/  STL.64 [R1+0x660], R2 ;  /* 0x0006600201007387 */ /* 0x0003e20000100a00 */
[----:B------:R-:W-:-:S03]  /*2c490*/  IMAD.WIDE R10, R13, 0x4, R164 ;  /* 0x000000040d0a7825 */ /* 0x000fc600078e02a4 */
[----:B------:R-:W2:Y:S01]  /*2c4a0*/  LDL.LU.64 R164, [R1+0x670] ;  /* 0x0006700001a47983 */ /* 0x000ea20000300a00 */
[----:B-1----:R-:W-:-:S05]  /*2c4b0*/  IMAD.WIDE R2, R13, 0x4, R154 ;  /* 0x000000040d027825 */ /* 0x002fca00078e029a */
[----:B------:R1:W-:Y:S04]  /*2c4c0*/  STL.64 [R1+0x720], R2 ;  /* 0x0007200201007387 */ /* 0x0003e80000100a00 */
[----:B------:R-:W-:Y:S01]  /*2c4d0*/  STL.64 [R1+0x7c8], R10 ;  /* 0x0007c80a01007387 */ /* 0x000fe20000100a00 */
[----:B-1----:R-:W-:-:S05]  /*2c4e0*/  IMAD.WIDE R2, R13, 0x4, R156 ;  /* 0x000000040d027825 */ /* 0x002fca00078e029c */
[----:B------:R1:W-:Y:S04]  /*2c4f0*/  STL.64 [R1+0x860], R2 ;  /* 0x0008600201007387 */ /* 0x0003e80000100a00 */
[----:B------:R-:W2:Y:S01]  /*2c500*/  LDL.LU.64 R148, [R1+0x668] ;  /* 0x0006680001947983 */ /* 0x000ea20000300a00 */
[----:B---3--:R-:W-:-:S03]  /*2c510*/  IMAD.WIDE R66, R13, 0x4, R166 ;  /* 0x000000040d427825 */ /* 0x008fc600078e02a6 */
[----:B------:R-:W3:Y:S04]  /*2c520*/  LDL.LU.64 R154, [R1+0x658] ;  /* 0x00065800019a7983 */ /* 0x000ee80000300a00 */
[----:B------:R-:W3:Y:S04]  /*2c530*/  LDL.LU.64 R156, [R1+0x620] ;  /* 0x00062000019c7983 */ /* 0x000ee80000300a00 */
[----:B------:R-:W3:Y:S01]  /*2c540*/  LDL.LU.64 R166, [R1+0x618] ;  /* 0x0006180001a67983 */ /* 0x000ee20000300a00 */
[----:B----4-:R-:W-:-:S03]  /*2c550*/  IMAD.WIDE R124, R13, 0x4, R218 ;  /* 0x000000040d7c7825 */ /* 0x010fc600078e02da */
[----:B------:R-:W4:Y:S04]  /*2c560*/  LDL.LU.64 R218, [R1+0x610] ;  /* 0x0006100001da7983 */ /* 0x000f280000300a00 */
[----:B------:R-:W-:Y:S04]  /*2c570*/  STL.64 [R1+0x8e8], R66 ;  /* 0x0008e84201007387 */ /* 0x000fe80000100a00 */
[----:B------:R-:W-:Y:S01]  /*2c580*/  STL.64 [R1+0xf30], R66 ;  /* 0x000f304201007387 */ /* 0x000fe20000100a00 */
[----:B-1----:R-:W-:-:S05]  /*2c590*/  IMAD.WIDE R2, R13, 0x4, R144 ;  /* 0x000000040d027825 */ /* 0x002fca00078e0290 */
[----:B------:R1:W-:Y:S02]  /*2c5a0*/  STL.64 [R1+0x138], R2 ;  /* 0x0001380201007387 */ /* 0x0003e40000100a00 */
[C---:B-1----:R-:W-:Y:S02]  /*2c5b0*/  IMAD.WIDE R2, R13.reuse, 0x4, R158 ;  /* 0x000000040d027825 */ /* 0x042fe400078e029e */
[----:B------:R-:W4:Y:S04]  /*2c5c0*/  LDL.LU.64 R158, [R1+0x5f8] ;  /* 0x0005f800019e7983 */ /* 0x000f280000300a00 */
[----:B------:R-:W-:Y:S04]  /*2c5d0*/  STL.64 [R1+0x970], R124 ;  /* 0x0009707c01007387 */ /* 0x000fe80000100a00 */
[----:B------:R1:W-:Y:S01]  /*2c5e0*/  STL.64 [R1+0x650], R2 ;  /* 0x0006500201007387 */ /* 0x0003e20000100a00 */
[----:B------:R-:W-:-:S04]  /*2c5f0*/  IMAD.WIDE R14, R13, 0x4, R146 ;  /* 0x000000040d0e7825 */ /* 0x000fc800078e0292 */
[C---:B------:R-:W-:Y:S01]  /*2c600*/  IMAD.WIDE R10, R13.reuse, 0x4, R150 ;  /* 0x000000040d0a7825 */ /* 0x040fe200078e0296 */
[----:B------:R-:W-:Y:S03]  /*2c610*/  STL.64 [R1+0xf38], R124 ;  /* 0x000f387c01007387 */ /* 0x000fe60000100a00 */
[C---:B-1----:R-:W-:Y:S01]  /*2c620*/  IMAD.WIDE R2, R13.reuse, 0x4, R152 ;  /* 0x000000040d027825 */ /* 0x042fe200078e0298 */
[----:B------:R-:W-:Y:S03]  /*2c630*/  STL.64 [R1+0x6e8], R14 ;  /* 0x0006e80e01007387 */ /* 0x000fe60000100a00 */
[C---:B------:R-:W-:Y:S01]  /*2c640*/  IMAD.WIDE R68, R13.reuse, 0x4, R160 ;  /* 0x000000040d447825 */ /* 0x040fe200078e02a0 */
[----:B------:R-:W-:Y:S04]  /*2c650*/  STL.64 [R1+0x7a8], R10 ;  /* 0x0007a80a01007387 */ /* 0x000fe80000100a00 */
[----:B------:R2:W-:Y:S04]  /*2c660*/  STL.64 [R1+0x838], R2 ;  /* 0x0008380201007387 */ /* 0x0005e80000100a00 */
[----:B------:R-:W4:Y:S01]  /*2c670*/  LDL.LU.64 R160, [R1+0x5f0] ;  /* 0x0005f00001a07983 */ /* 0x000f220000300a00 */
[----:B--2---:R-:W-:-:S03]  /*2c680*/  IMAD.WIDE R2, R13, 0x4, R4 ;  /* 0x000000040d027825 */ /* 0x004fc600078e0204 */
[----:B------:R-:W2:Y:S01]  /*2c690*/  LDL.LU.64 R4, [R1+0x5e8] ;  /* 0x0005e80001047983 */ /* 0x000ea20000300a00 */
[----:B------:R-:W-:-:S03]  /*2c6a0*/  IMAD.WIDE R126, R13, 0x4, R162 ;  /* 0x000000040d7e7825 */ /* 0x000fc600078e02a2 */
[----:B------:R-:W2:Y:S04]  /*2c6b0*/  LDL.LU.64 R150, [R1+0x5e0] ;  /* 0x0005e00001967983 */ /* 0x000ea80000300a00 */
[----:B------:R1:W-:Y:S04]  /*2c6c0*/  STL.64 [R1+0x140], R2 ;  /* 0x0001400201007387 */ /* 0x0003e80000100a00 */
[----:B------:R-:W2:Y:S04]  /*2c6d0*/  LDL.LU.64 R152, [R1+0x5d0] ;  /* 0x0005d00001987983 */ /* 0x000ea80000300a00 */
[----:B------:R-:W2:Y:S04]  /*2c6e0*/  LDL.LU.64 R162, [R1+0x5c8] ;  /* 0x0005c80001a27983 */ /* 0x000ea80000300a00 */
[----:B------:R-:W-:Y:S04]  /*2c6f0*/  STL.64 [R1+0x8c0], R68 ;  /* 0x0008c04401007387 */ /* 0x000fe80000100a00 */
[----:B------:R-:W-:Y:S01]  /*2c700*/  STL.64 [R1+0xf40], R68 ;  /* 0x000f404401007387 */ /* 0x000fe20000100a00 */
[----:B-1----:R-:W-:-:S03]  /*2c710*/  IMAD.WIDE R2, R13, 0x4, R164 ;  /* 0x000000040d027825 */ /* 0x002fc600078e02a4 */
[----:B------:R-:W2:Y:S04]  /*2c720*/  LDL.LU.64 R164, [R1+0x5b8] ;  /* 0x0005b80001a47983 */ /* 0x000ea80000300a00 */
[----:B------:R-:W-:Y:S04]  /*2c730*/  STL.64 [R1+0x960], R126 ;  /* 0x0009607e01007387 */ /* 0x000fe80000100a00 */
[----:B------:R1:W-:Y:S04]  /*2c740*/  STL.64 [R1+0x600], R2 ;  /* 0x0006000201007387 */ /* 0x0003e80000100a00 */
[----:B------:R-:W-:Y:S01]  /*2c750*/  STL.64 [R1+0xf48], R126 ;  /* 0x000f487e01007387 */ /* 0x000fe20000100a00 */
[----:B-1----:R-:W-:-:S05]  /*2c760*/  IMAD.WIDE R2, R13, 0x4, R148 ;  /* 0x000000040d027825 */ /* 0x002fca00078e0294 */
[----:B------:R1:W-:Y:S01]  /*2c770*/  STL.64 [R1+0x6c0], R2 ;  /* 0x0006c00201007387 */ /* 0x0003e20000100a00 */
[----:B---3--:R-:W-:-:S04]  /*2c780*/  IMAD.WIDE R68, R13, 0x4, R154 ;  /* 0x000000040d447825 */ /* 0x008fc800078e029a */
[C---:B------:R-:W-:Y:S02]  /*2c790*/  IMAD.WIDE R70, R13.reuse, 0x4, R166 ;  /* 0x000000040d467825 */ /* 0x040fe400078e02a6 */
[----:B------:R-:W3:Y:S02]  /*2c7a0*/  LDL.LU.64 R166, [R1+0x5a8] ;  /* 0x0005a80001a67983 */ /* 0x000ee40000300a00 */
[----:B------:R-:W-:-:S04]  /*2c7b0*/  IMAD.WIDE R124, R13, 0x4, R156 ;  /* 0x000000040d7c7825 */ /* 0x000fc800078e029c */
[C---:B----4-:R-:W-:Y:S02]  /*2c7c0*/  IMAD.WIDE R128, R13.reuse, 0x4, R218 ;  /* 0x000000040d807825 */ /* 0x050fe400078e02da */
[----:B------:R-:W4:Y:S04]  /*2c7d0*/  LDL.LU.64 R218, [R1+0x5a0] ;  /* 0x0005a00001da7983 */ /* 0x000f280000300a00 */
[----:B------:R-:W-:Y:S04]  /*2c7e0*/  STL.64 [R1+0x788], R68 ;  /* 0x0007884401007387 */ /* 0x000fe80000100a00 */
[----:B------:R-:W-:Y:S04]  /*2c7f0*/  STL.64 [R1+0x1038], R68 ;  /* 0x0010384401007387 */ /* 0x000fe80000100a00 */
[----:B------:R-:W-:Y:S04]  /*2c800*/  STL.64 [R1+0x820], R124 ;  /* 0x0008207c01007387 */ /* 0x000fe80000100a00 */
[----:B------:R-:W-:Y:S04]  /*2c810*/  STL.64 [R1+0xf50], R124 ;  /* 0x000f507c01007387 */ /* 0x000fe80000100a00 */
[----:B------:R-:W4:Y:S04]  /*2c820*/  LDL.LU.64 R154, [R1+0x598] ;  /* 0x00059800019a7983 */ /* 0x000f280000300a00 */
[----:B------:R-:W4:Y:S01]  /*2c830*/  LDL.LU.64 R156, [R1+0x590] ;  /* 0x00059000019c7983 */ /* 0x000f220000300a00 */
[----:B-1----:R-:W-:-:S05]  /*2c840*/  IMAD.WIDE R2, R13, 0x4, R158 ;  /* 0x000000040d027825 */ /* 0x002fca00078e029e */
[----:B------:R1:W-:Y:S04]  /*2c850*/  STL.64 [R1+0x148], R2 ;  /* 0x0001480201007387 */ /* 0x0003e80000100a00 */
[----:B------:R-:W4:Y:S04]  /*2c860*/  LDL.LU.64 R158, [R1+0x588] ;  /* 0x00058800019e7983 */ /* 0x000f280000300a00 */
[----:B------:R-:W-:Y:S04]  /*2c870*/  STL.64 [R1+0x8a8], R70 ;  /* 0x0008a84601007387 */ /* 0x000fe80000100a00 */
[----:B------:R2:W-:Y:S01]  /*2c880*/  STL.64 [R1+0xf58], R70 ;  /* 0x000f584601007387 */ /* 0x0005e20000100a00 */
[----:B-1----:R-:W-:-:S03]  /*2c890*/  IMAD.WIDE R2, R13, 0x4, R160 ;  /* 0x000000040d027825 */ /* 0x002fc600078e02a0 */
[----:B------:R-:W4:Y:S04]  /*2c8a0*/  LDL.LU.64 R160, [R1+0x580] ;  /* 0x0005800001a07983 */ /* 0x000f280000300a00 */
[----:B------:R-:W-:Y:S04]  /*2c8b0*/  STL.64 [R1+0x930], R128 ;  /* 0x0009308001007387 */ /* 0x000fe80000100a00 */
[----:B------:R1:W-:Y:S04]  /*2c8c0*/  STL.64 [R1+0x5f0], R2 ;  /* 0x0005f00201007387 */ /* 0x0003e80000100a00 */
[----:B------:R-:W-:Y:S01]  /*2c8d0*/  STL.64 [R1+0xf60], R128 ;  /* 0x000f608001007387 */ /* 0x000fe20000100a00 */
[----:B--2---:R-:W-:-:S03]  /*2c8e0*/  IMAD.WIDE R70, R13, 0x4, R4 ;  /* 0x000000040d467825 */ /* 0x004fc600078e0204 */
[----:B------:R-:W2:Y:S01]  /*2c8f0*/  LDL.LU.64 R4, [R1+0x578] ;  /* 0x0005780001047983 */ /* 0x000ea20000300a00 */
[----:B-1----:R-:W-:-:S05]  /*2c900*/  IMAD.WIDE R2, R13, 0x4, R150 ;  /* 0x000000040d027825 */ /* 0x002fca00078e0296 */
[----:B------:R3:W-:Y:S01]  /*2c910*/  STL.64 [R1+0x760], R2 ;  /* 0x0007600201007387 */ /* 0x0007e20000100a00 */
[----:B------:R-:W-:-:S03]  /*2c920*/  IMAD.WIDE R72, R13, 0x4, R162 ;  /* 0x000000040d487825 */ /* 0x000fc600078e02a2 */
[----:B------:R-:W2:Y:S01]  /*2c930*/  LDL.LU.64 R162, [R1+0x568] ;  /* 0x0005680001a27983 */ /* 0x000ea20000300a00 */
[----:B------:R-:W-:-:S03]  /*2c940*/  IMAD.WIDE R66, R13, 0x4, R152 ;  /* 0x000000040d427825 */ /* 0x000fc600078e0298 */
[----:B------:R-:W-:Y:S04]  /*2c950*/  STL.64 [R1+0x5e8], R70 ;  /* 0x0005e84601007387 */ /* 0x000fe80000100a00 */
[----:B------:R-:W-:Y:S01]  /*2c960*/  STL.64 [R1+0x1058], R70 ;  /* 0x0010584601007387 */ /* 0x000fe20000100a00 */
[----:B------:R-:W-:-:S03]  /*2c970*/  IMAD.WIDE R130, R13, 0x4, R164 ;  /* 0x000000040d827825 */ /* 0x000fc600078e02a4 */
[----:B------:R-:W2:Y:S04]  /*2c980*/  LDL.LU.64 R164, [R1+0x560] ;  /* 0x0005600001a47983 */ /* 0x000ea80000300a00 */
[----:B------:R-:W-:Y:S04]  /*2c990*/  STL.64 [R1+0x7f8], R66 ;  /* 0x0007f84201007387 */ /* 0x000fe80000100a00 */
[----:B------:R-:W-:Y:S04]  /*2c9a0*/  STL.64 [R1+0xf68], R66 ;  /* 0x000f684201007387 */ /* 0x000fe80000100a00 */
[----:B------:R-:W-:Y:S04]  /*2c9b0*/  STL.64 [R1+0x880], R72 ;  /* 0x0008804801007387 */ /* 0x000fe80000100a00 */
[----:B------:R-:W-:Y:S01]  /*2c9c0*/  STL.64 [R1+0xf70], R72 ;  /* 0x000f704801007387 */ /* 0x000fe20000100a00 */
[----:B---3--:R-:W-:-:S05]  /*2c9d0*/  IMAD.WIDE R2, R13, 0x4, R166 ;  /* 0x000000040d027825 */ /* 0x008fca00078e02a6 */
[----:B------:R4:W-:Y:S04]  /*2c9e0*/  STL.64 [R1+0x150], R2 ;  /* 0x0001500201007387 */ /* 0x0009e80000100a00 */
[----:B------:R-:W3:Y:S04]  /*2c9f0*/  LDL.LU.64 R150, [R1+0x558] ;  /* 0x0005580001967983 */ /* 0x000ee80000300a00 */
[----:B------:R-:W3:Y:S01]  /*2ca00*/  LDL.LU.64 R152, [R1+0x550] ;  /* 0x0005500001987983 */ /* 0x000ee20000300a00 */
[----:B----4-:R-:W-:-:S05]  /*2ca10*/  IMAD.WIDE R2, R13, 0x4, R218 ;  /* 0x000000040d027825 */ /* 0x010fca00078e02da */
[----:B------:R1:W-:Y:S04]  /*2ca20*/  STL.64 [R1+0x5b0], R2 ;  /* 0x0005b00201007387 */ /* 0x0003e80000100a00 */
[----:B------:R-:W4:Y:S04]  /*2ca30*/  LDL.LU.64 R166, [R1+0x548] ;  /* 0x0005480001a67983 */ /* 0x000f280000300a00 */
[----:B------:R-:W4:Y:S04]  /*2ca40*/  LDL.LU.64 R218, [R1+0x540] ;  /* 0x0005400001da7983 */ /* 0x000f280000300a00 */
[----:B------:R-:W-:Y:S01]  /*2ca50*/  STL.64 [R1+0x918], R130 ;  /* 0x0009188201007387 */ /* 0x000fe20000100a00 */
[----:B------:R-:W-:-:S03]  /*2ca60*/  IMAD.WIDE R68, R13, 0x4, R154 ;  /* 0x000000040d447825 */ /* 0x000fc600078e029a */
[----:B------:R-:W-:Y:S01]  /*2ca70*/  STL.64 [R1+0xf78], R130 ;  /* 0x000f788201007387 */ /* 0x000fe20000100a00 */
[----:B-1----:R-:W-:-:S03]  /*2ca80*/  IMAD.WIDE R2, R13, 0x4, R156 ;  /* 0x000000040d027825 */ /* 0x002fc600078e029c */
[----:B------:R-:W4:Y:S04]  /*2ca90*/  LDL.LU.64 R154, [R1+0x538] ;  /* 0x00053800019a7983 */ /* 0x000f280000300a00 */
[----:B------:R1:W-:Y:S04]  /*2caa0*/  STL.64 [R1+0x730], R2 ;  /* 0x0007300201007387 */ /* 0x0003e80000100a00 */
[----:B------:R-:W4:Y:S01]  /*2cab0*/  LDL.LU.64 R156, [R1+0x530] ;  /* 0x00053000019c7983 */ /* 0x000f220000300a00 */
[----:B------:R-:W-:-:S03]  /*2cac0*/  IMAD.WIDE R122, R13, 0x4, R158 ;  /* 0x000000040d7a7825 */ /* 0x000fc600078e029e */
[----:B------:R-:W4:Y:S04]  /*2cad0*/  LDL.LU.64 R158, [R1+0x528] ;  /* 0x00052800019e7983 */ /* 0x000f280000300a00 */
[----:B------:R-:W-:Y:S04]  /*2cae0*/  STL.64 [R1+0x598], R68 ;  /* 0x0005984401007387 */ /* 0x000fe80000100a00 */
[----:B------:R-:W-:Y:S01]  /*2caf0*/  STL.64 [R1+0x1060], R68 ;  /* 0x0010604401007387 */ /* 0x000fe20000100a00 */
[----:B--2---:R-:W-:-:S03]  /*2cb00*/  IMAD.WIDE R132, R13, 0x4, R4 ;  /* 0x000000040d847825 */ /* 0x004fc600078e0204 */
[----:B------:R-:W2:Y:S01]  /*2cb10*/  LDL.LU.64 R4, [R1+0x520] ;  /* 0x0005200001047983 */ /* 0x000ea20000300a00 */
[----:B------:R-:W-:-:S03]  /*2cb20*/  IMAD.WIDE R244, R13, 0x4, R160 ;  /* 0x000000040df47825 */ /* 0x000fc600078e02a0 */
[----:B------:R-:W-:Y:S04]  /*2cb30*/  STL.64 [R1+0x7d8], R122 ;  /* 0x0007d87a01007387 */ /* 0x000fe80000100a00 */
[----:B------:R-:W-:Y:S01]  /*2cb40*/  STL.64 [R1+0xf80], R122 ;  /* 0x000f807a01007387 */ /* 0x000fe20000100a00 */
[----:B-1----:R-:W-:-:S03]  /*2cb50*/  IMAD.WIDE R2, R13, 0x4, R162 ;  /* 0x000000040d027825 */ /* 0x002fc600078e02a2 */
[----:B------:R-:W-:Y:S04]  /*2cb60*/  STL.64 [R1+0x868], R244 ;  /* 0x000868f401007387 */ /* 0x000fe80000100a00 */
[----:B------:R-:W-:Y:S04]  /*2cb70*/  STL.64 [R1+0xf90], R244 ;  /* 0x000f90f401007387 */ /* 0x000fe80000100a00 */
[----:B------:R1:W-:Y:S04]  /*2cb80*/  STL.64 [R1+0x158], R2 ;  /* 0x0001580201007387 */ /* 0x0003e80000100a00 */
[----:B------:R-:W2:Y:S04]  /*2cb90*/  LDL.LU.64 R160, [R1+0x518] ;  /* 0x0005180001a07983 */ /* 0x000ea80000300a00 */
[----:B------:R-:W2:Y:S01]  /*2cba0*/  LDL.LU.64 R146, [R1+0x510] ;  /* 0x0005100001927983 */ /* 0x000ea20000300a00 */
[----:B-1----:R-:W-:-:S05]  /*2cbb0*/  IMAD.WIDE R2, R13, 0x4, R164 ;  /* 0x000000040d027825 */ /* 0x002fca00078e02a4 */
[----:B------:R1:W-:Y:S04]  /*2cbc0*/  STL.64 [R1+0x560], R2 ;  /* 0x0005600201007387 */ /* 0x0003e80000100a00 */
[----:B------:R-:W2:Y:S04]  /*2cbd0*/  LDL.LU.64 R162, [R1+0x508] ;  /* 0x0005080001a27983 */ /* 0x000ea80000300a00 */
[----:B------:R-:W2:Y:S04]  /*2cbe0*/  LDL.LU.64 R148, [R1+0x500] ;  /* 0x0005000001947983 */ /* 0x000ea80000300a00 */
[----:B------:R-:W2:Y:S04]  /*2cbf0*/  LDL.LU.64 R164, [R1+0x4f8] ;  /* 0x0004f80001a47983 */ /* 0x000ea80000300a00 */
[----:B------:R-:W-:Y:S04]  /*2cc00*/  STL.64 [R1+0x8f0], R132 ;  /* 0x0008f08401007387 */ /* 0x000fe80000100a00 */
[----:B------:R-:W-:Y:S01]  /*2cc10*/  STL.64 [R1+0xf98], R132 ;  /* 0x000f988401007387 */ /* 0x000fe20000100a00 */
[----:B---3--:R-:W-:-:S03]  /*2cc20*/  IMAD.WIDE R66, R13, 0x4, R150 ;  /* 0x000000040d427825 */ /* 0x008fc600078e0296 */
[----:B------:R-:W3:Y:S01]  /*2cc30*/  LDL.LU.64 R150, [R1+0x4f0] ;  /* 0x0004f00001967983 */ /* 0x000ee20000300a00 */
[----:B-1----:R-:W-:-:S04]  /*2cc40*/  IMAD.WIDE R2, R13, 0x4, R152 ;  /* 0x000000040d027825 */ /* 0x002fc800078e0298 */
[C---:B----4-:R-:W-:Y:S02]  /*2cc50*/  IMAD.WIDE R64, R13.reuse, 0x4, R166 ;  /* 0x000000040d407825 */ /* 0x050fe400078e02a6 */
[----:B------:R-:W4:Y:S02]  /*2cc60*/  LDL.LU.64 R166, [R1+0x4e8] ;  /* 0x0004e80001a67983 */ /* 0x000f240000300a00 */
[C---:B------:R-:W-:Y:S02]  /*2cc70*/  IMAD.WIDE R74, R13.reuse, 0x4, R218 ;  /* 0x000000040d4a7825 */ /* 0x040fe400078e02da */
[----:B------:R1:W-:Y:S04]  /*2cc80*/  STL.64 [R1+0x700], R2 ;  /* 0x0007000201007387 */ /* 0x0003e80000100a00 */
[----:B------:R-:W4:Y:S04]  /*2cc90*/  LDL.LU.64 R218, [R1+0x4e0] ;  /* 0x0004e00001da7983 */ /* 0x000f280000300a00 */
[----:B------:R-:W-:Y:S01]  /*2cca0*/  STL.64 [R1+0x568], R66 ;  /* 0x0005684201007387 */ /* 0x000fe20000100a00 */
[----:B------:R-:W-:-:S03]  /*2ccb0*/  IMAD.WIDE R134, R13, 0x4, R154 ;  /* 0x000000040d867825 */ /* 0x000fc600078e029a */
[----:B------:R-:W-:Y:S04]  /*2ccc0*/  STL.64 [R1+0x1068], R66 ;  /* 0x0010684201007387 */ /* 0x000fe80000100a00 */
[----:B------:R-:W-:Y:S04]  /*2ccd0*/  STL.64 [R1+0x7b8], R64 ;  /* 0x0007b84001007387 */ /* 0x000fe80000100a00 */
[----:B------:R-:W-:Y:S04]  /*2cce0*/  STL.64 [R1+0xfa0], R64 ;  /* 0x000fa04001007387 */ /* 0x000fe80000100a00 */
[----:B------:R-:W4:Y:S04]  /*2ccf0*/  LDL.LU.64 R154, [R1+0x4d8] ;  /* 0x0004d800019a7983 */ /* 0x000f280000300a00 */
[----:B------:R-:W-:Y:S01]  /*2cd00*/  STL.64 [R1+0x840], R74 ;  /* 0x0008404a01007387 */ /* 0x000fe20000100a00 */
[----:B------:R-:W-:-:S04]  /*2cd10*/  IMAD.WIDE R14, R13, 0x4, R156 ;  /* 0x000000040d0e7825 */ /* 0x000fc800078e029c */
[----:B-1----:R-:W-:-:S05]  /*2cd20*/  IMAD.WIDE R2, R13, 0x4, R158 ;  /* 0x000000040d027825 */ /* 0x002fca00078e029e */
[----:B------:R2:W-:Y:S04]  /*2cd30*/  STL.64 [R1+0x160], R2 ;  /* 0x0001600201007387 */ /* 0x0005e80000100a00 */
[----:B------:R-:W-:Y:S04]  /*2cd40*/  STL.64 [R1+0xfa8], R74 ;  /* 0x000fa84a01007387 */ /* 0x000fe80000100a00 */
[----:B------:R-:W4:Y:S04]  /*2cd50*/  LDL.LU.64 R152, [R1+0x4d0] ;  /* 0x0004d00001987983 */ /* 0x000f280000300a00 */
[----:B------:R-:W4:Y:S01]  /*2cd60*/  LDL.LU.64 R156, [R1+0x4c8] ;  /* 0x0004c800019c7983 */ /* 0x000f220000300a00 */
[----:B--2---:R-:W-:-:S05]  /*2cd70*/  IMAD.WIDE R2, R13, 0x4, R4 ;  /* 0x000000040d027825 */ /* 0x004fca00078e0204 */
[----:B------:R1:W-:Y:S04]  /*2cd80*/  STL.64 [R1+0x528], R2 ;  /* 0x0005280201007387 */ /* 0x0003e80000100a00 */
[----:B------:R-:W2:Y:S04]  /*2cd90*/  LDL.LU.64 R158, [R1+0x4c0] ;  /* 0x0004c000019e7983 */ /* 0x000ea80000300a00 */
[----:B------:R-:W2:Y:S04]  /*2cda0*/  LDL.LU.64 R4, [R1+0x4b8] ;  /* 0x0004b80001047983 */ /* 0x000ea80000300a00 */
[----:B------:R-:W-:Y:S04]  /*2cdb0*/  STL.64 [R1+0x8d8], R134 ;  /* 0x0008d88601007387 */ /* 0x000fe80000100a00 */
[----:B------:R-:W-:Y:S01]  /*2cdc0*/  STL.64 [R1+0xfb0], R134 ;  /* 0x000fb08601007387 */ /* 0x000fe20000100a00 */
[----:B------:R-:W-:-:S03]  /*2cdd0*/  IMAD.WIDE R10, R13, 0x4, R160 ;  /* 0x000000040d0a7825 */ /* 0x000fc600078e02a0 */
[----:B------:R-:W2:Y:S01]  /*2cde0*/  LDL.LU.64 R160, [R1+0x4b0] ;  /* 0x0004b00001a07983 */ /* 0x000ea20000300a00 */
[----:B-1----:R-:W-:-:S03]  /*2cdf0*/  IMAD.WIDE R2, R13, 0x4, R146 ;  /* 0x000000040d027825 */ /* 0x002fc600078e0292 */
[----:B------:R-:W-:Y:S01]  /*2ce00*/  STL.64 [R1+0x530], R10 ;  /* 0x0005300a01007387 */ /* 0x000fe20000100a00 */
[----:B------:R-:W-:-:S03]  /*2ce10*/  IMAD.WIDE R120, R13, 0x4, R162 ;  /* 0x000000040d787825 */ /* 0x000fc600078e02a2 */
[----:B------:R-:W2:Y:S04]  /*2ce20*/  LDL.LU.64 R162, [R1+0x4a8] ;  /* 0x0004a80001a27983 */ /* 0x000ea80000300a00 */
[----:B------:R3:W-:Y:S01]  /*2ce30*/  STL.64 [R1+0x6c8], R2 ;  /* 0x0006c80201007387 */ /* 0x0007e20000100a00 */
[----:B------:R-:W-:-:S03]  /*2ce40*/  IMAD.WIDE R136, R13, 0x4, R164 ;  /* 0x000000040d887825 */ /* 0x000fc600078e02a4 */
[----:B------:R-:W2:Y:S01]  /*2ce50*/  LDL.LU.64 R164, [R1+0x4a0] ;  /* 0x0004a00001a47983 */ /* 0x000ea20000300a00 */
[----:B------:R-:W-:-:S03]  /*2ce60*/  IMAD.WIDE R76, R13, 0x4, R148 ;  /* 0x000000040d4c7825 */ /* 0x000fc600078e0294 */
[----:B------:R-:W-:Y:S04]  /*2ce70*/  STL.64 [R1+0x798], R120 ;  /* 0x0007987801007387 */ /* 0x000fe80000100a00 */
[----:B------:R-:W-:Y:S01]  /*2ce80*/  STL.64 [R1+0xfb8], R120 ;  /* 0x000fb87801007387 */ /* 0x000fe20000100a00 */
[----:B---3--:R-:W-:-:S05]  /*2ce90*/  IMAD.WIDE R2, R13, 0x4, R150 ;  /* 0x000000040d027825 */ /* 0x008fca00078e0296 */
[----:B------:R1:W-:Y:S04]  /*2cea0*/  STL.64 [R1+0x10], R2 ;  /* 0x0000100201007387 */ /* 0x0003e80000100a00 */
[----:B------:R-:W-:Y:S04]  /*2ceb0*/  STL.64 [R1+0x828], R76 ;  /* 0x0008284c01007387 */ /* 0x000fe80000100a00 */
[----:B------:R-:W-:Y:S04]  /*2cec0*/  STL.64 [R1+0xfc0], R76 ;  /* 0x000fc04c01007387 */ /* 0x000fe80000100a00 */
[----:B------:R-:W3:Y:S01]  /*2ced0*/  LDL.LU.64 R144, [R1+0x498] ;  /* 0x0004980001907983 */ /* 0x000ee20000300a00 */
[----:B----4-:R-:W-:-:S03]  /*2cee0*/  IMAD.WIDE R250, R13, 0x4, R166 ;  /* 0x000000040dfa7825 */ /* 0x010fc600078e02a6 */
[----:B------:R-:W4:Y:S01]  /*2cef0*/  LDL.LU.64 R166, [R1+0x490] ;  /* 0x0004900001a67983 */ /* 0x000f220000300a00 */
[----:B-1----:R-:W-:-:S05]  /*2cf00*/  IMAD.WIDE R2, R13, 0x4, R218 ;  /* 0x000000040d027825 */ /* 0x002fca00078e02da */
[----:B------:R1:W-:Y:S04]  /*2cf10*/  STL.64 [R1+0x4e8], R2 ;  /* 0x0004e80201007387 */ /* 0x0003e80000100a00 */
[----:B------:R-:W4:Y:S04]  /*2cf20*/  LDL.LU.64 R146, [R1+0x488] ;  /* 0x0004880001927983 */ /* 0x000f280000300a00 */
[----:B------:R-:W4:Y:S04]  /*2cf30*/  LDL.LU.64 R218, [R1+0x480] ;  /* 0x0004800001da7983 */ /* 0x000f280000300a00 */
[----:B------:R-:W-:Y:S01]  /*2cf40*/  STL.64 [R1+0x168], R250 ;  /* 0x000168fa01007387 */ /* 0x000fe20000100a00 */
[----:B-1----:R-:W-:-:S03]  /*2cf50*/  IMAD.WIDE R2, R13, 0x4, R154 ;  /* 0x000000040d027825 */ /* 0x002fc600078e029a */
[----:B------:R-:W-:Y:S04]  /*2cf60*/  STL.64 [R1+0x10e0], R250 ;  /* 0x0010e0fa01007387 */ /* 0x000fe80000100a00 */
[----:B------:R-:W-:Y:S04]  /*2cf70*/  STL.64 [R1+0x8b0], R136 ;  /* 0x0008b08801007387 */ /* 0x000fe80000100a00 */
[----:B------:R-:W-:Y:S04]  /*2cf80*/  STL.64 [R1+0xfc8], R136 ;  /* 0x000fc88801007387 */ /* 0x000fe80000100a00 */
[----:B------:R-:W4:Y:S04]  /*2cf90*/  LDL.LU.64 R150, [R1+0x478] ;  /* 0x0004780001967983 */ /* 0x000f280000300a00 */
[----:B------:R-:W4:Y:S04]  /*2cfa0*/  LDL.LU.64 R154, [R1+0x470] ;  /* 0x00047000019a7983 */ /* 0x000f280000300a00 */
[----:B------:R1:W-:Y:S02]  /*2cfb0*/  STL.64 [R1+0x4f0], R2 ;  /* 0x0004f00201007387 */ /* 0x0003e40000100a00 */
[----:B-1----:R-:W-:-:S04]  /*2cfc0*/  IMAD.WIDE R2, R13, 0x4, R152 ;  /* 0x000000040d027825 */ /* 0x002fc800078e0298 */
[C---:B------:R-:W-:Y:S02]  /*2cfd0*/  IMAD.WIDE R62, R13.reuse, 0x4, R156 ;  /* 0x000000040d3e7825 */ /* 0x040fe400078e029c */
[----:B------:R-:W4:Y:S04]  /*2cfe0*/  LDL.LU.64 R156, [R1+0x468] ;  /* 0x00046800019c7983 */ /* 0x000f280000300a00 */
[----:B------:R1:W-:Y:S01]  /*2cff0*/  STL.64 [R1+0x5d0], R2 ;  /* 0x0005d00201007387 */ /* 0x0003e20000100a00 */
[----:B--2---:R-:W-:-:S03]  /*2d000*/  IMAD.WIDE R10, R13, 0x4, R4 ;  /* 0x000000040d0a7825 */ /* 0x004fc600078e0204 */
[----:B------:R-:W2:Y:S01]  /*2d010*/  LDL.LU.64 R4, [R1+0x460] ;  /* 0x0004600001047983 */ /* 0x000ea20000300a00 */
[----:B------:R-:W-:-:S03]  /*2d020*/  IMAD.WIDE R78, R13, 0x4, R158 ;  /* 0x000000040d4e7825 */ /* 0x000fc600078e029e */
[----:B------:R-:W-:Y:S04]  /*2d030*/  STL.64 [R1+0x778], R62 ;  /* 0x0007783e01007387 */ /* 0x000fe80000100a00 */
[----:B------:R-:W-:Y:S01]  /*2d040*/  STL.64 [R1+0xfd0], R62 ;  /* 0x000fd03e01007387 */ /* 0x000fe20000100a00 */
[----:B-1----:R-:W-:-:S05]  /*2d050*/  IMAD.WIDE R2, R13, 0x4, R160 ;  /* 0x000000040d027825 */ /* 0x002fca00078e02a0 */
[----:B------:R1:W-:Y:S04]  /*2d060*/  STL.64 [R1+0x18], R2 ;  /* 0x0000180201007387 */ /* 0x0003e80000100a00 */
[----:B------:R-:W-:Y:S04]  /*2d070*/  STL.64 [R1+0x800], R78 ;  /* 0x0008004e01007387 */ /* 0x000fe80000100a00 */
[----:B------:R-:W-:Y:S04]  /*2d080*/  STL.64 [R1+0xfd8], R78 ;  /* 0x000fd84e01007387 */ /* 0x000fe80000100a00 */
[----:B------:R-:W2:Y:S01]  /*2d090*/  LDL.LU.64 R160, [R1+0x458] ;  /* 0x0004580001a07983 */ /* 0x000ea20000300a00 */
[----:B------:R-:W-:-:S03]  /*2d0a0*/  IMAD.WIDE R130, R13, 0x4, R162 ;  /* 0x000000040d827825 */ /* 0x000fc600078e02a2 */
[----:B------:R-:W2:Y:S01]  /*2d0b0*/  LDL.LU.64 R148, [R1+0x450] ;  /* 0x0004500001947983 */ /* 0x000ea20000300a00 */
[----:B-1----:R-:W-:-:S05]  /*2d0c0*/  IMAD.WIDE R2, R13, 0x4, R164 ;  /* 0x000000040d027825 */ /* 0x002fca00078e02a4 */
[----:B------:R-:W-:Y:S04]  /*2d0d0*/  STL.64 [R1+0x4b8], R2 ;  /* 0x0004b80201007387 */ /* 0x000fe80000100a00 */
[----:B------:R-:W2:Y:S04]  /*2d0e0*/  LDL.LU.64 R152, [R1+0x448] ;  /* 0x0004480001987983 */ /* 0x000ea80000300a00 */
[----:B------:R-:W2:Y:S04]  /*2d0f0*/  LDL.LU.64 R162, [R1+0x440] ;  /* 0x0004400001a27983 */ /* 0x000ea80000300a00 */
[----:B------:R-:W2:Y:S04]  /*2d100*/  LDL.LU.64 R158, [R1+0x438] ;  /* 0x00043800019e7983 */ /* 0x000ea80000300a00 */
[----:B------:R-:W2:Y:S04]  /*2d110*/  LDL.LU.64 R164, [R1+0x430] ;  /* 0x0004300001a47983 */ /* 0x000ea80000300a00 */
[----:B------:R-:W-:Y:S04]  /*2d120*/  STL.64 [R1+0x170], R130 ;  /* 0x0001708201007387 */ /* 0x000fe80000100a00 */
[----:B------:R-:W-:Y:S04]  /*2d130*/  STL.64 [R1+0x10e8], R130 ;  /* 0x0010e88201007387 */ /* 0x000fe80000100a00 */
[----:B------:R-:W-:Y:S04]  /*2d140*/  STL.64 [R1+0x898], R10 ;  /* 0x0008980a01007387 */ /* 0x000fe80000100a00 */
[----:B------:R3:W-:Y:S02]  /*2d150*/  STL.64 [R1+0xfe0], R10 ;  /* 0x000fe00a01007387 */ /* 0x0007e40000100a00 */
[----:B---3--:R-:W-:-:S04]  /*2d160*/  IMAD.WIDE R10, R13, 0x4, R144 ;  /* 0x000000040d0a7825 */ /* 0x008fc800078e0290 */
[C---:B----4-:R-:W-:Y:S02]  /*2d170*/  IMAD.WIDE R2, R13.reuse, 0x4, R166 ;  /* 0x000000040d027825 */ /* 0x050fe400078e02a6 */
[----:B------:R-:W3:Y:S04]  /*2d180*/  LDL.LU.64 R166, [R1+0x428] ;  /* 0x0004280001a67983 */ /* 0x000ee80000300a00 */
[----:B------:R-:W-:Y:S04]  /*2d190*/  STL.64 [R1+0x4d8], R10 ;  /* 0x0004d80a01007387 */ /* 0x000fe80000100a00 */
[----:B------:R1:W-:Y:S01]  /*2d1a0*/  STL.64 [R1+0x590], R2 ;  /* 0x0005900201007387 */ /* 0x0003e20000100a00 */
[----:B------:R-:W-:-:S04]  /*2d1b0*/  IMAD.WIDE R118, R13, 0x4, R146 ;  /* 0x000000040d767825 */ /* 0x000fc800078e0292 */
[C---:B------:R-:W-:Y:S02]  /*2d1c0*/  IMAD.WIDE R80, R13.reuse, 0x4, R218 ;  /* 0x000000040d507825 */ /* 0x040fe400078e02da */
[----:B------:R-:W4:Y:S04]  /*2d1d0*/  LDL.LU.64 R218, [R1+0x420] ;  /* 0x0004200001da7983 */ /* 0x000f280000300a00 */
[----:B------:R-:W-:Y:S04]  /*2d1e0*/  STL.64 [R1+0x748], R118 ;  /* 0x0007487601007387 */ /* 0x000fe80000100a00 */
[----:B------:R-:W-:Y:S01]  /*2d1f0*/  STL.64 [R1+0xfe8], R118 ;  /* 0x000fe87601007387 */ /* 0x000fe20000100a00 */
[----:B-1----:R-:W-:-:S05]  /*2d200*/  IMAD.WIDE R2, R13, 0x4, R154 ;  /* 0x000000040d027825 */ /* 0x002fca00078e029a */
[----:B------:R2:W-:Y:S01]  /*2d210*/  STL.64 [R1+0x20], R2 ;  /* 0x0000200201007387 */ /* 0x0005e20000100a00 */
[----:B------:R-:W-:-:S03]  /*2d220*/  IMAD.WIDE R138, R13, 0x4, R150 ;  /* 0x000000040d8a7825 */ /* 0x000fc600078e0296 */
[----:B------:R-:W-:Y:S04]  /*2d230*/  STL.64 [R1+0x7e0], R80 ;  /* 0x0007e05001007387 */ /* 0x000fe80000100a00 */
[----:B------:R-:W-:Y:S04]  /*2d240*/  STL.64 [R1+0xff0], R80 ;  /* 0x000ff05001007387 */ /* 0x000fe80000100a00 */
[----:B------:R-:W4:Y:S04]  /*2d250*/  LDL.LU.64 R150, [R1+0x418] ;  /* 0x0004180001967983 */ /* 0x000f280000300a00 */
[----:B------:R-:W4:Y:S01]  /*2d260*/  LDL.LU.64 R154, [R1+0x410] ;  /* 0x00041000019a7983 */ /* 0x000f220000300a00 */
[----:B--2---:R-:W-:-:S05]  /*2d270*/  IMAD.WIDE R2, R13, 0x4, R4 ;  /* 0x000000040d027825 */ /* 0x004fca00078e0204 */
[----:B------:R1:W-:Y:S04]  /*2d280*/  STL.64 [R1+0x460], R2 ;  /* 0x0004600201007387 */ /* 0x0003e80000100a00 */
[----:B------:R-:W2:Y:S01]  /*2d290*/  LDL.LU.64 R4, [R1+0x408] ;  /* 0x0004080001047983 */ /* 0x000ea20000300a00 */
[----:B------:R-:W-:-:S03]  /*2d2a0*/  IMAD.WIDE R128, R13, 0x4, R156 ;  /* 0x000000040d807825 */ /* 0x000fc600078e029c */
[----:B------:R-:W2:Y:S04]  /*2d2b0*/  LDL.LU.64 R156, [R1+0x400] ;  /* 0x00040000019c7983 */ /* 0x000ea80000300a00 */
[----:B------:R-:W-:Y:S04]  /*2d2c0*/  STL.64 [R1+0x178], R128 ;  /* 0x0001788001007387 */ /* 0x000fe80000100a00 */
[----:B------:R-:W-:Y:S04]  /*2d2d0*/  STL.64 [R1+0x10f0], R128 ;  /* 0x0010f08001007387 */ /* 0x000fe80000100a00 */
[----:B------:R-:W-:Y:S04]  /*2d2e0*/  STL.64 [R1+0x870], R138 ;  /* 0x0008708a01007387 */ /* 0x000fe80000100a00 */
[----:B------:R-:W-:Y:S01]  /*2d2f0*/  STL.64 [R1+0xff8], R138 ;  /* 0x000ff88a01007387 */ /* 0x000fe20000100a00 */
[----:B------:R-:W-:-:S03]  /*2d300*/  IMAD.WIDE R10, R13, 0x4, R160 ;  /* 0x000000040d0a7825 */ /* 0x000fc600078e02a0 */
[----:B------:R-:W2:Y:S01]  /*2d310*/  LDL.LU.64 R160, [R1+0x3f0] ;  /* 0x0003f00001a07983 */ /* 0x000ea20000300a00 */
[----:B-1----:R-:W-:-:S03]  /*2d320*/  IMAD.WIDE R2, R13, 0x4, R148 ;  /* 0x000000040d027825 */ /* 0x002fc600078e0294 */
[----:B------:R-:W-:Y:S04]  /*2d330*/  STL.64 [R1+0x470], R10 ;  /* 0x0004700a01007387 */ /* 0x000fe80000100a00 */
[----:B------:R1:W-:Y:S01]  /*2d340*/  STL.64 [R1+0x550], R2 ;  /* 0x0005500201007387 */ /* 0x0003e20000100a00 */
[----:B------:R-:W-:-:S03]  /*2d350*/  IMAD.WIDE R82, R13, 0x4, R162 ;  /* 0x000000040d527825 */ /* 0x000fc600078e02a2 */
[----:B------:R-:W2:Y:S01]  /*2d360*/  LDL.LU.64 R162, [R1+0x3e8] ;  /* 0x0003e80001a27983 */ /* 0x000ea20000300a00 */
[----:B------:R-:W-:-:S04]  /*2d370*/  IMAD.WIDE R60, R13, 0x4, R152 ;  /* 0x000000040d3c7825 */ /* 0x000fc800078e0298 */
[C---:B-1----:R-:W-:Y:S02]  /*2d380*/  IMAD.WIDE R2, R13.reuse, 0x4, R164 ;  /* 0x000000040d027825 */ /* 0x042fe400078e02a4 */
[----:B------:R-:W2:Y:S04]  /*2d390*/  LDL.LU.64 R164, [R1+0x3e0] ;  /* 0x0003e00001a47983 */ /* 0x000ea80000300a00 */
[----:B------:R-:W-:Y:S04]  /*2d3a0*/  STL.64 [R1+0x718], R60 ;  /* 0x0007183c01007387 */ /* 0x000fe80000100a00 */
[----:B------:R4:W-:Y:S04]  /*2d3b0*/  STL.64 [R1+0x38], R2 ;  /* 0x0000380201007387 */ /* 0x0009e80000100a00 */
[----:B------:R-:W-:Y:S04]  /*2d3c0*/  STL.64 [R1+0x1000], R60 ;  /* 0x0010003c01007387 */ /* 0x000fe80000100a00 */
[----:B------:R-:W-:Y:S01]  /*2d3d0*/  STL.64 [R1+0x7c0], R82 ;  /* 0x0007c05201007387 */ /* 0x000fe20000100a00 */
[----:B------:R-:W-:-:S03]  /*2d3e0*/  IMAD.WIDE R140, R13, 0x4, R158 ;  /* 0x000000040d8c7825 */ /* 0x000fc600078e029e */
[----:B------:R-:W-:Y:S01]  /*2d3f0*/  STL.64 [R1+0x1008], R82 ;  /* 0x0010085201007387 */ /* 0x000fe20000100a00 */
[----:B---3--:R-:W-:-:S03]  /*2d400*/  IMAD.WIDE R126, R13, 0x4, R166 ;  /* 0x000000040d7e7825 */ /* 0x008fc600078e02a6 */
[----:B------:R-:W3:Y:S01]  /*2d410*/  LDL.LU.64 R166, [R1+0x3d8] ;  /* 0x0003d80001a67983 */ /* 0x000ee20000300a00 */
[----:B----4-:R-:W-:-:S03]  /*2d420*/  IMAD.WIDE R2, R13, 0x4, R218 ;  /* 0x000000040d027825 */ /* 0x010fc600078e02da */
[----:B------:R-:W4:Y:S04]  /*2d430*/  LDL.LU.64 R218, [R1+0x3d0] ;  /* 0x0003d00001da7983 */ /* 0x000f280000300a00 */
[----:B------:R1:W-:Y:S04]  /*2d440*/  STL.64 [R1+0x428], R2 ;  /* 0x0004280201007387 */ /* 0x0003e80000100a00 */
[----:B------:R-:W4:Y:S04]  /*2d450*/  LDL.LU.64 R152, [R1+0x3c8] ;  /* 0x0003c80001987983 */ /* 0x000f280000300a00 */
[----:B------:R-:W4:Y:S04]  /*2d460*/  LDL.LU.64 R158, [R1+0x3c0] ;  /* 0x0003c000019e7983 */ /* 0x000f280000300a00 */
[----:B------:R-:W-:Y:S04]  /*2d470*/  STL.64 [R1+0x188], R126 ;  /* 0x0001887e01007387 */ /* 0x000fe80000100a00 */
[----:B------:R-:W-:Y:S04]  /*2d480*/  STL.64 [R1+0x10f8], R126 ;  /* 0x0010f87e01007387 */ /* 0x000fe80000100a00 */
[----:B------:R-:W-:Y:S04]  /*2d490*/  STL.64 [R1+0x858], R140 ;  /* 0x0008588c01007387 */ /* 0x000fe80000100a00 */
[----:B------:R-:W-:Y:S01]  /*2d4a0*/  STL.64 [R1+0x1010], R140 ;  /* 0x0010108c01007387 */ /* 0x000fe20000100a00 */
[----:B-1----:R-:W-:-:S05]  /*2d4b0*/  IMAD.WIDE R2, R13, 0x4, R150 ;  /* 0x000000040d027825 */ /* 0x002fca00078e0296 */
[----:B------:R1:W-:Y:S01]  /*2d4c0*/  STL.64 [R1+0x430], R2 ;  /* 0x0004300201007387 */ /* 0x0003e20000100a00 */
[----:B------:R-:W-:-:S04]  /*2d4d0*/  IMAD.WIDE R142, R13, 0x4, R6 ;  /* 0x000000040d8e7825 */ /* 0x000fc800078e0206 */
[C---:B--2---:R-:W-:Y:S02]  /*2d4e0*/  IMAD.WIDE R116, R13.reuse, 0x4, R4 ;  /* 0x000000040d747825 */ /* 0x044fe400078e0204 */
[----:B------:R-:W2:Y:S04]  /*2d4f0*/  LDL.LU.64 R4, [R1+0x3b8] ;  /* 0x0003b80001047983 */ /* 0x000ea80000300a00 */
[----:B------:R-:W2:Y:S01]  /*2d500*/  LDL.LU.64 R6, [R1+0x3b0] ;  /* 0x0003b00001067983 */ /* 0x000ea20000300a00 */
[----:B------:R-:W-:-:S05]  /*2d510*/  IMAD.WIDE R138, R13, 0x4, R154 ;  /* 0x000000040d8a7825 */ /* 0x000fca00078e029a */
[----:B------:R-:W-:Y:S04]  /*2d520*/  STL.64 [R1+0x508], R138 ;  /* 0x0005088a01007387 */ /* 0x000fe80000100a00 */
[----:B------:R-:W-:Y:S01]  /*2d530*/  STL.64 [R1+0x1018], R138 ;  /* 0x0010188a01007387 */ /* 0x000fe20000100a00 */
[----:B------:R-:W-:-:S04]  /*2d540*/  IMAD.WIDE R84, R13, 0x4, R156 ;  /* 0x000000040d547825 */ /* 0x000fc800078e029c */
[C---:B-1----:R-:W-:Y:S02]  /*2d550*/  IMAD.WIDE R2, R13.reuse, 0x4, R160 ;  /* 0x000000040d027825 */ /* 0x042fe400078e02a0 */
[----:B------:R-:W2:Y:S04]  /*2d560*/  LDL.LU.64 R160, [R1+0x3a8] ;  /* 0x0003a80001a07983 */ /* 0x000ea80000300a00 */
[----:B------:R-:W-:Y:S04]  /*2d570*/  STL.64 [R1+0x6e0], R116 ;  /* 0x0006e07401007387 */ /* 0x000fe80000100a00 */
[----:B------:R1:W-:Y:S04]  /*2d580*/  STL.64 [R1+0x40], R2 ;  /* 0x0000400201007387 */ /* 0x0003e80000100a00 */
[----:B------:R-:W-:Y:S01]  /*2d590*/  STL.64 [R1+0x1020], R116 ;  /* 0x0010207401007387 */ /* 0x000fe20000100a00 */
[----:B------:R-:W-:-:S03]  /*2d5a0*/  IMAD.WIDE R124, R13, 0x4, R162 ;  /* 0x000000040d7c7825 */ /* 0x000fc600078e02a2 */
[----:B------:R-:W2:Y:S04]  /*2d5b0*/  LDL.LU.64 R162, [R1+0x3a0] ;  /* 0x0003a00001a27983 */ /* 0x000ea80000300a00 */
[----:B------:R-:W-:Y:S01]  /*2d5c0*/  STL.64 [R1+0x7a0], R84 ;  /* 0x0007a05401007387 */ /* 0x000fe20000100a00 */
[----:B-1----:R-:W-:-:S03]  /*2d5d0*/  IMAD.WIDE R2, R13, 0x4, R164 ;  /* 0x000000040d027825 */ /* 0x002fc600078e02a4 */
[----:B------:R3:W-:Y:S04]  /*2d5e0*/  STL.64 [R1+0x1028], R84 ;  /* 0x0010285401007387 */ /* 0x0007e80000100a00 */
[----:B------:R-:W2:Y:S04]  /*2d5f0*/  LDL.LU.64 R154, [R1+0x398] ;  /* 0x00039800019a7983 */ /* 0x000ea80000300a00 */
[----:B------:R-:W2:Y:S04]  /*2d600*/  LDL.LU.64 R164, [R1+0x390] ;  /* 0x0003900001a47983 */ /* 0x000ea80000300a00 */
[----:B------:R1:W-:Y:S04]  /*2d610*/  STL.64 [R1+0x3e8], R2 ;  /* 0x0003e80201007387 */ /* 0x0003e80000100a00 */
[----:B------:R-:W-:Y:S04]  /*2d620*/  STL.64 [R1+0x190], R124 ;  /* 0x0001907c01007387 */ /* 0x000fe80000100a00 */
[----:B------:R-:W-:Y:S04]  /*2d630*/  STL.64 [R1+0x1100], R124 ;  /* 0x0011007c01007387 */ /* 0x000fe80000100a00 */
[----:B------:R-:W-:Y:S04]  /*2d640*/  STL.64 [R1+0x830], R142 ;  /* 0x0008308e01007387 */ /* 0x000fe80000100a00 */
[----:B------:R-:W-:Y:S01]  /*2d650*/  STL.64 [R1+0x1030], R142 ;  /* 0x0010308e01007387 */ /* 0x000fe20000100a00 */
[----:B---3--:R-:W-:-:S03]  /*2d660*/  IMAD.WIDE R84, R13, 0x4, R166 ;  /* 0x000000040d547825 */ /* 0x008fc600078e02a6 */
[----:B------:R-:W3:Y:S04]  /*2d670*/  LDL.LU.64 R166, [R1+0x388] ;  /* 0x0003880001a67983 */ /* 0x000ee80000300a00 */
[----:B------:R-:W3:Y:S01]  /*2d680*/  LDL.LU.64 R156, [R1+0x380] ;  /* 0x00038000019c7983 */ /* 0x000ee20000300a00 */
[----:B----4-:R-:W-:-:S03]  /*2d690*/  IMAD.WIDE R80, R13, 0x4, R218 ;  /* 0x000000040d507825 */ /* 0x010fc600078e02da */
[----:B------:R-:W4:Y:S01]  /*2d6a0*/  LDL.LU.64 R218, [R1+0x378] ;  /* 0x0003780001da7983 */ /* 0x000f220000300a00 */
[----:B------:R-:W-:-:S03]  /*2d6b0*/  IMAD.WIDE R86, R13, 0x4, R158 ;  /* 0x000000040d567825 */ /* 0x000fc600078e029e */
[----:B------:R-:W4:Y:S04]  /*2d6c0*/  LDL.LU.64 R158, [R1+0x370] ;  /* 0x00037000019e7983 */ /* 0x000f280000300a00 */
[----:B------:R-:W-:Y:S04]  /*2d6d0*/  STL.64 [R1+0x3d8], R84 ;  /* 0x0003d85401007387 */ /* 0x000fe80000100a00 */
[----:B------:R-:W-:Y:S01]  /*2d6e0*/  STL.64 [R1+0x1070], R84 ;  /* 0x0010705401007387 */ /* 0x000fe20000100a00 */
[----:B--2---:R-:W-:-:S03]  /*2d6f0*/  IMAD.WIDE R144, R13, 0x4, R4 ;  /* 0x000000040d907825 */ /* 0x004fc600078e0204 */
[----:B------:R-:W2:Y:S01]  /*2d700*/  LDL.LU.64 R4, [R1+0x368] ;  /* 0x0003680001047983 */ /* 0x000ea20000300a00 */
[----:B-1----:R-:W-:-:S03]  /*2d710*/  IMAD.WIDE R2, R13, 0x4, R6 ;  /* 0x000000040d027825 */ /* 0x002fc600078e0206 */
[----:B------:R-:W-:Y:S04]  /*2d720*/  STL.64 [R1+0x448], R80 ;  /* 0x0004485001007387 */ /* 0x000fe80000100a00 */
[----:B------:R-:W-:Y:S04]  /*2d730*/  STL.64 [R1+0x1040], R80 ;  /* 0x0010405001007387 */ /* 0x000fe80000100a00 */
[----:B------:R-:W2:Y:S01]  /*2d740*/  LDL.LU.64 R6, [R1+0x360] ;  /* 0x0003600001067983 */ /* 0x000ea20000300a00 */
[----:B------:R-:W-:-:S05]  /*2d750*/  IMAD.WIDE R58, R13, 0x4, R152 ;  /* 0x000000040d3a7825 */ /* 0x000fca00078e0298 */
[----:B------:R-:W-:Y:S04]  /*2d760*/  STL.64 [R1+0x5f8], R58 ;  /* 0x0005f83a01007387 */ /* 0x000fe80000100a00 */
[----:B------:R1:W-:Y:S01]  /*2d770*/  STL.64 [R1+0x58], R2 ;  /* 0x0000580201007387 */ /* 0x0003e20000100a00 */
[----:B------:R-:W-:-:S03]  /*2d780*/  IMAD.WIDE R122, R13, 0x4, R160 ;  /* 0x000000040d7a7825 */ /* 0x000fc600078e02a0 */
[----:B------:R-:W-:Y:S04]  /*2d790*/  STL.64 [R1+0x1048], R58 ;  /* 0x0010483a01007387 */ /* 0x000fe80000100a00 */
[----:B------:R-:W-:Y:S04]  /*2d7a0*/  STL.64 [R1+0x780], R86 ;  /* 0x0007805601007387 */ /* 0x000fe80000100a00 */
[----:B------:R-:W-:Y:S04]  /*2d7b0*/  STL.64 [R1+0x1078], R86 ;  /* 0x0010785601007387 */ /* 0x000fe80000100a00 */
[----:B------:R-:W2:Y:S01]  /*2d7c0*/  LDL.LU.64 R160, [R1+0x358] ;  /* 0x0003580001a07983 */ /* 0x000ea20000300a00 */
[----:B-1----:R-:W-:-:S03]  /*2d7d0*/  IMAD.WIDE R2, R13, 0x4, R162 ;  /* 0x000000040d027825 */ /* 0x002fc600078e02a2 */
[----:B------:R-:W2:Y:S04]  /*2d7e0*/  LDL.LU.64 R162, [R1+0x350] ;  /* 0x0003500001a27983 */ /* 0x000ea80000300a00 */
[----:B------:R1:W-:Y:S04]  /*2d7f0*/  STL.64 [R1+0x3a0], R2 ;  /* 0x0003a00201007387 */ /* 0x0003e80000100a00 */
[----:B------:R-:W-:Y:S04]  /*2d800*/  STL.64 [R1+0x1a8], R122 ;  /* 0x0001a87a01007387 */ /* 0x000fe80000100a00 */
[----:B------:R-:W-:Y:S01]  /*2d810*/  STL.64 [R1+0x1108], R122 ;  /* 0x0011087a01007387 */ /* 0x000fe20000100a00 */
[----:B-1----:R-:W-:-:S03]  /*2d820*/  IMAD.WIDE R2, R13, 0x4, R154 ;  /* 0x000000040d027825 */ /* 0x002fc600078e029a */
[----:B------:R-:W-:Y:S04]  /*2d830*/  STL.64 [R1+0x818], R144 ;  /* 0x0008189001007387 */ /* 0x000fe80000100a00 */
[----:B------:R-:W-:Y:S01]  /*2d840*/  STL.64 [R1+0x1080], R144 ;  /* 0x0010809001007387 */ /* 0x000fe20000100a00 */
[----:B------:R-:W-:-:S03]  /*2d850*/  IMAD.WIDE R118, R13, 0x4, R164 ;  /* 0x000000040d767825 */ /* 0x000fc600078e02a4 */
[----:B------:R-:W2:Y:S04]  /*2d860*/  LDL.LU.64 R152, [R1+0x348] ;  /* 0x0003480001987983 */ /* 0x000ea80000300a00 */
[----:B------:R1:W-:Y:S04]  /*2d870*/  STL.64 [R1+0x398], R2 ;  /* 0x0003980201007387 */ /* 0x0003e80000100a00 */
[----:B------:R-:W2:Y:S01]  /*2d880*/  LDL.LU.64 R164, [R1+0x340] ;  /* 0x0003400001a47983 */ /* 0x000ea20000300a00 */
[----:B---3--:R-:W-:-:S03]  /*2d890*/  IMAD.WIDE R114, R13, 0x4, R166 ;  /* 0x000000040d727825 */ /* 0x008fc600078e02a6 */
[----:B------:R-:W3:Y:S01]  /*2d8a0*/  LDL.LU.64 R166, [R1+0x338] ;  /* 0x0003380001a67983 */ /* 0x000ee20000300a00 */
[----:B------:R-:W-:-:S04]  /*2d8b0*/  IMAD.WIDE R88, R13, 0x4, R156 ;  /* 0x000000040d587825 */ /* 0x000fc800078e029c */
[C---:B----4-:R-:W-:Y:S02]  /*2d8c0*/  IMAD.WIDE R146, R13.reuse, 0x4, R218 ;  /* 0x000000040d927825 */ /* 0x050fe400078e02da */
[----:B------:R-:W4:Y:S04]  /*2d8d0*/  LDL.LU.64 R218, [R1+0x330] ;  /* 0x0003300001da7983 */ /* 0x000f280000300a00 */
[----:B------:R-:W-:Y:S04]  /*2d8e0*/  STL.64 [R1+0x410], R118 ;  /* 0x0004107601007387 */ /* 0x000fe80000100a00 */
[----:B------:R-:W-:Y:S01]  /*2d8f0*/  STL.64 [R1+0x1088], R118 ;  /* 0x0010887601007387 */ /* 0x000fe20000100a00 */
[----:B-1----:R-:W-:-:S03]  /*2d900*/  IMAD.WIDE R2, R13, 0x4, R158 ;  /* 0x000000040d027825 */ /* 0x002fc600078e029e */
[----:B------:R-:W4:Y:S04]  /*2d910*/  LDL.LU.64 R154, [R1+0x328] ;  /* 0x00032800019a7983 */ /* 0x000f280000300a00 */
[----:B------:R-:W-:Y:S04]  /*2d920*/  STL.64 [R1+0x5b8], R114 ;  /* 0x0005b87201007387 */ /* 0x000fe80000100a00 */
[----:B------:R1:W-:Y:S04]  /*2d930*/  STL.64 [R1+0x70], R2 ;  /* 0x0000700201007387 */ /* 0x0003e80000100a00 */
[----:B------:R-:W-:Y:S01]  /*2d940*/  STL.64 [R1+0x1090], R114 ;  /* 0x0010907201007387 */ /* 0x000fe20000100a00 */
[----:B--2---:R-:W-:-:S03]  /*2d950*/  IMAD.WIDE R72, R13, 0x4, R4 ;  /* 0x000000040d487825 */ /* 0x004fc600078e0204 */
[----:B------:R-:W2:Y:S04]  /*2d960*/  LDL.LU.64 R4, [R1+0x320] ;  /* 0x0003200001047983 */ /* 0x000ea80000300a00 */
[----:B------:R-:W-:Y:S04]  /*2d970*/  STL.64 [R1+0x758], R88 ;  /* 0x0007585801007387 */ /* 0x000fe80000100a00 */
[----:B------:R-:W-:Y:S01]  /*2d980*/  STL.64 [R1+0x1098], R88 ;  /* 0x0010985801007387 */ /* 0x000fe20000100a00 */
[----:B------:R-:W-:-:S03]  /*2d990*/  IMAD.WIDE R144, R13, 0x4, R6 ;  /* 0x000000040d907825 */ /* 0x000fc600078e0206 */
[----:B------:R-:W2:Y:S04]  /*2d9a0*/  LDL.LU.64 R6, [R1+0x318] ;  /* 0x0003180001067983 */ /* 0x000ea80000300a00 */
[----:B------:R-:W2:Y:S04]  /*2d9b0*/  LDL.LU.64 R156, [R1+0x310] ;  /* 0x00031000019c7983 */ /* 0x000ea80000300a00 */
[----:B------:R-:W-:Y:S04]  /*2d9c0*/  STL.64 [R1+0x228], R72 ;  /* 0x0002284801007387 */ /* 0x000fe80000100a00 */
[----:B------:R-:W-:Y:S04]  /*2d9d0*/  STL.64 [R1+0x1110], R72 ;  /* 0x0011104801007387 */ /* 0x000fe80000100a00 */
[----:B------:R-:W-:Y:S04]  /*2d9e0*/  STL.64 [R1+0x7f0], R146 ;  /* 0x0007f09201007387 */ /* 0x000fe80000100a00 */
[----:B------:R-:W-:Y:S01]  /*2d9f0*/  STL.64 [R1+0x10a0], R146 ;  /* 0x0010a09201007387 */ /* 0x000fe20000100a00 */
[----:B-1----:R-:W-:-:S03]  /*2da00*/  IMAD.WIDE R2, R13, 0x4, R160 ;  /* 0x000000040d027825 */ /* 0x002fc600078e02a0 */
[----:B------:R-:W2:Y:S04]  /*2da10*/  LDL.LU.64 R158, [R1+0x308] ;  /* 0x00030800019e7983 */ /* 0x000ea80000300a00 */
[----:B------:R-:W2:Y:S01]  /*2da20*/  LDL.LU.64 R160, [R1+0x300] ;  /* 0x0003000001a07983 */ /* 0x000ea20000300a00 */
[----:B------:R-:W-:-:S03]  /*2da30*/  IMAD.WIDE R10, R13, 0x4, R162 ;  /* 0x000000040d0a7825 */ /* 0x000fc600078e02a2 */
[----:B------:R4:W-:Y:S04]  /*2da40*/  STL.64 [R1+0x378], R2 ;  /* 0x0003780201007387 */ /* 0x0009e80000100a00 */
[----:B------:R-:W2:Y:S04]  /*2da50*/  LDL.LU.64 R162, [R1+0x2f8] ;  /* 0x0002f80001a27983 */ /* 0x000ea80000300a00 */
[----:B------:R-:W-:Y:S04]  /*2da60*/  STL.64 [R1+0x368], R144 ;  /* 0x0003689001007387 */ /* 0x000fe80000100a00 */
[----:B------:R-:W-:Y:S01]  /*2da70*/  STL.64 [R1+0x10a8], R144 ;  /* 0x0010a89001007387 */ /* 0x000fe20000100a00 */
[----:B------:R-:W-:-:S04]  /*2da80*/  IMAD.WIDE R56, R13, 0x4, R152 ;  /* 0x000000040d387825 */ /* 0x000fc800078e0298 */
[C---:B------:R-:W-:Y:S02]  /*2da90*/  IMAD.WIDE R90, R13.reuse, 0x4, R164 ;  /* 0x000000040d5a7825 */ /* 0x040fe400078e02a4 */
[----:B------:R-:W2:Y:S02]  /*2daa0*/  LDL.LU.64 R164, [R1+0x2f0] ;  /* 0x0002f00001a47983 */ /* 0x000ea40000300a00 */
[C---:B---3--:R-:W-:Y:S02]  /*2dab0*/  IMAD.WIDE R148, R13.reuse, 0x4, R166 ;  /* 0x000000040d947825 */ /* 0x048fe400078e02a6 */
[----:B------:R-:W3:Y:S04]  /*2dac0*/  LDL.LU.64 R166, [R1+0x2e8] ;  /* 0x0002e80001a67983 */ /* 0x000ee80000300a00 */
[----:B------:R-:W-:Y:S04]  /*2dad0*/  STL.64 [R1+0x400], R10 ;  /* 0x0004000a01007387 */ /* 0x000fe80000100a00 */
[----:B------:R-:W-:Y:S01]  /*2dae0*/  STL.64 [R1+0x10b0], R10 ;  /* 0x0010b00a01007387 */ /* 0x000fe20000100a00 */
[----:B----4-:R-:W-:-:S03]  /*2daf0*/  IMAD.WIDE R2, R13, 0x4, R218 ;  /* 0x000000040d027825 */ /* 0x010fc600078e02da */
[----:B------:R-:W4:Y:S04]  /*2db00*/  LDL.LU.64 R218, [R1+0x2e0] ;  /* 0x0002e00001da7983 */ /* 0x000f280000300a00 */
[----:B------:R-:W-:Y:S04]  /*2db10*/  STL.64 [R1+0x578], R56 ;  /* 0x0005783801007387 */ /* 0x000fe80000100a00 */
[----:B------:R1:W-:Y:S01]  /*2db20*/  STL.64 [R1+0x78], R2 ;  /* 0x0000780201007387 */ /* 0x0003e20000100a00 */
[----:B------:R-:W-:-:S03]  /*2db30*/  IMAD.WIDE R116, R13, 0x4, R154 ;  /* 0x000000040d747825 */ /* 0x000fc600078e029a */
[----:B------:R-:W-:Y:S04]  /*2db40*/  STL.64 [R1+0x10b8], R56 ;  /* 0x0010b83801007387 */ /* 0x000fe80000100a00 */
[----:B------:R-:W-:Y:S04]  /*2db50*/  STL.64 [R1+0x728], R90 ;  /* 0x0007285a01007387 */ /* 0x000fe80000100a00 */
[----:B------:R-:W-:Y:S01]  /*2db60*/  STL.64 [R1+0x10c0], R90 ;  /* 0x0010c05a01007387 */ /* 0x000fe20000100a00 */
[----:B--2---:R-:W-:-:S03]  /*2db70*/  IMAD.WIDE R86, R13, 0x4, R4 ;  /* 0x000000040d567825 */ /* 0x004fc600078e0204 */
[----:B------:R-:W2:Y:S04]  /*2db80*/  LDL.LU.64 R4, [R1+0x2d8] ;  /* 0x0002d80001047983 */ /* 0x000ea80000300a00 */
[----:B------:R-:W-:Y:S04]  /*2db90*/  STL.64 [R1+0x268], R116 ;  /* 0x0002687401007387 */ /* 0x000fe80000100a00 */
[----:B------:R-:W-:Y:S01]  /*2dba0*/  STL.64 [R1+0x1118], R116 ;  /* 0x0011187401007387 */ /* 0x000fe20000100a00 */
[----:B-1----:R-:W-:-:S03]  /*2dbb0*/  IMAD.WIDE R2, R13, 0x4, R6 ;  /* 0x000000040d027825 */ /* 0x002fc600078e0206 */
[----:B------:R-:W-:Y:S04]  /*2dbc0*/  STL.64 [R1+0x7d0], R148 ;  /* 0x0007d09401007387 */ /* 0x000fe80000100a00 */
[----:B------:R-:W-:Y:S04]  /*2dbd0*/  STL.64 [R1+0x10c8], R148 ;  /* 0x0010c89401007387 */ /* 0x000fe80000100a00 */
[----:B------:R-:W2:Y:S01]  /*2dbe0*/  LDL.LU.64 R6, [R1+0x2d0] ;  /* 0x0002d00001067983 */ /* 0x000ea20000300a00 */
[----:B------:R-:W-:-:S03]  /*2dbf0*/  IMAD.WIDE R78, R13, 0x4, R156 ;  /* 0x000000040d4e7825 */ /* 0x000fc600078e029c */
[----:B------:R1:W-:Y:S04]  /*2dc00*/  STL.64 [R1+0x318], R2 ;  /* 0x0003180201007387 */ /* 0x0003e80000100a00 */
[----:B------:R-:W-:Y:S04]  /*2dc10*/  STL.64 [R1+0x348], R86 ;  /* 0x0003485601007387 */ /* 0x000fe80000100a00 */
[----:B------:R-:W-:Y:S01]  /*2dc20*/  STL.64 [R1+0x10d0], R86 ;  /* 0x0010d05601007387 */ /* 0x000fe20000100a00 */
[----:B------:R-:W-:-:S03]  /*2dc30*/  IMAD.WIDE R112, R13, 0x4, R158 ;  /* 0x000000040d707825 */ /* 0x000fc600078e029e */
[----:B------:R-:W2:Y:S01]  /*2dc40*/  LDL.LU.64 R152, [R1+0x2c8] ;  /* 0x0002c80001987983 */ /* 0x000ea20000300a00 */
[----:B------:R-:W-:-:S03]  /*2dc50*/  IMAD.WIDE R92, R13, 0x4, R160 ;  /* 0x000000040d5c7825 */ /* 0x000fc600078e02a0 */
[----:B------:R-:W2:Y:S01]  /*2dc60*/  LDL.LU.64 R160, [R1+0x2c0] ;  /* 0x0002c00001a07983 */ /* 0x000ea20000300a00 */
[----:B------:R-:W-:-:S03]  /*2dc70*/  IMAD.WIDE R150, R13, 0x4, R162 ;  /* 0x000000040d967825 */ /* 0x000fc600078e02a2 */
[----:B------:R-:W2:Y:S04]  /*2dc80*/  LDL.LU.64 R162, [R1+0x2b8] ;  /* 0x0002b80001a27983 */ /* 0x000ea80000300a00 */
[----:B------:R-:W-:Y:S04]  /*2dc90*/  STL.64 [R1+0x3d0], R78 ;  /* 0x0003d04e01007387 */ /* 0x000fe80000100a00 */
[----:B------:R-:W-:Y:S01]  /*2dca0*/  STL.64 [R1+0x1120], R78 ;  /* 0x0011204e01007387 */ /* 0x000fe20000100a00 */
[----:B-1----:R-:W-:-:S03]  /*2dcb0*/  IMAD.WIDE R2, R13, 0x4, R164 ;  /* 0x000000040d027825 */ /* 0x002fc600078e02a4 */
[----:B------:R-:W2:Y:S04]  /*2dcc0*/  LDL.LU.64 R164, [R1+0x2b0] ;  /* 0x0002b00001a47983 */ /* 0x000ea80000300a00 */
[----:B------:R-:W-:Y:S04]  /*2dcd0*/  STL.64 [R1+0x510], R112 ;  /* 0x0005107001007387 */ /* 0x000fe80000100a00 */
[----:B------:R-:W-:Y:S01]  /*2dce0*/  STL.64 [R1+0x80], R2 ;  /* 0x0000800201007387 */ /* 0x000fe20000100a00 */
[----:B---3--:R-:W-:-:S03]  /*2dcf0*/  IMAD.WIDE R114, R13, 0x4, R166 ;  /* 0x000000040d727825 */ /* 0x008fc600078e02a6 */
[----:B------:R1:W-:Y:S04]  /*2dd00*/  STL.64 [R1+0x1128], R112 ;  /* 0x0011287001007387 */ /* 0x0003e80000100a00 */
[----:B------:R-:W3:Y:S04]  /*2dd10*/  LDL.LU.64 R242, [R1+0x2a8] ;  /* 0x0002a80001f27983 */ /* 0x000ee80000300a00 */
[----:B------:R-:W-:Y:S04]  /*2dd20*/  STL.64 [R1+0x6f8], R92 ;  /* 0x0006f85c01007387 */ /* 0x000fe80000100a00 */
[----:B------:R-:W-:Y:S01]  /*2dd30*/  STL.64 [R1+0x1130], R92 ;  /* 0x0011305c01007387 */ /* 0x000fe20000100a00 */
[----:B----4-:R-:W-:-:S03]  /*2dd40*/  IMAD.WIDE R84, R13, 0x4, R218 ;  /* 0x000000040d547825 */ /* 0x010fc600078e02da */
[----:B------:R-:W4:Y:S04]  /*2dd50*/  LDL.LU.64 R166, [R1+0x2a0] ;  /* 0x0002a00001a67983 */ /* 0x000f280000300a00 */
[----:B------:R-:W4:Y:S04]  /*2dd60*/  LDL.LU.64 R108, [R1+0x298] ;  /* 0x00029800016c7983 */ /* 0x000f280000300a00 */
[----:B------:R-:W4:Y:S04]  /*2dd70*/  LDL.LU.64 R218, [R1+0x290] ;  /* 0x0002900001da7983 */ /* 0x000f280000300a00 */
[----:B------:R-:W-:Y:S04]  /*2dd80*/  STL.64 [R1+0x7b0], R150 ;  /* 0x0007b09601007387 */ /* 0x000fe80000100a00 */
[----:B------:R-:W-:Y:S04]  /*2dd90*/  STL.64 [R1+0x1138], R150 ;  /* 0x0011389601007387 */ /* 0x000fe80000100a00 */
[----:B------:R-:W-:Y:S04]  /*2dda0*/  STL.64 [R1+0x270], R114 ;  /* 0x0002707201007387 */ /* 0x000fe80000100a00 */
[----:B------:R-:W-:Y:S04]  /*2ddb0*/  STL.64 [R1+0x1140], R114 ;  /* 0x0011407201007387 */ /* 0x000fe80000100a00 */
[----:B------:R-:W4:Y:S01]  /*2ddc0*/  LDL.LU.64 R154, [R1+0x280] ;  /* 0x00028000019a7983 */ /* 0x000f220000300a00 */
[----:B--2---:R-:W-:-:S03]  /*2ddd0*/  IMAD.WIDE R82, R13, 0x4, R4 ;  /* 0x000000040d527825 */ /* 0x004fc600078e0204 */
[----:B------:R-:W2:Y:S04]  /*2dde0*/  LDL.LU.64 R4, [R1+0x260] ;  /* 0x0002600001047983 */ /* 0x000ea80000300a00 */
[----:B------:R-:W2:Y:S04]  /*2ddf0*/  LDL.LU.64 R156, [R1+0x258] ;  /* 0x00025800019c7983 */ /* 0x000ea80000300a00 */
[----:B------:R-:W2:Y:S01]  /*2de00*/  LDL.LU.64 R158, [R1+0x250] ;  /* 0x00025000019e7983 */ /* 0x000ea20000300a00 */
[----:B------:R-:W-:-:S03]  /*2de10*/  IMAD.WIDE R62, R13, 0x4, R6 ;  /* 0x000000040d3e7825 */ /* 0x000fc600078e0206 */
[----:B------:R-:W2:Y:S04]  /*2de20*/  LDL.LU.64 R6, [R1+0x248] ;  /* 0x0002480001067983 */ /* 0x000ea80000300a00 */
[----:B------:R-:W-:Y:S04]  /*2de30*/  STL.64 [R1+0x2e0], R84 ;  /* 0x0002e05401007387 */ /* 0x000fe80000100a00 */
[----:B------:R-:W-:Y:S01]  /*2de40*/  STL.64 [R1+0x1148], R84 ;  /* 0x0011485401007387 */ /* 0x000fe20000100a00 */
[----:B------:R-:W-:-:S04]  /*2de50*/  IMAD.WIDE R54, R13, 0x4, R152 ;  /* 0x000000040d367825 */ /* 0x000fc800078e0298 */
[C---:B------:R-:W-:Y:S02]  /*2de60*/  IMAD.WIDE R94, R13.reuse, 0x4, R160 ;  /* 0x000000040d5e7825 */ /* 0x040fe400078e02a0 */
[----:B------:R-:W2:Y:S04]  /*2de70*/  LDL.LU.64 R160, [R1+0x240] ;  /* 0x0002400001a07983 */ /* 0x000ea80000300a00 */
[----:B------:R-:W-:Y:S01]  /*2de80*/  STL.64 [R1+0x2d8], R82 ;  /* 0x0002d85201007387 */ /* 0x000fe20000100a00 */
[----:B------:R-:W-:-:S03]  /*2de90*/  IMAD.WIDE R152, R13, 0x4, R162 ;  /* 0x000000040d987825 */ /* 0x000fc600078e02a2 */
[----:B------:R-:W-:Y:S04]  /*2dea0*/  STL.64 [R1+0x1150], R82 ;  /* 0x0011505201007387 */ /* 0x000fe80000100a00 */
[----:B------:R-:W2:Y:S04]  /*2deb0*/  LDL.LU.64 R162, [R1+0x238] ;  /* 0x0002380001a27983 */ /* 0x000ea80000300a00 */
[----:B------:R-:W-:Y:S04]  /*2dec0*/  STL.64 [R1+0x3b8], R62 ;  /* 0x0003b83e01007387 */ /* 0x000fe80000100a00 */
[----:B------:R-:W-:Y:S01]  /*2ded0*/  STL.64 [R1+0x1158], R62 ;  /* 0x0011583e01007387 */ /* 0x000fe20000100a00 */
[----:B-1----:R-:W-:-:S03]  /*2dee0*/  IMAD.WIDE R112, R13, 0x4, R164 ;  /* 0x000000040d707825 */ /* 0x002fc600078e02a4 */
[----:B------:R-:W2:Y:S04]  /*2def0*/  LDL.LU.64 R164, [R1+0x230] ;  /* 0x0002300001a47983 */ /* 0x000ea80000300a00 */
[----:B------:R-:W-:Y:S04]  /*2df00*/  STL.64 [R1+0x450], R54 ;  /* 0x0004503601007387 */ /* 0x000fe80000100a00 */
[----:B------:R-:W-:Y:S04]  /*2df10*/  STL.64 [R1+0x618], R94 ;  /* 0x0006185e01007387 */ /* 0x000fe80000100a00 */
[----:B------:R-:W-:Y:S01]  /*2df20*/  STL.64 [R1+0x98], R112 ;  /* 0x0000987001007387 */ /* 0x000fe20000100a00 */
[----:B---3--:R-:W-:-:S04]  /*2df30*/  IMAD.WIDE R90, R13, 0x4, R242 ;  /* 0x000000040d5a7825 */ /* 0x008fc800078e02f2 */
[C---:B----4-:R-:W-:Y:S02]  /*2df40*/  IMAD.WIDE R66, R13.reuse, 0x4, R166 ;  /* 0x000000040d427825 */ /* 0x050fe400078e02a6 */
[----:B------:R-:W3:Y:S02]  /*2df50*/  LDL.LU.64 R166, [R1+0x220] ;  /* 0x0002200001a67983 */ /* 0x000ee40000300a00 */
[C---:B------:R-:W-:Y:S02]  /*2df60*/  IMAD.WIDE R2, R13.reuse, 0x4, R108 ;  /* 0x000000040d027825 */ /* 0x040fe400078e026c */
[----:B------:R-:W-:Y:S02]  /*2df70*/  STL.64 [R1+0x790], R152 ;  /* 0x0007909801007387 */ /* 0x000fe40000100a00 */
[C---:B------:R-:W-:Y:S02]  /*2df80*/  IMAD.WIDE R136, R13.reuse, 0x4, R218 ;  /* 0x000000040d887825 */ /* 0x040fe400078e02da */
[----:B------:R-:W-:Y:S04]  /*2df90*/  STL.64 [R1+0x278], R90 ;  /* 0x0002785a01007387 */ /* 0x000fe80000100a00 */
[----:B------:R-:W4:Y:S04]  /*2dfa0*/  LDL.LU.64 R218, [R1+0x1f8] ;  /* 0x0001f80001da7983 */ /* 0x000f280000300a00 */
[----:B------:R3:W-:Y:S04]  /*2dfb0*/  STL.64 [R1+0x2b0], R2 ;  /* 0x0002b00201007387 */ /* 0x0007e80000100a00 */
[----:B------:R-:W-:Y:S01]  /*2dfc0*/  STL.64 [R1+0x288], R66 ;  /* 0x0002884201007387 */ /* 0x000fe20000100a00 */
[----:B------:R-:W-:-:S04]  /*2dfd0*/  IMAD.WIDE R110, R13, 0x4, R154 ;  /* 0x000000040d6e7825 */ /* 0x000fc800078e029a */
[C---:B--2---:R-:W-:Y:S02]  /*2dfe0*/  IMAD.WIDE R96, R13.reuse, 0x4, R4 ;  /* 0x000000040d607825 */ /* 0x044fe400078e0204 */
[----:B------:R-:W2:Y:S04]  /*2dff0*/  LDL.LU.64 R4, [R1+0x1e0] ;  /* 0x0001e00001047983 */ /* 0x000ea80000300a00 */
[----:B------:R-:W-:Y:S04]  /*2e000*/  STL.64 [R1+0x390], R136 ;  /* 0x0003908801007387 */ /* 0x000fe80000100a00 */
[----:B------:R-:W-:Y:S01]  /*2e010*/  STL.64 [R1+0x440], R110 ;  /* 0x0004406e01007387 */ /* 0x000fe20000100a00 */
[----:B------:R-:W-:-:S03]  /*2e020*/  IMAD.WIDE R88, R13, 0x4, R6 ;  /* 0x000000040d587825 */ /* 0x000fc600078e0206 */
[----:B------:R-:W2:Y:S01]  /*2e030*/  LDL.LU.64 R6, [R1+0x1d8] ;  /* 0x0001d80001067983 */ /* 0x000ea20000300a00 */
[----:B------:R-:W-:-:S03]  /*2e040*/  IMAD.WIDE R78, R13, 0x4, R158 ;  /* 0x000000040d4e7825 */ /* 0x000fc600078e029e */
[----:B------:R-:W-:Y:S01]  /*2e050*/  STL.64 [R1+0x5c8], R96 ;  /* 0x0005c86001007387 */ /* 0x000fe20000100a00 */
[----:B------:R-:W-:-:S03]  /*2e060*/  IMAD.WIDE R154, R13, 0x4, R156 ;  /* 0x000000040d9a7825 */ /* 0x000fc600078e029c */
[----:B------:R-:W-:Y:S04]  /*2e070*/  STL.64 [R1+0xb0], R78 ;  /* 0x0000b04e01007387 */ /* 0x000fe80000100a00 */
[----:B------:R-:W2:Y:S04]  /*2e080*/  LDL.LU.64 R50, [R1+0x1d0] ;  /* 0x0001d00001327983 */ /* 0x000ea80000300a00 */
[----:B------:R-:W-:Y:S04]  /*2e090*/  STL.64 [R1+0x770], R154 ;  /* 0x0007709a01007387 */ /* 0x000fe80000100a00 */
[----:B------:R-:W-:Y:S01]  /*2e0a0*/  STL.64 [R1+0x1b8], R88 ;  /* 0x0001b85801007387 */ /* 0x000fe20000100a00 */
[----:B------:R-:W-:-:S03]  /*2e0b0*/  IMAD.WIDE R68, R13, 0x4, R160 ;  /* 0x000000040d447825 */ /* 0x000fc600078e02a0 */
[----:B------:R-:W2:Y:S04]  /*2e0c0*/  LDL.LU.64 R52, [R1+0x1c8] ;  /* 0x0001c80001347983 */ /* 0x000ea80000300a00 */
[----:B------:R-:W2:Y:S04]  /*2e0d0*/  LDL.LU.64 R100, [R1+0x1c0] ;  /* 0x0001c00001647983 */ /* 0x000ea80000300a00 */
[----:B------:R-:W2:Y:S01]  /*2e0e0*/  LDL.LU.64 R102, [R1+0x198] ;  /* 0x0001980001667983 */ /* 0x000ea20000300a00 */
[----:B------:R-:W-:-:S03]  /*2e0f0*/  IMAD.WIDE R60, R13, 0x4, R162 ;  /* 0x000000040d3c7825 */ /* 0x000fc600078e02a2 */
[----:B------:R-:W2:Y:S01]  /*2e100*/  LDL.LU.64 R104, [R1+0x180] ;  /* 0x0001800001687983 */ /* 0x000ea20000300a00 */
[----:B------:R-:W-:-:S03]  /*2e110*/  IMAD.WIDE R98, R13, 0x4, R8 ;  /* 0x000000040d627825 */ /* 0x000fc600078e0208 */
[----:B------:R-:W2:Y:S04]  /*2e120*/  LDL.LU.64 R158, [R1+0x128] ;  /* 0x00012800019e7983 */ /* 0x000ea80000300a00 */
[----:B------:R-:W2:Y:S04]  /*2e130*/  LDL.LU.64 R106, [R1+0x108] ;  /* 0x00010800016a7983 */ /* 0x000ea80000300a00 */
[----:B------:R-:W-:Y:S04]  /*2e140*/  STL.64 [R1+0x240], R68 ;  /* 0x0002404401007387 */ /* 0x000fe80000100a00 */
[----:B------:R-:W2:Y:S01]  /*2e150*/  LDL.LU.64 R242, [R1+0x100] ;  /* 0x0001000001f27983 */ /* 0x000ea20000300a00 */
[----:B------:R-:W-:-:S03]  /*2e160*/  IMAD.WIDE R76, R13, 0x4, R164 ;  /* 0x000000040d4c7825 */ /* 0x000fc600078e02a4 */
[----:B------:R-:W2:Y:S04]  /*2e170*/  LDL.LU.64 R8, [R1+0xf0] ;  /* 0x0000f00001087983 */ /* 0x000ea80000300a00 */
[----:B------:R-:W-:Y:S04]  /*2e180*/  STL.64 [R1+0x298], R60 ;  /* 0x0002983c01007387 */ /* 0x000fe80000100a00 */
[----:B------:R-:W2:Y:S04]  /*2e190*/  LDL.LU.64 R108, [R1+0xe0] ;  /* 0x0000e000016c7983 */ /* 0x000ea80000300a00 */
[----:B------:R-:W2:Y:S04]  /*2e1a0*/  LDL.LU.64 R160, [R1+0xc0] ;  /* 0x0000c00001a07983 */ /* 0x000ea80000300a00 */
[----:B------:R-:W-:Y:S04]  /*2e1b0*/  STL.64 [R1+0x310], R76 ;  /* 0x0003104c01007387 */ /* 0x000fe80000100a00 */
[----:B------:R-:W2:Y:S04]  /*2e1c0*/  LDL.LU.64 R162, [R1+0xa8] ;  /* 0x0000a80001a27983 */ /* 0x000ea80000300a00 */
[----:B------:R-:W2:Y:S01]  /*2e1d0*/  LDL.LU.64 R164, [R1+0x90] ;  /* 0x0000900001a47983 */ /* 0x000ea20000300a00 */
[----:B---3--:R-:W-:-:S03]  /*2e1e0*/  IMAD.WIDE R2, R13, 0x4, R166 ;  /* 0x000000040d027825 */ /* 0x008fc600078e02a6 */
[----:B------:R-:W3:Y:S01]  /*2e1f0*/  LDL.LU.64 R166, [R1+0x68] ;  /* 0x0000680001a67983 */ /* 0x000ee20000300a00 */
[----:B----4-:R-:W-:-:S03]  /*2e200*/  IMAD.WIDE R156, R13, 0x4, R218 ;  /* 0x000000040d9c7825 */ /* 0x010fc600078e02da */
[----:B------:R-:W4:Y:S04]  /*2e210*/  LDL.LU.64 R218, [R1+0x50] ;  /* 0x0000500001da7983 */ /* 0x000f280000300a00 */
[----:B------:R-:W-:Y:S01]  /*2e220*/  STL.64 [R1+0x408], R2 ;  /* 0x0004080201007387 */ /* 0x000fe20000100a00 */
[----:B--2---:R-:W-:-:S03]  /*2e230*/  IMAD.WIDE R116, R13, 0x4, R4 ;  /* 0x000000040d747825 */ /* 0x004fc600078e0204 */
[----:B------:R-:W2:Y:S01]  /*2e240*/  LDL.LU.64 R4, [R1+0x30] ;  /* 0x0000300001047983 */ /* 0x000ea20000300a00 */
[----:B------:R-:W-:-:S03]  /*2e250*/  IMAD.WIDE R86, R13, 0x4, R6 ;  /* 0x000000040d567825 */ /* 0x000fc600078e0206 */
[----:B------:R-:W2:Y:S04]  /*2e260*/  LDL.LU.64 R6, [R1+0x8] ;  /* 0x0000080001067983 */ /* 0x000ea80000300a00 */
[----:B------:R-:W-:Y:S04]  /*2e270*/  STL.64 [R1+0x588], R98 ;  /* 0x0005886201007387 */ /* 0x000fe80000100a00 */
[----:B------:R-:W-:Y:S01]  /*2e280*/  STL.64 [R1+0xb8], R116 ;  /* 0x0000b87401007387 */ /* 0x000fe20000100a00 */
[----:B------:R-:W-:-:S03]  /*2e290*/  IMAD.WIDE R70, R13, 0x4, R50 ;  /* 0x000000040d467825 */ /* 0x000fc600078e0232 */
        /* <DEDUP_REMOVED lines=9> */
[----:B------:R-:W-:Y:S01]  /*2e330*/  STL.64 [R1+0x3f0], R246 ;  /* 0x0003f0f601007387 */ /* 0x000fe20000100a00 */
[----:B------:R-:W-:-:S04]  /*2e340*/  IMAD.WIDE R158, R13, 0x4, R158 ;  /* 0x000000040d9e7825 */ /* 0x000fc800078e029e */
[C---:B------:R-:W-:Y:S01]  /*2e350*/  IMAD.WIDE R72, R13.reuse, 0x4, R106 ;  /* 0x000000040d487825 */ /* 0x040fe200078e026a */
[----:B------:R-:W-:Y:S04]  /*2e360*/  STL.64 [R1+0x548], R100 ;  /* 0x0005486401007387 */ /* 0x000fe80000100a00 */
[----:B------:R-:W-:Y:S01]  /*2e370*/  STL.64 [R1+0xc8], R72 ;  /* 0x0000c84801007387 */ /* 0x000fe20000100a00 */
[----:B------:R-:W-:-:S03]  /*2e380*/  IMAD.WIDE R56, R13, 0x4, R242 ;  /* 0x000000040d387825 */ /* 0x000fc600078e02f2 */
[----:B------:R-:W-:Y:S01]  /*2e390*/  STL.64 [R1+0x710], R158 ;  /* 0x0007109e01007387 */ /* 0x000fe20000100a00 */
[----:B------:R-:W-:-:S03]  /*2e3a0*/  IMAD.WIDE R8, R13, 0x4, R8 ;  /* 0x000000040d087825 */ /* 0x000fc600078e0208 */
[----:B------:R-:W-:Y:S01]  /*2e3b0*/  STL.64 [R1+0x100], R56 ;  /* 0x0001003801007387 */ /* 0x000fe20000100a00 */
[----:B-1----:R-:W-:-:S03]  /*2e3c0*/  IMAD.WIDE R10, R13, 0x4, R108 ;  /* 0x000000040d0a7825 */ /* 0x002fc600078e026c */
[----:B------:R-:W-:Y:S01]  /*2e3d0*/  STL.64 [R1+0x108], R8 ;  /* 0x0001080801007387 */ /* 0x000fe20000100a00 */
[----:B------:R-:W-:-:S03]  /*2e3e0*/  IMAD.WIDE R134, R13, 0x4, R160 ;  /* 0x000000040d867825 */ /* 0x000fc600078e02a0 */
[----:B------:R2:W-:Y:S01]  /*2e3f0*/  STL.64 [R1+0x248], R10 ;  /* 0x0002480a01007387 */ /* 0x0005e20000100a00 */
[----:B------:R-:W-:-:S03]  /*2e400*/  IMAD.WIDE R42, R13, 0x4, R162 ;  /* 0x000000040d2a7825 */ /* 0x000fc600078e02a2 */
[----:B------:R-:W-:Y:S01]  /*2e410*/  STL.64 [R1+0x2c8], R134 ;  /* 0x0002c88601007387 */ /* 0x000fe20000100a00 */
[----:B------:R-:W-:-:S03]  /*2e420*/  IMAD.WIDE R102, R13, 0x4, R164 ;  /* 0x000000040d667825 */ /* 0x000fc600078e02a4 */
[----:B------:R-:W-:Y:S01]  /*2e430*/  STL.64 [R1+0x3c8], R42 ;  /* 0x0003c82a01007387 */ /* 0x000fe20000100a00 */
[----:B---3--:R-:W-:-:S03]  /*2e440*/  IMAD.WIDE R160, R13, 0x4, R166 ;  /* 0x000000040da07825 */ /* 0x008fc600078e02a6 */
[----:B------:R-:W-:Y:S01]  /*2e450*/  STL.64 [R1+0x4f8], R102 ;  /* 0x0004f86601007387 */ /* 0x000fe20000100a00 */
[----:B------:R-:W-:-:S04]  /*2e460*/  IMAD.WIDE R74, R13, 0x4, R232 ;  /* 0x000000040d4a7825 */ /* 0x000fc800078e02e8 */
[----:B----4-:R-:W-:-:S04]  /*2e470*/  IMAD.WIDE R122, R13, 0x4, R218 ;  /* 0x000000040d7a7825 */ /* 0x010fc800078e02da */
[C---:B------:R-:W-:Y:S01]  /*2e480*/  IMAD.WIDE R44, R13.reuse, 0x4, R230 ;  /* 0x000000040d2c7825 */ /* 0x040fe200078e02e6 */
[----:B------:R-:W-:Y:S03]  /*2e490*/  STL.64 [R1+0x68], R122 ;  /* 0x0000687a01007387 */ /* 0x000fe60000100a00 */
[C---:B------:R-:W-:Y:S01]  /*2e4a0*/  IMAD.WIDE R104, R13.reuse, 0x4, R228 ;  /* 0x000000040d687825 */ /* 0x040fe200078e02e4 */
[----:B------:R-:W-:Y:S03]  /*2e4b0*/  STL.64 [R1+0x6d8], R160 ;  /* 0x0006d8a001007387 */ /* 0x000fe60000100a00 */
        /* <DEDUP_REMOVED lines=17> */
[----:B--2---:R-:W-:-:S04]  /*2e5d0*/  IMAD.WIDE R10, R13, 0x4, R4 ;  /* 0x000000040d0a7825 */ /* 0x004fc800078e0204 */
[C---:B------:R-:W-:Y:S01]  /*2e5e0*/  IMAD.WIDE R4, R13.reuse, 0x4, R234 ;  /* 0x000000040d047825 */ /* 0x040fe200078e02ea */
[----:B------:R-:W-:Y:S03]  /*2e5f0*/  STL.64 [R1+0xe0], R10 ;  /* 0x0000e00a01007387 */ /* 0x000fe60000100a00 */
[----:B------:R-:W-:-:S05]  /*2e600*/  IMAD.WIDE R142, R13, 0x4, R6 ;  /* 0x000000040d8e7825 */ /* 0x000fca00078e0206 */
[----:B------:R-:W-:Y:S04]  /*2e610*/  STL.64 [R1+0x8], R142 ;  /* 0x0000088e01007387 */ /* 0x000fe80000100a00 */
[----:B------:R1:W-:Y:S04]  /*2e620*/  STL.64 [R1+0x1f8], R4 ;  /* 0x0001f80401007387 */ /* 0x0003e80000100a00 */
[----:B------:R-:W-:Y:S04]  /*2e630*/  STL.64 [R1+0x2c0], R74 ;  /* 0x0002c04a01007387 */ /* 0x000fe80000100a00 */
[----:B------:R-:W-:Y:S01]  /*2e640*/  STL.64 [R1+0x3b0], R44 ;  /* 0x0003b02c01007387 */ /* 0x000fe20000100a00 */
[----:B-1----:R-:W-:-:S03]  /*2e650*/  IMAD.WIDE R4, R13, 0x4, R168 ;  /* 0x000000040d047825 */ /* 0x002fc600078e02a8 */
[----:B------:R-:W-:Y:S04]  /*2e660*/  STL.64 [R1+0x478], R104 ;  /* 0x0004786801007387 */ /* 0x000fe80000100a00 */
[----:B------:R-:W-:Y:S04]  /*2e670*/  STL.64 [R1+0x6b0], R162 ;  /* 0x0006b0a201007387 */ /* 0x000fe80000100a00 */
[----:B------:R-:W2:Y:S04]  /*2e680*/  LDL.LU.64 R6, [R1] ;  /* 0x0000000001067983 */ /* 0x000ea80000300a00 */
[----:B------:R1:W-:Y:S04]  /*2e690*/  STL.64 [R1+0x198], R4 ;  /* 0x0001980401007387 */ /* 0x0003e80000100a00 */
[----:B------:R-:W-:Y:S04]  /*2e6a0*/  STL.64 [R1+0x2a0], R64 ;  /* 0x0002a04001007387 */ /* 0x000fe80000100a00 */
[----:B------:R-:W-:Y:S01]  /*2e6b0*/  STL.64 [R1+0x380], R46 ;  /* 0x0003802e01007387 */ /* 0x000fe20000100a00 */
[----:B-1----:R-:W-:-:S03]  /*2e6c0*/  IMAD.WIDE R4, R13, 0x4, R184 ;  /* 0x000000040d047825 */ /* 0x002fc600078e02b8 */
[----:B------:R-:W-:Y:S04]  /*2e6d0*/  STL.64 [R1+0x480], R242 ;  /* 0x000480f201007387 */ /* 0x000fe80000100a00 */
[----:B------:R-:W-:Y:S04]  /*2e6e0*/  STL.64 [R1+0x668], R164 ;  /* 0x000668a401007387 */ /* 0x000fe80000100a00 */
[----:B------:R1:W-:Y:S04]  /*2e6f0*/  STL.64 [R1+0x180], R4 ;  /* 0x0001800401007387 */ /* 0x0003e80000100a00 */
[----:B------:R-:W-:Y:S04]  /*2e700*/  STL.64 [R1+0x260], R132 ;  /* 0x0002608401007387 */ /* 0x000fe80000100a00 */
[----:B------:R-:W-:Y:S04]  /*2e710*/  STL.64 [R1+0x300], R48 ;  /* 0x0003003001007387 */ /* 0x000fe80000100a00 */
[----:B------:R-:W-:Y:S04]  /*2e720*/  STL.64 [R1+0x490], R106 ;  /* 0x0004906a01007387 */ /* 0x000fe80000100a00 */
[----:B------:R-:W-:Y:S04]  /*2e730*/  STL.64 [R1+0x670], R166 ;  /* 0x000670a601007387 */ /* 0x000fe80000100a00 */
[----:B------:R3:W-:Y:S04]  /*2e740*/  STL.64 [R1+0x128], R58 ;  /* 0x0001283a01007387 */ /* 0x0007e80000100a00 */
[----:B------:R-:W-:Y:S04]  /*2e750*/  STL.64 [R1+0x250], R244 ;  /* 0x000250f401007387 */ /* 0x000fe80000100a00 */
[----:B------:R-:W-:Y:S04]  /*2e760*/  STL.64 [R1+0x2f0], R50 ;  /* 0x0002f03201007387 */ /* 0x000fe80000100a00 */
        /* <DEDUP_REMOVED lines=17> */
[----:B------:R-:W-:Y:S04]  /*2e880*/  STL.64 [R1+0x4d0], R108 ;  /* 0x0004d06c01007387 */ /* 0x000fe80000100a00 */
[----:B------:R-:W3:Y:S04]  /*2e890*/  LDL.64 R240, [R1+0x10] ;  /* 0x0000100001f07983 */ /* 0x000ee80000100a00 */
[----:B------:R-:W-:Y:S04]  /*2e8a0*/  STL.64 [R1+0x688], R174 ;  /* 0x000688ae01007387 */ /* 0x000fe80000100a00 */
[----:B------:R-:W4:Y:S04]  /*2e8b0*/  LDL.64 R238, [R1+0x18] ;  /* 0x0000180001ee7983 */ /* 0x000f280000100a00 */
[----:B------:R-:W4:Y:S04]  /*2e8c0*/  LDL.64 R236, [R1+0x20] ;  /* 0x0000200001ec7983 */ /* 0x000f280000100a00 */
[----:B------:R-:W4:Y:S04]  /*2e8d0*/  LDL.64 R234, [R1+0xd0] ;  /* 0x0000d00001ea7983 */ /* 0x000f280000100a00 */
[----:B------:R-:W4:Y:S04]  /*2e8e0*/  LDL.64 R228, [R1+0xd8] ;  /* 0x0000d80001e47983 */ /* 0x000f280000100a00 */
[----:B------:R-:W4:Y:S01]  /*2e8f0*/  LDL.64 R222, [R1+0xe8] ;  /* 0x0000e80001de7983 */ /* 0x000f220000100a00 */
[----:B------:R-:W-:-:S03]  /*2e900*/  IMAD.WIDE R40, R13, 0x4, R40 ;  /* 0x000000040d287825 */ /* 0x000fc600078e0228 */
[----:B------:R-:W4:Y:S01]  /*2e910*/  LDL.64 R232, [R1+0x958] ;  /* 0x0009580001e87983 */ /* 0x000f220000100a00 */
[----:B------:R-:W-:-:S03]  /*2e920*/  IMAD.WIDE R38, R13, 0x4, R38 ;  /* 0x000000040d267825 */ /* 0x000fc600078e0226 */
[----:B------:R-:W-:Y:S01]  /*2e930*/  LDGSTS.E [R248+0x60000], desc[UR20][R40.64], P3 ;  /* 0x6000000028f87fae */ /* 0x000fe200099a1014 */
        /* <DEDUP_REMOVED lines=27> */
[----:B------:R-:W4:Y:S01]  /*2eaf0*/  LDL.64 R220, [R1+0x738] ;  /* 0x0007380001dc7983 */ /* 0x000f220000100a00 */
[----:B-1----:R-:W-:-:S03]  /*2eb00*/  IMAD.WIDE R4, R13, 0x4, R214 ;  /* 0x000000040d047825 */ /* 0x002fc600078e02d6 */
[----:B------:R-:W4:Y:S01]  /*2eb10*/  LDL.64 R176, [R1+0x6c0] ;  /* 0x0006c00001b07983 */ /* 0x000f220000100a00 */
[----:B------:R-:W-:-:S03]  /*2eb20*/  IMAD.WIDE R218, R13, 0x4, R216 ;  /* 0x000000040dda7825 */ /* 0x000fc600078e02d8 */
        /* <DEDUP_REMOVED lines=9> */
[----:B------:R-:W4:Y:S01]  /*2ebc0*/  LDL.64 R208, [R1+0x258] ;  /* 0x0002580001d07983 */ /* 0x000f220000100a00 */
[----:B------:R-:W-:-:S04]  /*2ebd0*/  IMAD.WIDE R224, R13, 0x4, R224 ;  /* 0x000000040de07825 */ /* 0x000fc800078e02e0 */
[----:B------:R-:W-:-:S04]  /*2ebe0*/  IMAD.WIDE R178, R13, 0x4, R178 ;  /* 0x000000040db27825 */ /* 0x000fc800078e02b2 */
[----:B------:R-:W-:-:S04]  /*2ebf0*/  IMAD.WIDE R194, R13, 0x4, R194 ;  /* 0x000000040dc27825 */ /* 0x000fc800078e02c2 */
[----:B------:R-:W-:-:S04]  /*2ec00*/  IMAD.WIDE R204, R13, 0x4, R204 ;  /* 0x000000040dcc7825 */ /* 0x000fc800078e02cc */
[----:B--2---:R-:W-:-:S04]  /*2ec10*/  IMAD.WIDE R168, R13, 0x4, R6 ;  /* 0x000000040da87825 */ /* 0x004fc800078e0206 */
[C---:B------:R-:W-:Y:S02]  /*2ec20*/  IMAD.WIDE R6, R13.reuse, 0x4, R210 ;  /* 0x000000040d067825 */ /* 0x040fe400078e02d2 */
[----:B------:R-:W2:Y:S04]  /*2ec30*/  LDL.64 R210, [R1+0x1f8] ;  /* 0x0001f80001d27983 */ /* 0x000ea80000100a00 */
[----:B------:R1:W-:Y:S04]  /*2ec40*/  STL.64 [R1+0xf0], R80 ;  /* 0x0000f05001007387 */ /* 0x0003e80000100a00 */
[----:B------:R-:W2:Y:S04]  /*2ec50*/  LDL.64 R212, [R1+0x248] ;  /* 0x0002480001d47983 */ /* 0x000ea80000100a00 */
[----:B------:R1:W-:Y:S04]  /*2ec60*/  STL.64 [R1+0x230], R6 ;  /* 0x0002300601007387 */ /* 0x0003e80000100a00 */
[----:B------:R-:W2:Y:S04]  /*2ec70*/  LDL.64 R214, [R1+0x180] ;  /* 0x0001800001d67983 */ /* 0x000ea80000100a00 */
[----:B------:R1:W-:Y:S04]  /*2ec80*/  STL.64 [R1+0x2e8], R52 ;  /* 0x0002e83401007387 */ /* 0x0003e80000100a00 */
[----:B------:R-:W2:Y:S04]  /*2ec90*/  LDL.64 R216, [R1+0x198] ;  /* 0x0001980001d87983 */ /* 0x000ea80000100a00 */
[----:B------:R1:W-:Y:S04]  /*2eca0*/  STL.64 [R1+0x4c0], R4 ;  /* 0x0004c00401007387 */ /* 0x0003e80000100a00 */
[----:B------:R1:W-:Y:S04]  /*2ecb0*/  STL.64 [R1+0x690], R218 ;  /* 0x000690da01007387 */ /* 0x0003e80000100a00 */
        /* <DEDUP_REMOVED lines=48> */
[----:B--2---:R-:W-:Y:S04]  /*2efc0*/  LDGSTS.E [R249+0x63880], desc[UR20][R250.64], P3 ;  /* 0x63880000faf97fae */ /* 0x004fe800099a1014 */
[----:B------:R-:W-:Y:S04]  /*2efd0*/  LDGSTS.E [R249+0x63c80], desc[UR20][R130.64], P3 ;  /* 0x63c8000082f97fae */ /* 0x000fe800099a1014 */
[----:B------:R-:W-:Y:S04]  /*2efe0*/  LDGSTS.E [R249+0x64080], desc[UR20][R128.64], P3 ;  /* 0x6408000080f97fae */ /* 0x000fe800099a1014 */
[----:B------:R-:W2:Y:S04]  /*2eff0*/  LDL.LU.64 R250, [R1+0x10d8] ;  /* 0x0010d80001fa7983 */ /* 0x000ea80000300a00 */
[----:B------:R-:W-:Y:S04]  /*2f000*/  LDGSTS.E [R249+0x64480], desc[UR20][R126.64], P3 ;  /* 0x644800007ef97fae */ /* 0x000fe800099a1014 */
[----:B------:R-:W3:Y:S04]  /*2f010*/  LDL.64 R138, [R1+0x768] ;  /* 0x00076800018a7983 */ /* 0x000ee80000100a00 */
[----:B------:R-:W-:Y:S04]  /*2f020*/  LDGSTS.E [R249+0x64880], desc[UR20][R124.64], P3 ;  /* 0x648800007cf97fae */ /* 0x000fe800099a1014 */
[----:B------:R-:W-:Y:S04]  /*2f030*/  LDGSTS.E [R249+0x64c80], desc[UR20][R122.64], P3 ;  /* 0x64c800007af97fae */ /* 0x000fe800099a1014 */
[----:B------:R-:W4:Y:S04]  /*2f040*/  LDL.64 R140, [R1+0x708] ;  /* 0x00070800018c7983 */ /* 0x000f280000100a00 */
[----:B------:R-:W-:Y:S04]  /*2f050*/  LDGSTS.E [R249+0x65080], desc[UR20][R72.64], P3 ;  /* 0x6508000048f97fae */ /* 0x000fe800099a1014 */
[----:B------:R-:W4:Y:S04]  /*2f060*/  LDL.64 R122, [R1+0x6f0] ;  /* 0x0006f000017a7983 */ /* 0x000f280000100a00 */
        /* <DEDUP_REMOVED lines=14> */
[----:B------:R-:W-:Y:S04]  /*2f150*/  LDGSTS.E [R249+0x66c80], desc[UR20][R10.64], P3 ;  /* 0x66c800000af97fae */ /* 0x000fe800099a1014 */
[----:B------:R-:W4:Y:S04]  /*2f160*/  LDL.64 R56, [R1+0x528] ;  /* 0x0005280001387983 */ /* 0x000f280000100a00 */
[----:B------:R-:W4:Y:S04]  /*2f170*/  LDL.64 R144, [R1+0x4b8] ;  /* 0x0004b80001907983 */ /* 0x000f280000100a00 */
[----:B------:R-:W4:Y:S01]  /*2f180*/  LDL.64 R10, [R1+0x4e8] ;  /* 0x0004e800010a7983 */ /* 0x000f220000100a00 */
[----:B------:R-:W-:-:S03]  /*2f190*/  IMAD.WIDE R180, R13, 0x4, R180 ;  /* 0x000000040db47825 */ /* 0x000fc600078e02b4 */
        /* <DEDUP_REMOVED lines=12> */
[----:B----4-:R-:W-:Y:S04]  /*2f260*/  LDGSTS.E [R250+0x60d00], desc[UR20][R140.64], P3 ;  /* 0x60d000008cfa7fae */ /* 0x010fe800099a1014 */
[----:B------:R-:W2:Y:S04]  /*2f270*/  LDL.64 R138, [R1+0x910] ;  /* 0x00091000018a7983 */ /* 0x000ea80000100a00 */
[----:B------:R-:W-:Y:S04]  /*2f280*/  LDGSTS.E [R250+0x61100], desc[UR20][R122.64], P3 ;  /* 0x611000007afa7fae */ /* 0x000fe800099a1014 */
[----:B------:R-:W-:Y:S04]  /*2f290*/  LDGSTS.E [R250+0x61500], desc[UR20][R130.64], P3 ;  /* 0x6150000082fa7fae */ /* 0x000fe800099a1014 */
[----:B------:R-:W3:Y:S04]  /*2f2a0*/  LDL.64 R140, [R1+0x8d0] ;  /* 0x0008d000018c7983 */ /* 0x000ee80000100a00 */
[----:B------:R-:W-:Y:S04]  /*2f2b0*/  LDGSTS.E [R250+0x61900], desc[UR20][R72.64], P3 ;  /* 0x6190000048fa7fae */ /* 0x000fe800099a1014 */
[----:B------:R-:W4:Y:S04]  /*2f2c0*/  LDL.64 R122, [R1+0x890] ;  /* 0x00089000017a7983 */ /* 0x000f280000100a00 */
[----:B------:R-:W-:Y:S04]  /*2f2d0*/  LDGSTS.E [R250+0x61d00], desc[UR20][R128.64], P3 ;  /* 0x61d0000080fa7fae */ /* 0x000fe800099a1014 */
[----:B------:R-:W2:Y:S04]  /*2f2e0*/  LDL.64 R130, [R1+0x850] ;  /* 0x0008500001827983 */ /* 0x000ea80000100a00 */
[----:B------:R-:W-:Y:S04]  /*2f2f0*/  LDGSTS.E [R250+0x62100], desc[UR20][R124.64], P3 ;  /* 0x621000007cfa7fae */ /* 0x000fe800099a1014 */
[----:B------:R-:W2:Y:S04]  /*2f300*/  LDL.64 R72, [R1+0x810] ;  /* 0x0008100001487983 */ /* 0x000ea80000100a00 */
[----:B------:R-:W-:Y:S04]  /*2f310*/  LDGSTS.E [R250+0x62500], desc[UR20][R126.64], P3 ;  /* 0x625000007efa7fae */ /* 0x000fe800099a1014 */
        /* <DEDUP_REMOVED lines=18> */
[----:B------:R-:W3:Y:S04]  /*2f440*/  LDL.LU.64 R146, [R1+0x10a0] ;  /* 0x0010a00001927983 */ /* 0x000ee80000300a00 */
[----:B------:R-:W3:Y:S04]  /*2f450*/  LDL.LU.64 R88, [R1+0x1098] ;  /* 0x0010980001587983 */ /* 0x000ee80000300a00 */
[----:B------:R-:W3:Y:S04]  /*2f460*/  LDL.LU.64 R114, [R1+0x1090] ;  /* 0x0010900001727983 */ /* 0x000ee80000300a00 */
[----:B------:R-:W-:Y:S04]  /*2f470*/  LDGSTS.E [R250+0x64d00], desc[UR20][R118.64], P3 ;  /* 0x64d0000076fa7fae */ /* 0x000fe800099a1014 */
[----:B------:R-:W3:Y:S04]  /*2f480*/  LDL.LU.64 R118, [R1+0x1088] ;  /* 0x0010880001767983 */ /* 0x000ee80000300a00 */
[----:B--2---:R-:W-:Y:S04]  /*2f490*/  LDGSTS.E [R250+0x65100], desc[UR20][R144.64], P3 ;  /* 0x6510000090fa7fae */ /* 0x004fe800099a1014 */
        /* <DEDUP_REMOVED lines=11> */
[----:B------:R-:W-:Y:S01]  /*2f550*/  LDGSTS.E [R250+0x66900], desc[UR20][R8.64], P3 ;  /* 0x6690000008fa7fae */ /* 0x000fe200099a1014 */
[----:B------:R-:W-:-:S03]  /*2f560*/  IMAD.WIDE R182, R13, 0x4, R182 ;  /* 0x000000040db67825 */ /* 0x000fc600078e02b6 */
[----:B------:R-:W-:Y:S01]  /*2f570*/  LDGSTS.E [R250+0x66d00], desc[UR20][R142.64], P3 ;  /* 0x66d000008efa7fae */ /* 0x000fe200099a1014 */
[----:B------:R-:W-:-:S03]  /*2f580*/  IMAD.WIDE R206, R13, 0x4, R206 ;  /* 0x000000040dce7825 */ /* 0x000fc600078e02ce */
[----:B------:R-:W-:Y:S04]  /*2f590*/  LDGSTS.E [R250+0x67100], desc[UR20][R230.64], P3 ;  /* 0x67100000e6fa7fae */ /* 0x000fe800099a1014 */
[----:B------:R-:W2:Y:S04]  /*2f5a0*/  LDL.LU.64 R8, [R1+0x1050] ;  /* 0x0010500001087983 */ /* 0x000ea80000300a00 */
[----:B------:R-:W-:Y:S04]  /*2f5b0*/  LDGSTS.E [R250+0x67500], desc[UR20][R182.64], P3 ;  /* 0x67500000b6fa7fae */ /* 0x000fe800099a1014 */
[----:B------:R-:W-:Y:S04]  /*2f5c0*/  LDGSTS.E [R250+0x67900], desc[UR20][R172.64], P3 ;  /* 0x67900000acfa7fae */ /* 0x000fe800099a1014 */
[----:B------:R-:W-:Y:S04]  /*2f5d0*/  LDGSTS.E [R250+0x67d00], desc[UR20][R206.64], P3 ;  /* 0x67d00000cefa7fae */ /* 0x000fe800099a1014 */
[----:B------:R-:W4:Y:S04]  /*2f5e0*/  LDL.64 R142, [R1+0x760] ;  /* 0x00076000018e7983 */ /* 0x000f280000100a00 */
[----:B--2---:R-:W-:Y:S04]  /*2f5f0*/  LDGSTS.E [R9+0x60180], desc[UR20][R116.64], P3 ;  /* 0x6018000074097fae */ /* 0x004fe800099a1014 */
        /* <DEDUP_REMOVED lines=44> */
[----:B------:R-:W-:Y:S04]  /*2f8c0*/  LDGSTS.E [R9+0x67980], desc[UR20][R58.64], P3 ;  /* 0x679800003a097fae */ /* 0x000fe800099a1014 */
[----:B------:R-:W-:Y:S04]  /*2f8d0*/  LDGSTS.E [R9+0x67d80], desc[UR20][R80.64], P3 ;  /* 0x67d8000050097fae */ /* 0x000fe800099a1014 */
[----:B------:R-:W4:Y:S04]  /*2f8e0*/  LDL.LU.64 R58, [R1+0x1048] ;  /* 0x00104800013a7983 */ /* 0x000f280000300a00 */
[----:B-1----:R-:W4:Y:S04]  /*2f8f0*/  LDL.LU.64 R80, [R1+0x1040] ;  /* 0x0010400001507983 */ /* 0x002f280000300a00 */
[----:B--2---:R-:W-:Y:S04]  /*2f900*/  LDGSTS.E [R8+0x60200], desc[UR20][R68.64], P3 ;  /* 0x6020000044087fae */ /* 0x004fe800099a1014 */
[----:B------:R-:W2:Y:S04]  /*2f910*/  LDL.LU.64 R68, [R1+0x1038] ;  /* 0x0010380001447983 */ /* 0x000ea80000300a00 */
[----:B---3--:R-:W-:Y:S04]  /*2f920*/  LDGSTS.E [R8+0x60600], desc[UR20][R122.64], P3 ;  /* 0x606000007a087fae */ /* 0x008fe800099a1014 */
[----:B----4-:R-:W-:Y:S04]  /*2f930*/  LDGSTS.E [R8+0x60a00], desc[UR20][R130.64], P3 ;  /* 0x60a0000082087fae */ /* 0x010fe800099a1014 */
        /* <DEDUP_REMOVED lines=8> */
[----:B------:R-:W-:Y:S04]  /*2f9c0*/  LDGSTS.E [R8+0x61e00], desc[UR20][R124.64], P3 ;  /* 0x61e000007c087fae */ /* 0x000fe800099a1014 */
[----:B------:R-:W-:Y:S04]  /*2f9d0*/  LDGSTS.E [R8+0x62200], desc[UR20][R126.64], P3 ;  /* 0x622000007e087fae */ /* 0x000fe800099a1014 */
        /* <DEDUP_REMOVED lines=8> */
[----:B------:R-:W2:Y:S04]  /*2fa60*/  LDL.LU.64 R142, [R1+0x1030] ;  /* 0x00103000018e7983 */ /* 0x000ea80000300a00 */
[----:B------:R-:W2:Y:S04]  /*2fa70*/  LDL.LU.64 R84, [R1+0x1028] ;  /* 0x0010280001547983 */ /* 0x000ea80000300a00 */
[----:B------:R-:W-:Y:S04]  /*2fa80*/  LDGSTS.E [R8+0x63200], desc[UR20][R116.64], P3 ;  /* 0x6320000074087fae */ /* 0x000fe800099a1014 */
[----:B------:R-:W-:Y:S04]  /*2fa90*/  LDGSTS.E [R8+0x63600], desc[UR20][R138.64], P3 ;  /* 0x636000008a087fae */ /* 0x000fe800099a1014 */
[----:B------:R-:W-:Y:S04]  /*2faa0*/  LDGSTS.E [R8+0x63a00], desc[UR20][R140.64], P3 ;  /* 0x63a000008c087fae */ /* 0x000fe800099a1014 */
[----:B------:R-:W2:Y:S04]  /*2fab0*/  LDL.LU.64 R116, [R1+0x1020] ;  /* 0x0010200001747983 */ /* 0x000ea80000300a00 */
[----:B------:R-:W2:Y:S04]  /*2fac0*/  LDL.LU.64 R138, [R1+0x1018] ;  /* 0x00101800018a7983 */ /* 0x000ea80000300a00 */
[----:B------:R-:W3:Y:S04]  /*2fad0*/  LDL.LU.64 R140, [R1+0x1010] ;  /* 0x00101000018c7983 */ /* 0x000ee80000300a00 */
[----:B------:R-:W-:Y:S04]  /*2fae0*/  LDGSTS.E [R8+0x63e00], desc[UR20][R82.64], P3 ;  /* 0x63e0000052087fae */ /* 0x000fe800099a1014 */
[----:B------:R-:W-:Y:S04]  /*2faf0*/  LDGSTS.E [R8+0x64200], desc[UR20][R60.64], P3 ;  /* 0x642000003c087fae */ /* 0x000fe800099a1014 */
[----:B------:R-:W3:Y:S04]  /*2fb00*/  LDL.LU.64 R82, [R1+0x1008] ;  /* 0x0010080001527983 */ /* 0x000ee80000300a00 */
        /* <DEDUP_REMOVED lines=31> */
[----:B---3--:R-:W-:Y:S04]  /*2fd00*/  LDGSTS.E [R7+0x60280], desc[UR20][R122.64], P3 ;  /* 0x602800007a077fae */ /* 0x008fe800099a1014 */
[----:B----4-:R-:W-:Y:S04]  /*2fd10*/  LDGSTS.E [R7+0x60680], desc[UR20][R130.64], P3 ;  /* 0x6068000082077fae */ /* 0x010fe800099a1014 */
[----:B------:R-:W-:Y:S04]  /*2fd20*/  LDGSTS.E [R7+0x60a80], desc[UR20][R72.64], P3 ;  /* 0x60a8000048077fae */ /* 0x000fe800099a1014 */
[----:B------:R-:W3:Y:S04]  /*2fd30*/  LDL.LU.64 R122, [R1+0xf80] ;  /* 0x000f8000017a7983 */ /* 0x000ee80000300a00 */
[----:B------:R-:W4:Y:S04]  /*2fd40*/  LDL.LU.64 R130, [R1+0xf78] ;  /* 0x000f780001827983 */ /* 0x000f280000300a00 */
        /* <DEDUP_REMOVED lines=12> */
[----:B------:R-:W3:Y:S04]  /*2fe10*/  LDL.LU.64 R68, [R1+0xf40] ;  /* 0x000f400001447983 */ /* 0x000ee80000300a00 */
[----:B--2---:R-:W-:Y:S04]  /*2fe20*/  LDGSTS.E [R7+0x62680], desc[UR20][R124.64], P3 ;  /* 0x626800007c077fae */ /* 0x004fe800099a1014 */
[----:B------:R-:W-:Y:S04]  /*2fe30*/  LDGSTS.E [R7+0x62a80], desc[UR20][R66.64], P3 ;  /* 0x62a8000042077fae */ /* 0x000fe800099a1014 */
[----:B---3--:R-:W-:Y:S04]  /*2fe40*/  LDGSTS.E [R7+0x62e80], desc[UR20][R122.64], P3 ;  /* 0x62e800007a077fae */ /* 0x008fe800099a1014 */
[----:B------:R-:W2:Y:S04]  /*2fe50*/  LDL.LU.64 R124, [R1+0xf38] ;  /* 0x000f3800017c7983 */ /* 0x000ea80000300a00 */
[----:B------:R-:W3:Y:S04]  /*2fe60*/  LDL.LU.64 R66, [R1+0xf30] ;  /* 0x000f300001427983 */ /* 0x000ee80000300a00 */
        /* <DEDUP_REMOVED lines=54> */
[----:B---3--:R-:W-:Y:S04]  /*301d0*/  LDGSTS.E [R6+0x61f00], desc[UR20][R66.64], P3 ;  /* 0x61f0000042067fae */ /* 0x008fe800099a1014 */
[----:B------:R-:W-:Y:S04]  /*301e0*/  LDGSTS.E [R6+0x62300], desc[UR20][R68.64], P3 ;  /* 0x6230000044067fae */ /* 0x000fe800099a1014 */
[----:B------:R-:W3:Y:S04]  /*301f0*/  LDL.LU.64 R64, [R1+0xe50] ;  /* 0x000e500001407983 */ /* 0x000ee80000300a00 */
        /* <DEDUP_REMOVED lines=47> */
[----:B------:R-:W2:Y:S04]  /*304f0*/  LDL.LU.64 R4, [R1+0xd88] ;  /* 0x000d880001047983 */ /* 0x000ea80000300a00 */
[----:B--2---:R-:W-:Y:S04]  /*30500*/  LDGSTS.E [R5+0x60380], desc[UR20][R110.64], P3 ;  /* 0x603800006e057fae */ /* 0x004fe800099a1014 */
[----:B------:R-:W-:Y:S04]  /*30510*/  LDGSTS.E [R5+0x60780], desc[UR20][R112.64], P3 ;  /* 0x6078000070057fae */ /* 0x000fe800099a1014 */
[----:B------:R-:W-:Y:S04]  /*30520*/  LDGSTS.E [R5+0x60b80], desc[UR20][R114.64], P3 ;  /* 0x60b8000072057fae */ /* 0x000fe800099a1014 */
[----:B------:R-:W2:Y:S04]  /*30530*/  LDL.LU.64 R110, [R1+0xd80] ;  /* 0x000d8000016e7983 */ /* 0x000ea80000300a00 */
[----:B------:R-:W2:Y:S04]  /*30540*/  LDL.LU.64 R112, [R1+0xd78] ;  /* 0x000d780001707983 */ /* 0x000ea80000300a00 */
[----:B------:R-:W-:Y:S04]  /*30550*/  LDGSTS.E [R5+0x60f80], desc[UR20][R116.64], P3 ;  /* 0x60f8000074057fae */ /* 0x000fe800099a1014 */
[----:B------:R-:W2:Y:S04]  /*30560*/  LDL.LU.64 R114, [R1+0xd70] ;  /* 0x000d700001727983 */ /* 0x000ea80000300a00 */
[----:B------:R-:W-:Y:S04]  /*30570*/  LDGSTS.E [R5+0x61380], desc[UR20][R118.64], P3 ;  /* 0x6138000076057fae */ /* 0x000fe800099a1014 */
[----:B------:R-:W3:Y:S04]  /*30580*/  LDL.LU.64 R116, [R1+0xd68] ;  /* 0x000d680001747983 */ /* 0x000ee80000300a00 */
        /* <DEDUP_REMOVED lines=10> */
[----:B----4-:R-:W-:Y:S04]  /*30630*/  LDGSTS.E [R5+0x62b80], desc[UR20][R130.64], P3 ;  /* 0x62b8000082057fae */ /* 0x010fe800099a1014 */
        /* <DEDUP_REMOVED lines=39> */
[----:B------:R1:W-:Y:S04]  /*308b0*/  LDGSTS.E [R5+0x67b80], desc[UR20][R174.64], P3 ;  /* 0x67b80000ae057fae */ /* 0x0003e800099a1014 */
[----:B------:R-:W4:Y:S04]  /*308c0*/  LDL.LU.64 R166, [R1+0xc98] ;  /* 0x000c980001a67983 */ /* 0x000f280000300a00 */
[----:B------:R1:W-:Y:S04]  /*308d0*/  LDGSTS.E [R5+0x67f80], desc[UR20][R218.64], P3 ;  /* 0x67f80000da057fae */ /* 0x0003e800099a1014 */
[----:B------:R-:W0:Y:S04]  /*308e0*/  LDGDEPBAR ;  /* 0x00000000000079af */ /* 0x000e280000000000 */
[----:B------:R-:W4:Y:S01]  /*308f0*/  LDL.LU.64 R218, [R1+0xc90] ;  /* 0x000c900001da7983 */ /* 0x000f220000300a00 */
[----:B------:R-:W-:-:S02]  /*30900*/  SEL R12, R12, RZ, P4 ;  /* 0x000000ff0c0c7207 */ /* 0x000fc40002000000 */
[----:B-1----:R-:W-:Y:S02]  /*30910*/  LOP3.LUT R175, R3, 0x40, RZ, 0xfc, !PT ;  /* 0x0000004003af7812 */ /* 0x002fe400078efcff */
[----:B------:R-:W-:Y:S02]  /*30920*/  ISETP.NE.U32.AND P3, PT, R12, RZ, PT ;  /* 0x000000ff0c00720c */ /* 0x000fe40003f65070 */
[----:B------:R-:W-:Y:S02]  /*30930*/  SEL R12, RZ, 0x4, P6 ;  /* 0x00000004ff0c7807 */ /* 0x000fe40003000000 */
[----:B------:R-:W-:Y:S02]  /*30940*/  ISETP.GE.AND P6, PT, R175, UR5, PT ;  /* 0x00000005af007c0c */ /* 0x000fe4000bfc6270 */
[----:B------:R-:W-:Y:S02]  /*30950*/  SEL R12, R12, RZ, P4 ;  /* 0x000000ff0c0c7207 */ /* 0x000fe40002000000 */
[----:B------:R-:W-:Y:S01]  /*30960*/  LOP3.LUT R175, R3, 0x42, RZ, 0xfc, !PT ;  /* 0x0000004203af7812 */ /* 0x000fe200078efcff */
[----:B------:R-:W-:Y:S01]  /*30970*/  BAR.SYNC.DEFER_BLOCKING 0x0 ;  /* 0x0000000000007b1d */ /* 0x000fe20000010000 */
[----:B------:R-:W-:-:S04]  /*30980*/  IMAD.WIDE R106, R251, 0x4, R106 ;  /* 0x00000004fb6a7825 */ /* 0x000fc800078e026a */
[----:B------:R-:W-:-:S04]  /*30990*/  IMAD.WIDE R102, R251, 0x4, R102 ;  /* 0x00000004fb667825 */ /* 0x000fc800078e0266 */
[----:B--2---:R-:W-:-:S04]  /*309a0*/  IMAD.WIDE R114, R251, 0x4, R114 ;  /* 0x00000004fb727825 */ /* 0x004fc800078e0272 */
[----:B---3--:R-:W-:-:S04]  /*309b0*/  IMAD.WIDE R118, R251, 0x4, R118 ;  /* 0x00000004fb767825 */ /* 0x008fc800078e0276 */
[----:B------:R-:W-:-:S04]  /*309c0*/  IMAD.WIDE R122, R251, 0x4, R122 ;  /* 0x00000004fb7a7825 */ /* 0x000fc800078e027a */
[----:B------:R-:W-:-:S04]  /*309d0*/  IMAD.WIDE R126, R251, 0x4, R126 ;  /* 0x00000004fb7e7825 */ /* 0x000fc800078e027e */
        /* <DEDUP_REMOVED lines=9> */
[----:B------:R-:W-:-:S05]  /*30a70*/  IMAD.WIDE R218, R251, 0x4, R218 ;  /* 0x00000004fbda7825 */ /* 0x000fca00078e02da */
[----:B------:R-:W-:Y:S01]  /*30a80*/  @!PT LDS RZ, [RZ] ;  /* 0x00000000fffff984 */ /* 0x000fe20000000800 */
[----:B------:R-:W-:Y:S01]  /*30a90*/  @!PT LDS RZ, [RZ] ;  /* 0x00000000fffff984 */ /* 0x000fe20000000800 */
[----:B------:R-:W-:Y:S01]  /*30aa0*/  @!PT LDS RZ, [RZ] ;  /* 0x00000000fffff984 */ /* 0x000fe20000000800 */
[----:B------:R1:W-:Y:S01]  /*30ab0*/  LDGSTS.E [R10+0x20000], desc[UR20][R218.64], P5 ;  /* 0x20000000da0a7fae */ /* 0x0003e2000a9a1014 */
[----:B------:R-:W-:Y:S02]  /*30ac0*/  ISETP.NE.U32.AND P5, PT, R12, RZ, PT ;  /* 0x000000ff0c00720c */ /* 0x000fe40003fa5070 */
[----:B------:R-:W-:Y:S01]  /*30ad0*/  SEL R12, RZ, 0x4, P6 ;  /* 0x00000004ff0c7807 */ /* 0x000fe20003000000 */
[----:B------:R-:W-:Y:S01]  /*30ae0*/  LDGSTS.E [R10+0x20008], desc[UR20][R166.64], P1 ;  /* 0x20008000a60a7fae */ /* 0x000fe200089a1014 */
[----:B------:R-:W-:Y:S02]  /*30af0*/  ISETP.GE.AND P6, PT, R175, UR5, PT ;  /* 0x00000005af007c0c */ /* 0x000fe4000bfc6270 */
[----:B------:R-:W-:Y:S01]  /*30b00*/  SEL R12, R12, RZ, P4 ;  /* 0x000000ff0c0c7207 */ /* 0x000fe20002000000 */
[----:B------:R2:W-:Y:S01]  /*30b10*/  LDGSTS.E [R10+0x22000], desc[UR20][R164.64], P3 ;  /* 0x22000000a40a7fae */ /* 0x0005e200099a1014 */
[----:B------:R-:W-:Y:S02]  /*30b20*/  SEL R174, RZ, 0x4, P6 ;  /* 0x00000004ffae7807 */ /* 0x000fe40003000000 */
[----:B------:R-:W-:-:S02]  /*30b30*/  LOP3.LUT R175, R3, 0x60, RZ, 0xfc, !PT ;  /* 0x0000006003af7812 */ /* 0x000fc400078efcff */
[----:B------:R-:W-:Y:S02]  /*30b40*/  ISETP.NE.U32.AND P6, PT, R12, RZ, PT ;  /* 0x000000ff0c00720c */ /* 0x000fe40003fc5070 */
[----:B------:R-:W-:Y:S02]  /*30b50*/  SEL R12, R174, RZ, P4 ;  /* 0x000000ffae0c7207 */ /* 0x000fe40002000000 */
[----:B------:R-:W-:Y:S02]  /*30b60*/  ISETP.GE.AND P1, PT, R175, UR5, PT ;  /* 0x00000005af007c0c */ /* 0x000fe4000bf26270 */
[----:B------:R-:W-:Y:S02]  /*30b70*/  LOP3.LUT R175, R3, 0x62, RZ, 0xfc, !PT ;  /* 0x0000006203af7812 */ /* 0x000fe400078efcff */
[----:B------:R-:W-:Y:S02]  /*30b80*/  ISETP.NE.U32.AND P3, PT, R12, RZ, PT ;  /* 0x000000ff0c00720c */ /* 0x000fe40003f65070 */
[----:B------:R-:W-:Y:S01]  /*30b90*/  SEL R12, RZ, 0x4, P1 ;  /* 0x00000004ff0c7807 */ /* 0x000fe20000800000 */
[----:B------:R1:W-:Y:S01]  /*30ba0*/  STL.64 [R1+0x6a8], R218 ;  /* 0x0006a8da01007387 */ /* 0x0003e20000100a00 */
[----:B------:R-:W-:Y:S01]  /*30bb0*/  ISETP.GE.AND P1, PT, R175, UR5, PT ;  /* 0x00000005af007c0c */ /* 0x000fe2000bf26270 */
[----:B------:R-:W-:Y:S01]  /*30bc0*/  IMAD.WIDE R162, R251, 0x4, R162 ;  /* 0x00000004fba27825 */ /* 0x000fe200078e02a2 */
[----:B------:R-:W-:Y:S01]  /*30bd0*/  SEL R12, R12, RZ, P4 ;  /* 0x000000ff0c0c7207 */ /* 0x000fe20002000000 */
[----:B------:R-:W-:Y:S01]  /*30be0*/  STL.64 [R1+0x6a0], R166 ;  /* 0x0006a0a601007387 */ /* 0x000fe20000100a00 */
[----:B------:R-:W-:-:S03]  /*30bf0*/  LOP3.LUT R175, R3, 0x4, RZ, 0xfc, !PT ;  /* 0x0000000403af7812 */ /* 0x000fc600078efcff */
[----:B------:R2:W-:Y:S04]  /*30c00*/  STL.64 [R1+0x698], R164 ;  /* 0x000698a401007387 */ /* 0x0005e80000100a00 */
[----:B------:R-:W-:Y:S01]  /*30c10*/  LDGSTS.E [R10+0x22008], desc[UR20][R162.64], P5 ;  /* 0x22008000a20a7fae */ /* 0x000fe2000a9a1014 */
[----:B------:R-:W-:Y:S01]  /*30c20*/  ISETP.GE.AND P5, PT, R175, UR5, PT ;  /* 0x00000005af007c0c */ /* 0x000fe2000bfa6270 */
[----:B------:R-:W-:Y:S01]  /*30c30*/  IMAD.WIDE R158, R251, 0x4, R158 ;  /* 0x00000004fb9e7825 */ /* 0x000fe200078e029e */
[----:B-1----:R-:W1:Y:S01]  /*30c40*/  LDC R219, c[0x0][0x3a0] ;  /* 0x0000e800ffdb7b82 */ /* 0x002e620000000800 */
[----:B--2---:R-:W-:Y:S01]  /*30c50*/  SEL R164, RZ, 0x4, P1 ;  /* 0x00000004ffa47807 */ /* 0x004fe20000800000 */
[----:B------:R2:W-:Y:S01]  /*30c60*/  LDGSTS.E [R10+0x24000], desc[UR20][R160.64], P6 ;  /* 0x24000000a00a7fae */ /* 0x0005e2000b1a1014 */
[----:B------:R-:W-:-:S02]  /*30c70*/  ISETP.NE.U32.AND P1, PT, R12, RZ, PT ;  /* 0x000000ff0c00720c */ /* 0x000fc40003f25070 */
[----:B------:R-:W-:Y:S01]  /*30c80*/  SEL R12, R164, RZ, P4 ;  /* 0x000000ffa40c7207 */ /* 0x000fe20002000000 */
[----:B------:R-:W-:Y:S01]  /*30c90*/  STL.64 [R1+0x680], R162 ;  /* 0x000680a201007387 */ /* 0x000fe20000100a00 */
[----:B------:R-:W-:Y:S02]  /*30ca0*/  LOP3.LUT R175, R3, 0x6, RZ, 0xfc, !PT ;  /* 0x0000000603af7812 */ /* 0x000fe400078efcff */
[----:B------:R-:W-:Y:S01]  /*30cb0*/  ISETP.NE.U32.AND P6, PT, R12, RZ, PT ;  /* 0x000000ff0c00720c */ /* 0x000fe20003fc5070 */
[----:B------:R-:W-:Y:S01]  /*30cc0*/  LDGSTS.E [R10+0x24008], desc[UR20][R158.64], P3 ;  /* 0x240080009e0a7fae */ /* 0x000fe200099a1014 */
[----:B------:R-:W-:Y:S02]  /*30cd0*/  SEL R12, RZ, 0x4, P5 ;  /* 0x00000004ff0c7807 */ /* 0x000fe40002800000 */
[----:B------:R-:W-:Y:S01]  /*30ce0*/  ISETP.GE.AND P5, PT, R175, UR5, PT ;  /* 0x00000005af007c0c */ /* 0x000fe2000bfa6270 */
[----:B------:R2:W-:Y:S01]  /*30cf0*/  STL.64 [R1+0x678], R160 ;  /* 0x000678a001007387 */ /* 0x0005e20000100a00 */
[----:B------:R-:W-:-:S02]  /*30d00*/  SEL R12, R12, RZ, P4 ;  /* 0x000000ff0c0c7207 */ /* 0x000fc40002000000 */
[----:B------:R-:W-:Y:S01]  /*30d10*/  LOP3.LUT R175, R3, 0x24, RZ, 0xfc, !PT ;  /* 0x0000002403af7812 */ /* 0x000fe200078efcff */
[----:B------:R3:W-:Y:S03]  /*30d20*/  LDGSTS.E [R10+0x26000], desc[UR20][R156.64], P1 ;  /* 0x260000009c0a7fae */ /* 0x0007e600089a1014 */
[----:B------:R-:W-:Y:S02]  /*30d30*/  ISETP.GE.AND P3, PT, R175, UR5, PT ;  /* 0x00000005af007c0c */ /* 0x000fe4000bf66270 */
[----:B--2---:R-:W-:Y:S02]  /*30d40*/  SEL R160, RZ, 0x4, P5 ;  /* 0x00000004ffa07807 */ /* 0x004fe40002800000 */
[----:B------:R-:W-:Y:S02]  /*30d50*/  ISETP.NE.U32.AND P5, PT, R12, RZ, PT ;  /* 0x000000ff0c00720c */ /* 0x000fe40003fa5070 */
[----:B------:R-:W-:-:S02]  /*30d60*/  SEL R12, R160, RZ, P4 ;  /* 0x000000ffa00c7207 */ /* 0x000fc40002000000 */
[----:B------:R-:W-:Y:S02]  /*30d70*/  LOP3.LUT R175, R3, 0x26, RZ, 0xfc, !PT ;  /* 0x0000002603af7812 */ /* 0x000fe400078efcff */
[----:B------:R-:W-:Y:S02]  /*30d80*/  ISETP.NE.U32.AND P1, PT, R12, RZ, PT ;  /* 0x000000ff0c00720c */ /* 0x000fe40003f25070 */
[----:B------:R-:W-:Y:S02]  /*30d90*/  SEL R12, RZ, 0x4, P3 ;  /* 0x00000004ff0c7807 */ /* 0x000fe40001800000 */
[----:B------:R-:W-:Y:S01]  /*30da0*/  ISETP.GE.AND P3, PT, R175, UR5, PT ;  /* 0x00000005af007c0c */ /* 0x000fe2000bf66270 */
[----:B------:R-:W-:Y:S01]  /*30db0*/  STL.64 [R1+0x658], R158 ;  /* 0x0006589e01007387 */ /* 0x000fe20000100a00 */
[----:B------:R-:W-:Y:S01]  /*30dc0*/  SEL R12, R12, RZ, P4 ;  /* 0x000000ff0c0c7207 */ /* 0x000fe20002000000 */
[----:B------:R-:W-:Y:S02]  /*30dd0*/  IMAD.WIDE R154, R251, 0x4, R154 ;  /* 0x00000004fb9a7825 */ /* 0x000fe400078e029a */
[----:B------:R3:W-:Y:S01]  /*30de0*/  STL.64 [R1+0x620], R156 ;  /* 0x0006209c01007387 */ /* 0x0007e20000100a00 */
[----:B------:R-:W-:-:S03]  /*30df0*/  LOP3.LUT R175, R3, 0x44, RZ, 0xfc, !PT ;  /* 0x0000004403af7812 */ /* 0x000fc600078efcff */
[----:B------:R-:W-:Y:S01]  /*30e00*/  LDGSTS.E [R10+0x26008], desc[UR20][R154.64], P6 ;  /* 0x260080009a0a7fae */ /* 0x000fe2000b1a1014 */
[----:B------:R-:W-:Y:S02]  /*30e10*/  ISETP.GE.AND P6, PT, R175, UR5, PT ;  /* 0x00000005af007c0c */ /* 0x000fe4000bfc6270 */
[----:B---3--:R-:W-:Y:S01]  /*30e20*/  SEL R156, RZ, 0x4, P3 ;  /* 0x00000004ff9c7807 */ /* 0x008fe20001800000 */
[----:B------:R2:W-:Y:S01]  /*30e30*/  LDGSTS.E [R11+0x20000], desc[UR20][R152.64], P5 ;  /* 0x20000000980b7fae */ /* 0x0005e2000a9a1014 */
[----:B------:R-:W-:Y:S02]  /*30e40*/  ISETP.NE.U32.AND P3, PT, R12, RZ, PT ;  /* 0x000000ff0c00720c */ /* 0x000fe40003f65070 */
[----:B------:R-:W-:Y:S02]  /*30e50*/  SEL R12, R156, RZ, P4 ;  /* 0x000000ff9c0c7207 */ /* 0x000fe40002000000 */
[----:B------:R-:W-:Y:S02]  /*30e60*/  LOP3.LUT R175, R3, 0x46, RZ, 0xfc, !PT ;  /* 0x0000004603af7812 */ /* 0x000fe400078efcff */
[----:B------:R-:W-:-:S02]  /*30e70*/  ISETP.NE.U32.AND P5, PT, R12, RZ, PT ;  /* 0x000000ff0c00720c */ /* 0x000fc40003fa5070 */
        /* <DEDUP_REMOVED lines=9> */
[----:B--2---:R-:W-:Y:S01]  /*30f10*/  SEL R152, RZ, 0x4, P6 ;  /* 0x00000004ff987807 */ /* 0x004fe20003000000 */
        /* <DEDUP_REMOVED lines=42> */
[----:B------:R3:W-:Y:S01]  /*311c0*/  LDGSTS.E [R11+0x26008], desc[UR20][R138.64], P6 ;  /* 0x260080008a0b7fae */ /* 0x0007e2000b1a1014 */
[----:B------:R-:W-:Y:S02]  /*311d0*/  ISETP.GE.AND P6, PT, R175, UR5, PT ;  /* 0x00000005af007c0c */ /* 0x000fe4000bfc6270 */
[----:B--2---:R-:W-:Y:S01]  /*311e0*/  SEL R140, RZ, 0x4, P3 ;  /* 0x00000004ff8c7807 */ /* 0x004fe20001800000 */
[----:B------:R2:W-:Y:S01]  /*311f0*/  LDGSTS.E [R242+0x20000], desc[UR20][R136.64], P5 ;  /* 0x2000000088f27fae */ /* 0x0005e2000a9a1014 */
[----:B------:R-:W-:Y:S02]  /*31200*/  ISETP.NE.U32.AND P3, PT, R12, RZ, PT ;  /* 0x000000ff0c00720c */ /* 0x000fe40003f65070 */
[----:B------:R-:W-:Y:S02]  /*31210*/  SEL R12, R140, RZ, P4 ;  /* 0x000000ff8c0c7207 */ /* 0x000fe40002000000 */
[----:B------:R-:W-:Y:S02]  /*31220*/  LOP3.LUT R175, R3, 0x4a, RZ, 0xfc, !PT ;  /* 0x0000004a03af7812 */ /* 0x000fe400078efcff */
[----:B------:R-:W-:-:S02]  /*31230*/  ISETP.NE.U32.AND P5, PT, R12, RZ, PT ;  /* 0x000000ff0c00720c */ /* 0x000fc40003fa5070 */
[----:B------:R-:W-:Y:S01]  /*31240*/  SEL R12, RZ, 0x4, P6 ;  /* 0x00000004ff0c7807 */ /* 0x000fe20003000000 */
[----:B------:R-:W-:Y:S01]  /*31250*/  STL.64 [R1+0x570], R138 ;  /* 0x0005708a01007387 */ /* 0x000fe20000100a00 */
[----:B------:R-:W-:Y:S01]  /*31260*/  ISETP.GE.AND P6, PT, R175, UR5, PT ;  /* 0x00000005af007c0c */ /* 0x000fe2000bfc6270 */
[----:B------:R-:W-:Y:S01]  /*31270*/  IMAD.WIDE R134, R251, 0x4, R134 ;  /* 0x00000004fb867825 */ /* 0x000fe200078e0286 */
[----:B------:R-:W-:Y:S01]  /*31280*/  SEL R12, R12, RZ, P4 ;  /* 0x000000ff0c0c7207 */ /* 0x000fe20002000000 */
[----:B------:R3:W-:Y:S01]  /*31290*/  STL.64 [R1+0xe18], R10 ;  /* 0x000e180a01007387 */ /* 0x0007e20000100a00 */
[----:B------:R-:W-:-:S03]  /*312a0*/  LOP3.LUT R175, R3, 0x68, RZ, 0xfc, !PT ;  /* 0x0000006803af7812 */ /* 0x000fc600078efcff */
[----:B------:R2:W-:Y:S04]  /*312b0*/  STL.64 [R1+0x558], R136 ;  /* 0x0005588801007387 */ /* 0x0005e80000100a00 */
[----:B------:R-:W-:Y:S01]  /*312c0*/  LDGSTS.E [R242+0x20008], desc[UR20][R134.64], P1 ;  /* 0x2000800086f27fae */ /* 0x000fe200089a1014 */
[----:B------:R-:W-:Y:S01]  /*312d0*/  ISETP.GE.AND P1, PT, R175, UR5, PT ;  /* 0x00000005af007c0c */ /* 0x000fe2000bf26270 */
[----:B---3--:R-:W-:Y:S01]  /*312e0*/  IMAD.WIDE R10, R251, 0x4, R132 ;  /* 0x00000004fb0a7825 */ /* 0x008fe200078e0284 */
[----:B--2---:R-:W-:-:S04]  /*312f0*/  SEL R136, RZ, 0x4, P6 ;  /* 0x00000004ff887807 */ /* 0x004fc80003000000 */
[----:B------:R2:W-:Y:S01]  /*31300*/  LDGSTS.E [R242+0x22000], desc[UR20][R10.64], P3 ;  /* 0x220000000af27fae */ /* 0x0005e200099a1014 */
[----:B------:R-:W-:Y:S02]  /*31310*/  ISETP.NE.U32.AND P6, PT, R12, RZ, PT ;  /* 0x000000ff0c00720c */ /* 0x000fe40003fc5070 */
[----:B------:R-:W-:Y:S02]  /*31320*/  SEL R12, R136, RZ, P4 ;  /* 0x000000ff880c7207 */ /* 0x000fe40002000000 */
[----:B------:R-:W-:Y:S02]  /*31330*/  LOP3.LUT R175, R3, 0x6a, RZ, 0xfc, !PT ;  /* 0x0000006a03af7812 */ /* 0x000fe400078efcff */
[----:B------:R-:W-:Y:S02]  /*31340*/  ISETP.NE.U32.AND P3, PT, R12, RZ, PT ;  /* 0x000000ff0c00720c */ /* 0x000fe40003f65070 */
[----:B------:R-:W-:Y:S02]  /*31350*/  SEL R12, RZ, 0x4, P1 ;  /* 0x00000004ff0c7807 */ /* 0x000fe40000800000 */
[----:B------:R-:W-:Y:S01]  /*31360*/  ISETP.GE.AND P1, PT, R175, UR5, PT ;  /* 0x00000005af007c0c */ /* 0x000fe2000bf26270 */
[----:B------:R-:W-:Y:S01]  /*31370*/  IMAD.WIDE R130, R251, 0x4, R130 ;  /* 0x00000004fb827825 */ /* 0x000fe200078e0282 */
[----:B------:R-:W-:Y:S01]  /*31380*/  SEL R12, R12, RZ, P4 ;  /* 0x000000ff0c0c7207 */ /* 0x000fe20002000000 */
[----:B------:R-:W-:Y:S01]  /*31390*/  STL.64 [R1+0x540], R134 ;  /* 0x0005408601007387 */ /* 0x000fe20000100a00 */
[----:B------:R-:W-:-:S02]  /*313a0*/  SEL R132, RZ, 0x4, P1 ;  /* 0x00000004ff847807 */ /* 0x000fc40000800000 */
[----:B------:R-:W-:Y:S01]  /*313b0*/  LOP3.LUT R175, R3, 0xc, RZ, 0xfc, !PT ;  /* 0x0000000c03af7812 */ /* 0x000fe200078efcff */
[----:B------:R2:W-:Y:S01]  /*313c0*/  STL.64 [R1+0x538], R10 ;  /* 0x0005380a01007387 */ /* 0x0005e20000100a00 */
[----:B------:R-:W-:Y:S02]  /*313d0*/  ISETP.NE.U32.AND P1, PT, R12, RZ, PT ;  /* 0x000000ff0c00720c */ /* 0x000fe40003f25070 */
[----:B------:R-:W-:Y:S01]  /*313e0*/  SEL R12, R132, RZ, P4 ;  /* 0x000000ff840c7207 */ /* 0x000fe20002000000 */
[----:B------:R-:W-:Y:S01]  /*313f0*/  LDGSTS.E [R242+0x22008], desc[UR20][R130.64], P5 ;  /* 0x2200800082f27fae */ /* 0x000fe2000a9a1014 */
[----:B------:R-:W-:Y:S02]  /*31400*/  ISETP.GE.AND P5, PT, R175, UR5, PT ;  /* 0x00000005af007c0c */ /* 0x000fe4000bfa6270 */
[----:B------:R-:W-:Y:S01]  /*31410*/  LOP3.LUT R175, R3, 0xe, RZ, 0xfc, !PT ;  /* 0x0000000e03af7812 */ /* 0x000fe200078efcff */
[----:B--2---:R-:W-:-:S05]  /*31420*/  IMAD.WIDE R10, R251, 0x4, R128 ;  /* 0x00000004fb0a7825 */ /* 0x004fca00078e0280 */
[----:B------:R2:W-:Y:S01]  /*31430*/  LDGSTS.E [R242+0x24000], desc[UR20][R10.64], P6 ;  /* 0x240000000af27fae */ /* 0x0005e2000b1a1014 */
[----:B------:R-:W-:Y:S02]  /*31440*/  ISETP.NE.U32.AND P6, PT, R12, RZ, PT ;  /* 0x000000ff0c00720c */ /* 0x000fe40003fc5070 */
[----:B------:R-:W-:Y:S01]  /*31450*/  SEL R12, RZ, 0x4, P5 ;  /* 0x00000004ff0c7807 */ /* 0x000fe20002800000 */
[----:B------:R-:W-:Y:S01]  /*31460*/  STL.64 [R1+0x520], R130 ;  /* 0x0005208201007387 */ /* 0x000fe20000100a00 */
[----:B------:R-:W-:Y:S02]  /*31470*/  ISETP.GE.AND P5, PT, R175, UR5, PT ;  /* 0x00000005af007c0c */ /* 0x000fe4000bfa6270 */
[----:B------:R-:W-:Y:S01]  /*31480*/  SEL R12, R12, RZ, P4 ;  /* 0x000000ff0c0c7207 */ /* 0x000fe20002000000 */
[----:B------:R2:W-:Y:S01]  /*31490*/  STL.64 [R1+0x518], R10 ;  /* 0x0005180a01007387 */ /* 0x0005e20000100a00 */
[----:B------:R-:W-:Y:S02]  /*314a0*/  SEL R128, RZ, 0x4, P5 ;  /* 0x00000004ff807807 */ /* 0x000fe40002800000 */
[----:B------:R-:W-:Y:S01]  /*314b0*/  LOP3.LUT R175, R3, 0x2c, RZ, 0xfc, !PT ;  /* 0x0000002c03af7812 */ /* 0x000fe200078efcff */
[----:B------:R-:W-:Y:S01]  /*314c0*/  LDGSTS.E [R242+0x24008], desc[UR20][R126.64], P3 ;  /* 0x240080007ef27fae */ /* 0x000fe200099a1014 */
[----:B------:R-:W-:-:S02]  /*314d0*/  ISETP.NE.U32.AND P5, PT, R12, RZ, PT ;  /* 0x000000ff0c00720c */ /* 0x000fc40003fa5070 */
[----:B------:R-:W-:Y:S02]  /*314e0*/  SEL R12, R128, RZ, P4 ;  /* 0x000000ff800c7207 */ /* 0x000fe40002000000 */
[----:B------:R-:W-:Y:S01]  /*314f0*/  ISETP.GE.AND P3, PT, R175, UR5, PT ;  /* 0x00000005af007c0c */ /* 0x000fe2000bf66270 */
[----:B--2---:R-:W-:Y:S01]  /*31500*/  IMAD.WIDE R10, R251, 0x4, R124 ;  /* 0x00000004fb0a7825 */ /* 0x004fe200078e027c */
[----:B------:R-:W-:-:S04]  /*31510*/  LOP3.LUT R175, R3, 0x2e, RZ, 0xfc, !PT ;  /* 0x0000002e03af7812 */ /* 0x000fc800078efcff */
        /* <DEDUP_REMOVED lines=47> */
[----:B------:R-:W-:Y:S02]  /*31810*/  SEL R12, RZ, 0x4, P5 ;  /* 0x00000004ff0c7807 */ /* 0x000fe40002800000 */
[----:B------:R-:W-:Y:S01]  /*31820*/  ISETP.GE.AND P5, PT, R175, UR5, PT ;  /* 0x00000005af007c0c */ /* 0x000fe2000bfa6270 */
[----:B------:R-:W-:Y:S01]  /*31830*/  IMAD.WIDE R110, R251, 0x4, R110 ;  /* 0x00000004fb6e7825 */ /* 0x000fe200078e026e */
[----:B------:R-:W-:Y:S01]  /*31840*/  SEL R12, R12, RZ, P4 ;  /* 0x000000ff0c0c7207 */ /* 0x000fe20002000000 */
[----:B------:R-:W-:Y:S01]  /*31850*/  STL.64 [R1+0x498], R114 ;  /* 0x0004987201007387 */ /* 0x000fe20000100a00 */
[----:B------:R-:W-:Y:S02]  /*31860*/  SEL R112, RZ, 0x4, P5 ;  /* 0x00000004ff707807 */ /* 0x000fe40002800000 */
[----:B------:R-:W-:Y:S01]  /*31870*/  LOP3.LUT R175, R3, 0x30, RZ, 0xfc, !PT ;  /* 0x0000003003af7812 */ /* 0x000fe200078efcff */
[----:B------:R2:W-:Y:S01]  /*31880*/  STL.64 [R1+0x488], R10 ;  /* 0x0004880a01007387 */ /* 0x0005e20000100a00 */
[----:B------:R-:W-:-:S02]  /*31890*/  ISETP.NE.U32.AND P5, PT, R12, RZ, PT ;  /* 0x000000ff0c00720c */ /* 0x000fc40003fa5070 */
        /* <DEDUP_REMOVED lines=215> */
[----:B------:R-:W-:Y:S02]  /*32610*/  ISETP.GE.AND P6, PT, R175, UR5, PT ;  /* 0x00000005af007c0c */ /* 0x000fe4000bfc6270 */
[----:B------:R-:W3:Y:S01]  /*32620*/  S2R R175, SR_TID.X ;  /* 0x0000000000af7919 */ /* 0x000ee20000002100 */
[----:B------:R-:W-:Y:S01]  /*32630*/  SEL R12, R12, RZ, P4 ;  /* 0x000000ff0c0c7207 */ /* 0x000fe20002000000 */
[----:B------:R-:W-:Y:S01]  /*32640*/  UIADD3 UR4, UPT, UPT, UR4, -0x280, URZ ;  /* 0xfffffd8004047890 */ /* 0x000fe2000fffe0ff */
[----:B------:R-:W-:Y:S01]  /*32650*/  IMAD.WIDE R54, R251, 0x4, R54 ;  /* 0x00000004fb367825 */ /* 0x000fe200078e0236 */
[----:B------:R-:W-:Y:S01]  /*32660*/  STL.64 [R1+0x220], R58 ;  /* 0x0002203a01007387 */ /* 0x000fe20000100a00 */
[----:B------:R-:W-:-:S03]  /*32670*/  SEL R56, RZ, 0x4, P6 ;  /* 0x00000004ff387807 */ /* 0x000fc60003000000 */
[----:B------:R2:W-:Y:S01]  /*32680*/  STL.64 [R1+0x218], R10 ;  /* 0x0002180a01007387 */ /* 0x0005e20000100a00 */
[----:B------:R-:W-:Y:S01]  /*32690*/  ISETP.NE.U32.AND P6, PT, R12, RZ, PT ;  /* 0x000000ff0c00720c */ /* 0x000fe20003fc5070 */
[----:B-1----:R-:W-:Y:S01]  /*326a0*/  VIADD R219, R219, 0x7f ;  /* 0x0000007fdbdb7836 */ /* 0x002fe20000000000 */
[----:B------:R-:W-:Y:S01]  /*326b0*/  SEL R12, R56, RZ, P4 ;  /* 0x000000ff380c7207 */ /* 0x000fe20002000000 */
[----:B------:R-:W-:Y:S01]  /*326c0*/  LDGSTS.E [R247+0x20008], desc[UR20][R54.64], P1 ;  /* 0x2000800036f77fae */ /* 0x000fe200089a1014 */
[----:B------:R-:W-:Y:S01]  /*326d0*/  ISETP.GE.AND P1, PT, R3, UR4, PT ;  /* 0x0000000403007c0c */ /* 0x000fe2000bf26270 */
[----:B--2---:R-:W-:-:S05]  /*326e0*/  IMAD.WIDE R10, R251, 0x4, R52 ;  /* 0x00000004fb0a7825 */ /* 0x004fca00078e0234 */
[----:B------:R1:W-:Y:S01]  /*326f0*/  LDGSTS.E [R247+0x22000], desc[UR20][R10.64], P3 ;  /* 0x220000000af77fae */ /* 0x0003e200099a1014 */
[----:B------:R-:W-:Y:S02]  /*32700*/  ISETP.NE.U32.AND P3, PT, R12, RZ, PT ;  /* 0x000000ff0c00720c */ /* 0x000fe40003f65070 */
[----:B------:R-:W-:Y:S02]  /*32710*/  SEL R12, RZ, 0x4, P1 ;  /* 0x00000004ff0c7807 */ /* 0x000fe40000800000 */
[----:B------:R-:W-:Y:S02]  /*32720*/  ISETP.GT.AND P1, PT, R219, 0x2ff, PT ;  /* 0x000002ffdb00780c */ /* 0x000fe40003f24270 */
[--C-:B---3--:R-:W-:Y:S01]  /*32730*/  SHF.R.U32.HI R219, RZ, 0x6, R175.reuse ;  /* 0x00000006ffdb7819 */ /* 0x108fe200000116af */
[----:B------:R-:W-:Y:S01]  /*32740*/  STL.64 [R1+0x210], R54 ;  /* 0x0002103601007387 */ /* 0x000fe20000100a00 */
[----:B------:R-:W-:Y:S02]  /*32750*/  SHF.R.U32.HI R175, RZ, 0x6, R175 ;  /* 0x00000006ffaf7819 */ /* 0x000fe400000116af */
[----:B------:R-:W-:Y:S01]  /*32760*/  SGXT.U32 R219, R219, 0x1 ;  /* 0x00000001dbdb781a */ /* 0x000fe20000000000 */
[----:B------:R1:W-:Y:S01]  /*32770*/  STL.64 [R1+0x208], R10 ;  /* 0x0002080a01007387 */ /* 0x0003e20000100a00 */
[----:B------:R-:W-:-:S02]  /*32780*/  SGXT.U32 R175, R175, 0x1 ;  /* 0x00000001afaf781a */ /* 0x000fc40000000000 */
[----:B------:R-:W-:Y:S01]  /*32790*/  LOP3.LUT R219, R219, 0x7c, RZ, 0xfc, !PT ;  /* 0x0000007cdbdb7812 */ /* 0x000fe200078efcff */
[----:B------:R2:W-:Y:S01]  /*327a0*/  STL.64 [R1+0xd48], R2 ;  /* 0x000d480201007387 */ /* 0x0005e20000100a00 */
[----:B------:R-:W-:Y:S01]  /*327b0*/  SEL R12, R12, RZ, P1 ;  /* 0x000000ff0c0c7207 */ /* 0x000fe20000800000 */
[----:B-1----:R-:W-:Y:S01]  /*327c0*/  IMAD.WIDE R10, R251, 0x4, R50 ;  /* 0x00000004fb0a7825 */ /* 0x002fe200078e0232 */
[----:B------:R-:W-:-:S03]  /*327d0*/  LOP3.LUT R175, R175, 0x7e, RZ, 0xfc, !PT ;  /* 0x0000007eafaf7812 */ /* 0x000fc600078efcff */
[----:B--2---:R-:W-:Y:S01]  /*327e0*/  IMAD.WIDE R2, R251, 0x4, R48 ;  /* 0x00000004fb027825 */ /* 0x004fe200078e0230 */
[----:B------:R-:W-:Y:S01]  /*327f0*/  LDGSTS.E [R247+0x22008], desc[UR20][R10.64], P5 ;  /* 0x220080000af77fae */ /* 0x000fe2000a9a1014 */
[----:B------:R-:W-:-:S03]  /*32800*/  ISETP.GE.AND P5, PT, R219, UR5, PT ;  /* 0x00000005db007c0c */ /* 0x000fc6000bfa6270 */
[----:B------:R1:W-:Y:S01]  /*32810*/  LDGSTS.E [R247+0x24000], desc[UR20][R2.64], P6 ;  /* 0x2400000002f77fae */ /* 0x0003e2000b1a1014 */
[----:B------:R-:W-:Y:S02]  /*32820*/  ISETP.NE.U32.AND P6, PT, R12, RZ, PT ;  /* 0x000000ff0c00720c */ /* 0x000fe40003fc5070 */
[----:B------:R-:W-:Y:S02]  /*32830*/  SEL R12, RZ, 0x4, P5 ;  /* 0x00000004ff0c7807 */ /* 0x000fe40002800000 */
[----:B------:R-:W-:Y:S02]  /*32840*/  ISETP.GE.AND P5, PT, R175, UR5, PT ;  /* 0x00000005af007c0c */ /* 0x000fe4000bfa6270 */
[----:B------:R-:W2:Y:S01]  /*32850*/  S2R R175, SR_TID.X ;  /* 0x0000000000af7919 */ /* 0x000ea20000002100 */
[----:B------:R-:W-:Y:S01]  /*32860*/  SEL R48, R12, RZ, P4 ;  /* 0x000000ff0c307207 */ /* 0x000fe20002000000 */
[----:B------:R-:W-:Y:S01]  /*32870*/  STL.64 [R1+0x200], R10 ;  /* 0x0002000a01007387 */ /* 0x000fe20000100a00 */
[----:B------:R-:W-:-:S03]  /*32880*/  SEL R12, RZ, 0x4, P5 ;  /* 0x00000004ff0c7807 */ /* 0x000fc60002800000 */
[----:B------:R1:W-:Y:S01]  /*32890*/  STL.64 [R1+0x1f0], R2 ;  /* 0x0001f00201007387 */ /* 0x0003e20000100a00 */
[----:B------:R-:W-:Y:S02]  /*328a0*/  SEL R12, R12, RZ, P4 ;  /* 0x000000ff0c0c7207 */ /* 0x000fe40002000000 */
[----:B------:R-:W-:Y:S01]  /*328b0*/  ISETP.NE.U32.AND P5, PT, R48, RZ, PT ;  /* 0x000000ff3000720c */ /* 0x000fe20003fa5070 */
[----:B-1----:R-:W-:Y:S01]  /*328c0*/  IMAD.WIDE R2, R251, 0x4, R46 ;  /* 0x00000004fb027825 */ /* 0x002fe200078e022e */
[----:B--2---:R-:W-:-:S04]  /*328d0*/  SHF.R.U32.HI R175, RZ, 0x6, R175 ;  /* 0x00000006ffaf7819 */ /* 0x004fc800000116af */
[----:B------:R1:W-:Y:S01]  /*328e0*/  LDGSTS.E [R247+0x24008], desc[UR20][R2.64], P3 ;  /* 0x2400800002f77fae */ /* 0x0003e200099a1014 */
[----:B------:R-:W-:-:S04]  /*328f0*/  SGXT.U32 R175, R175, 0x1 ;  /* 0x00000001afaf781a */ /* 0x000fc80000000000 */
[----:B------:R-:W-:-:S04]  /*32900*/  LOP3.LUT R175, R175, 0x2, RZ, 0xfc, !PT ;  /* 0x00000002afaf7812 */ /* 0x000fc800078efcff */
[----:B------:R-:W-:Y:S02]  /*32910*/  ISETP.GE.AND P3, PT, R175, UR4, PT ;  /* 0x00000004af007c0c */ /* 0x000fe4000bf66270 */
[----:B------:R-:W-:Y:S02]  /*32920*/  ISETP.NE.U32.AND P4, PT, R12, RZ, PT ;  /* 0x000000ff0c00720c */ /* 0x000fe40003f85070 */
[----:B------:R-:W-:Y:S02]  /*32930*/  SEL R12, RZ, 0x4, P3 ;  /* 0x00000004ff0c7807 */ /* 0x000fe40001800000 */
[----:B------:R-:W-:Y:S01]  /*32940*/  ISETP.GE.AND P3, PT, R252, UR4, PT ;  /* 0x00000004fc007c0c */ /* 0x000fe2000bf66270 */
[----:B------:R1:W-:Y:S01]  /*32950*/  STL.64 [R1+0x1e8], R2 ;  /* 0x0001e80201007387 */ /* 0x0003e20000100a00 */
[----:B------:R-:W-:Y:S02]  /*32960*/  SEL R12, R12, RZ, P1 ;  /* 0x000000ff0c0c7207 */ /* 0x000fe40000800000 */
[----:B------:R-:W-:-:S02]  /*32970*/  SEL R46, RZ, 0x4, P3 ;  /* 0x00000004ff2e7807 */ /* 0x000fc40001800000 */
[----:B------:R-:W-:Y:S02]  /*32980*/  ISETP.NE.U32.AND P3, PT, R12, RZ, PT ;  /* 0x000000ff0c00720c */ /* 0x000fe40003f65070 */
[----:B------:R-:W-:Y:S01]  /*32990*/  SEL R12, R46, RZ, P1 ;  /* 0x000000ff2e0c7207 */ /* 0x000fe20000800000 */
[----:B-1----:R-:W-:-:S04]  /*329a0*/  IMAD.WIDE R2, R251, 0x4, R44 ;  /* 0x00000004fb027825 */ /* 0x002fc800078e022c */
[----:B------:R-:W-:Y:S01]  /*329b0*/  IMAD.WIDE R42, R251, 0x4, R42 ;  /* 0x00000004fb2a7825 */ /* 0x000fe200078e022a */
[----:B------:R1:W-:Y:S03]  /*329c0*/  STL.64 [R1+0x1e0], R2 ;  /* 0x0001e00201007387 */ /* 0x0003e60000100a00 */
[C---:B------:R-:W-:Y:S01]  /*329d0*/  IMAD.WIDE R10, R13.reuse, 0x4, R40 ;  /* 0x000000040d0a7825 */ /* 0x040fe200078e0228 */
[----:B------:R1:W-:Y:S01]  /*329e0*/  LDGSTS.E [R247+0x26000], desc[UR20][R2.64], P5 ;  /* 0x2600000002f77fae */ /* 0x0003e2000a9a1014 */
[----:B------:R-:W-:Y:S02]  /*329f0*/  ISETP.NE.U32.AND P5, PT, R12, RZ, PT ;  /* 0x000000ff0c00720c */ /* 0x000fe40003fa5070 */
[----:B------:R-:W-:Y:S01]  /*32a00*/  VIADD R12, R248, 0x100000 ;  /* 0x00100000f80c7836 */ /* 0x000fe20000000000 */
[----:B------:R-:W-:Y:S04]  /*32a10*/  LDGSTS.E [R247+0x26008], desc[UR20][R42.64], P4 ;  /* 0x260080002af77fae */ /* 0x000fe8000a1a1014 */
[----:B------:R2:W-:Y:S01]  /*32a20*/  STL.64 [R1+0x1d0], R10 ;  /* 0x0001d00a01007387 */ /* 0x0005e20000100a00 */
[----:B-1----:R-:W-:-:S03]  /*32a30*/  IMAD.WIDE R2, R13, 0x4, R38 ;  /* 0x000000040d027825 */ /* 0x002fc600078e0226 */
[----:B------:R-:W0:Y:S01]  /*32a40*/  LDGDEPBAR ;  /* 0x00000000000079af */ /* 0x000e220000000000 */
[----:B------:R-:W-:-:S03]  /*32a50*/  VIADD R38, R248, 0x100000 ;  /* 0x00100000f8267836 */ /* 0x000fc60000000000 */
[----:B------:R-:W-:Y:S04]  /*32a60*/  STL.64 [R1+0x1c8], R42 ;  /* 0x0001c82a01007387 */ /* 0x000fe80000100a00 */
[----:B------:R2:W-:Y:S04]  /*32a70*/  LDGSTS.E [R38+-0x80000], desc[UR20][R10.64], P0 ;  /* 0x800000000a267fae */ /* 0x0005e800081a1014 */
[----:B------:R1:W-:Y:S04]  /*32a80*/  STL.64 [R1+0x1c0], R2 ;  /* 0x0001c00201007387 */ /* 0x0003e80000100a00 */
[----:B------:R1:W-:Y:S01]  /*32a90*/  LDGSTS.E [R12+-0x7fc00], desc[UR20][R2.64], P0 ;  /* 0x80400000020c7fae */ /* 0x0003e200081a1014 */
[----:B--2---:R-:W-:-:S04]  /*32aa0*/  IMAD.WIDE R10, R13, 0x4, R36 ;  /* 0x000000040d0a7825 */ /* 0x004fc800078e0224 */
[----:B-1----:R-:W-:-:S04]  /*32ab0*/  IMAD.WIDE R2, R13, 0x4, R34 ;  /* 0x000000040d027825 */ /* 0x002fc800078e0222 */
[----:B------:R-:W-:Y:S01]  /*32ac0*/  VIADD R34, R248, 0x100000 ;  /* 0x00100000f8227836 */ /* 0x000fe20000000000 */
[----:B------:R1:W-:Y:S04]  /*32ad0*/  STL.64 [R1+0x1b0], R10 ;  /* 0x0001b00a01007387 */ /* 0x0003e80000100a00 */
[----:B------:R1:W-:Y:S04]  /*32ae0*/  LDGSTS.E [R34+-0x7f800], desc[UR20][R10.64], P0 ;  /* 0x808000000a227fae */ /* 0x0003e800081a1014 */
[----:B------:R2:W-:Y:S04]  /*32af0*/  STL.64 [R1+0xc0], R2 ;  /* 0x0000c00201007387 */ /* 0x0005e80000100a00 */
[----:B------:R2:W-:Y:S01]  /*32b00*/  LDGSTS.E [R12+-0x7f400], desc[UR20][R2.64], P0 ;  /* 0x80c00000020c7fae */ /* 0x0005e200081a1014 */
[----:B-1----:R-:W-:-:S04]  /*32b10*/  IMAD.WIDE R10, R13, 0x4, R32 ;  /* 0x000000040d0a7825 */ /* 0x002fc800078e0220 */
[----:B--2---:R-:W-:-:S04]  /*32b20*/  IMAD.WIDE R2, R13, 0x4, R30 ;  /* 0x000000040d027825 */ /* 0x004fc800078e021e */
[----:B------:R-:W-:Y:S01]  /*32b30*/  VIADD R30, R248, 0x100000 ;  /* 0x00100000f81e7836 */ /* 0x000fe20000000000 */
[----:B------:R1:W-:Y:S04]  /*32b40*/  STL.64 [R1+0xa8], R10 ;  /* 0x0000a80a01007387 */ /* 0x0003e80000100a00 */
[----:B------:R1:W-:Y:S04]  /*32b50*/  LDGSTS.E [R30+-0x7f000], desc[UR20][R10.64], P0 ;  /* 0x810000000a1e7fae */ /* 0x0003e800081a1014 */
[----:B------:R2:W-:Y:S04]  /*32b60*/  STL.64 [R1+0xa0], R2 ;  /* 0x0000a00201007387 */ /* 0x0005e80000100a00 */
[----:B------:R2:W-:Y:S01]  /*32b70*/  LDGSTS.E [R12+-0x7ec00], desc[UR20][R2.64], P0 ;  /* 0x81400000020c7fae */ /* 0x0005e200081a1014 */
[----:B-1----:R-:W-:-:S04]  /*32b80*/  IMAD.WIDE R10, R13, 0x4, R28 ;  /* 0x000000040d0a7825 */ /* 0x002fc800078e021c */
[----:B--2---:R-:W-:Y:S01]  /*32b90*/  IMAD.WIDE R2, R13, 0x4, R26 ;  /* 0x000000040d027825 */ /* 0x004fe200078e021a */
[----:B------:R1:W-:Y:S04]  /*32ba0*/  STL.64 [R1+0x90], R10 ;  /* 0x0000900a01007387 */ /* 0x0003e80000100a00 */
[----:B------:R2:W-:Y:S04]  /*32bb0*/  STL.64 [R1+0x88], R2 ;  /* 0x0000880201007387 */ /* 0x0005e80000100a00 */
[----:B------:R-:W3:Y:S01]  /*32bc0*/  LDL.LU.64 R218, [R1+0x38] ;  /* 0x0000380001da7983 */ /* 0x000ee20000300a00 */
[----:B------:R-:W-:-:S05]  /*32bd0*/  VIADD R26, R248, 0x100000 ;  /* 0x00100000f81a7836 */ /* 0x000fca0000000000 */
[----:B------:R1:W-:Y:S04]  /*32be0*/  LDGSTS.E [R26+-0x7e800], desc[UR20][R10.64], P0 ;  /* 0x818000000a1a7fae */ /* 0x0003e800081a1014 */
        /* <DEDUP_REMOVED lines=15> */
[----:B-1----:R-:W-:-:S03]  /*32ce0*/  IMAD.WIDE R10, R13, 0x4, R16 ;  /* 0x000000040d0a7825 */ /* 0x002fc600078e0210 */
[----:B------:R-:W4:Y:S04]  /*32cf0*/  LDL.LU.64 R150, [R1+0x40] ;  /* 0x0000400001967983 */ /* 0x000f280000300a00 */
[----:B------:R-:W4:Y:S01]  /*32d00*/  LDL.LU.64 R156, [R1+0x58] ;  /* 0x00005800019c7983 */ /* 0x000f220000300a00 */
[----:B--2---:R-:W-:-:S03]  /*32d10*/  IMAD.WIDE R2, R13, 0x4, R14 ;  /* 0x000000040d027825 */ /* 0x004fc600078e020e */
[----:B------:R1:W-:Y:S04]  /*32d20*/  STL.64 [R1+0x28], R10 ;  /* 0x0000280a01007387 */ /* 0x0003e80000100a00 */
[----:B------:R-:W-:Y:S04]  /*32d30*/  STL.64 [R1+0xdc8], R2 ;  /* 0x000dc80201007387 */ /* 0x000fe80000100a00 */
[----:B------:R-:W2:Y:S04]  /*32d40*/  LDL.LU.64 R154, [R1+0x70] ;  /* 0x00007000019a7983 */ /* 0x000ea80000300a00 */
[----:B------:R-:W2:Y:S04]  /*32d50*/  LDL.LU.64 R160, [R1+0x78] ;  /* 0x0000780001a07983 */ /* 0x000ea80000300a00 */
[----:B------:R-:W2:Y:S01]  /*32d60*/  LDL.LU.64 R158, [R1+0x80] ;  /* 0x00008000019e7983 */ /* 0x000ea20000300a00 */
[----:B------:R-:W-:-:S03]  /*32d70*/  IMAD.WIDE R240, R13, 0x4, R240 ;  /* 0x000000040df07825 */ /* 0x000fc600078e02f0 */
[----:B------:R-:W2:Y:S01]  /*32d80*/  LDL.LU.64 R164, [R1+0x98] ;  /* 0x0000980001a47983 */ /* 0x000ea20000300a00 */
[----:B------:R-:W-:-:S03]  /*32d90*/  IMAD.WIDE R238, R13, 0x4, R238 ;  /* 0x000000040dee7825 */ /* 0x000fc600078e02ee */
[----:B------:R-:W-:Y:S04]  /*32da0*/  STL.64 [R1+0xdd0], R240 ;  /* 0x000dd0f001007387 */ /* 0x000fe80000100a00 */
[----:B------:R1:W-:Y:S04]  /*32db0*/  STL.64 [R1+0xdd8], R238 ;  /* 0x000dd8ee01007387 */ /* 0x0003e80000100a00 */
[----:B------:R-:W2:Y:S04]  /*32dc0*/  LDL.LU.64 R162, [R1+0xb0] ;  /* 0x0000b00001a27983 */ /* 0x000ea80000300a00 */
[----:B------:R-:W2:Y:S04]  /*32dd0*/  LDL.LU.64 R174, [R1+0xb8] ;  /* 0x0000b80001ae7983 */ /* 0x000ea80000300a00 */
[----:B------:R-:W2:Y:S01]  /*32de0*/  LDL.LU.64 R166, [R1+0xc8] ;  /* 0x0000c80001a67983 */ /* 0x000ea20000300a00 */
[----:B---3--:R-:W-:-:S03]  /*32df0*/  IMAD.WIDE R42, R13, 0x4, R218 ;  /* 0x000000040d2a7825 */ /* 0x008fc600078e02da */
[----:B------:R-:W3:Y:S01]  /*32e00*/  LDL.LU.64 R218, [R1+0x68] ;  /* 0x0000680001da7983 */ /* 0x000ee20000300a00 */
[----:B------:R-:W-:-:S05]  /*32e10*/  IMAD.WIDE R236, R13, 0x4, R236 ;  /* 0x000000040dec7825 */ /* 0x000fca00078e02ec */
[----:B------:R-:W-:Y:S04]  /*32e20*/  STL.64 [R1+0xde0], R236 ;  /* 0x000de0ec01007387 */ /* 0x000fe80000100a00 */
[----:B------:R-:W-:Y:S01]  /*32e30*/  STL.64 [R1+0xde8], R42 ;  /* 0x000de82a01007387 */ /* 0x000fe20000100a00 */
[----:B----4-:R-:W-:-:S04]  /*32e40*/  IMAD.WIDE R46, R13, 0x4, R150 ;  /* 0x000000040d2e7825 */ /* 0x010fc800078e0296 */
[C---:B------:R-:W-:Y:S01]  /*32e50*/  IMAD.WIDE R50, R13.reuse, 0x4, R156 ;  /* 0x000000040d327825 */ /* 0x040fe200078e029c */
[----:B------:R4:W-:Y:S04]  /*32e60*/  STL.64 [R1+0xdf0], R46 ;  /* 0x000df02e01007387 */ /* 0x0009e80000100a00 */
[----:B------:R-:W-:Y:S01]  /*32e70*/  STL.64 [R1+0xdf8], R50 ;  /* 0x000df83201007387 */ /* 0x000fe20000100a00 */
[----:B--2---:R-:W-:-:S04]  /*32e80*/  IMAD.WIDE R54, R13, 0x4, R154 ;  /* 0x000000040d367825 */ /* 0x004fc800078e029a */
[C---:B------:R-:W-:Y:S01]  /*32e90*/  IMAD.WIDE R58, R13.reuse, 0x4, R160 ;  /* 0x000000040d3a7825 */ /* 0x040fe200078e02a0 */
[----:B------:R2:W-:Y:S03]  /*32ea0*/  STL.64 [R1+0xe00], R54 ;  /* 0x000e003601007387 */ /* 0x0005e60000100a00 */
[C---:B------:R-:W-:Y:S01]  /*32eb0*/  IMAD.WIDE R62, R13.reuse, 0x4, R158 ;  /* 0x000000040d3e7825 */ /* 0x040fe200078e029e */
[----:B------:R-:W-:Y:S04]  /*32ec0*/  STL.64 [R1+0xe08], R58 ;  /* 0x000e083a01007387 */ /* 0x000fe80000100a00 */
[----:B------:R-:W-:Y:S04]  /*32ed0*/  STL.64 [R1+0xe10], R62 ;  /* 0x000e103e01007387 */ /* 0x000fe80000100a00 */
[----:B------:R-:W2:Y:S04]  /*32ee0*/  LDL.LU.64 R156, [R1+0xf8] ;  /* 0x0000f800019c7983 */ /* 0x000ea80000300a00 */
[----:B------:R-:W2:Y:S01]  /*32ef0*/  LDL.LU.64 R158, [R1+0x110] ;  /* 0x00011000019e7983 */ /* 0x000ea20000300a00 */
        /* <DEDUP_REMOVED lines=8> */
[----:B---3--:R-:W-:-:S03]  /*32f80*/  IMAD.WIDE R82, R13, 0x4, R218 ;  /* 0x000000040d527825 */ /* 0x008fc600078e02da */
[----:B------:R-:W3:Y:S01]  /*32f90*/  LDL.LU.64 R218, [R1+0x140] ;  /* 0x0001400001da7983 */ /* 0x000ee20000300a00 */
[----:B------:R-:W-:Y:S02]  /*32fa0*/  VIADD R14, R248, 0x100000 ;  /* 0x00100000f80e7836 */ /* 0x000fe40000000000 */
[C---:B------:R-:W-:Y:S01]  /*32fb0*/  IMAD.WIDE R86, R13.reuse, 0x4, R224 ;  /* 0x000000040d567825 */ /* 0x040fe200078e02e0 */
[----:B------:R-:W3:Y:S04]  /*32fc0*/  LDL.LU.64 R154, [R1+0x148] ;  /* 0x00014800019a7983 */ /* 0x000ee80000300a00 */
[----:B------:R-:W-:Y:S04]  /*32fd0*/  LDGSTS.E [R14+-0x7d000], desc[UR20][R10.64], P0 ;  /* 0x830000000a0e7fae */ /* 0x000fe800081a1014 */
[----:B------:R-:W-:Y:S04]  /*32fe0*/  LDGSTS.E [R12+-0x7cc00], desc[UR20][R2.64], P0 ;  /* 0x83400000020c7fae */ /* 0x000fe800081a1014 */
[----:B------:R-:W-:Y:S04]  /*32ff0*/  LDGSTS.E [R14+-0x7c800], desc[UR20][R240.64], P0 ;  /* 0x83800000f00e7fae */ /* 0x000fe800081a1014 */
[----:B------:R-:W-:Y:S04]  /*33000*/  LDGSTS.E [R12+-0x7c400], desc[UR20][R238.64], P0 ;  /* 0x83c00000ee0c7fae */ /* 0x000fe800081a1014 */
[----:B------:R-:W-:Y:S04]  /*33010*/  LDGSTS.E [R14+-0x7c000], desc[UR20][R236.64], P0 ;  /* 0x84000000ec0e7fae */ /* 0x000fe800081a1014 */
[----:B------:R-:W-:Y:S04]  /*33020*/  LDGSTS.E [R12+-0x7bc00], desc[UR20][R42.64], P0 ;  /* 0x844000002a0c7fae */ /* 0x000fe800081a1014 */
[----:B------:R-:W-:Y:S04]  /*33030*/  LDGSTS.E [R14+-0x7b800], desc[UR20][R46.64], P0 ;  /* 0x848000002e0e7fae */ /* 0x000fe800081a1014 */
[----:B------:R-:W-:Y:S04]  /*33040*/  LDGSTS.E [R12+-0x7b400], desc[UR20][R50.64], P0 ;  /* 0x84c00000320c7fae */ /* 0x000fe800081a1014 */
[----:B------:R-:W-:Y:S01]  /*33050*/  LDGSTS.E [R14+-0x7b000], desc[UR20][R54.64], P0 ;  /* 0x85000000360e7fae */ /* 0x000fe200081a1014 */
[----:B------:R-:W-:-:S03]  /*33060*/  IMAD.WIDE R90, R13, 0x4, R178 ;  /* 0x000000040d5a7825 */ /* 0x000fc600078e02b2 */
[----:B------:R-:W-:Y:S01]  /*33070*/  LDGSTS.E [R12+-0x7ac00], desc[UR20][R58.64], P0 ;  /* 0x854000003a0c7fae */ /* 0x000fe200081a1014 */
[----:B------:R-:W-:-:S03]  /*33080*/  IMAD.WIDE R94, R13, 0x4, R194 ;  /* 0x000000040d5e7825 */ /* 0x000fc600078e02c2 */
[----:B------:R-:W-:Y:S01]  /*33090*/  LDGSTS.E [R14+-0x7a800], desc[UR20][R62.64], P0 ;  /* 0x858000003e0e7fae */ /* 0x000fe200081a1014 */
[----:B------:R-:W-:-:S03]  /*330a0*/  IMAD.WIDE R98, R13, 0x4, R204 ;  /* 0x000000040d627825 */ /* 0x000fc600078e02cc */
        /* <DEDUP_REMOVED lines=10> */
[----:B------:R1:W-:Y:S01]  /*33150*/  LDGSTS.E [R14+-0x78800], desc[UR20][R94.64], P0 ;  /* 0x878000005e0e7fae */ /* 0x0003e200081a1014 */
[----:B------:R-:W-:-:S03]  /*33160*/  VIADD R16, R249, 0x100000 ;  /* 0x00100000f9107836 */ /* 0x000fc60000000000 */
[----:B------:R1:W-:Y:S04]  /*33170*/  LDGSTS.E [R12+-0x78400], desc[UR20][R98.64], P0 ;  /* 0x87c00000620c7fae */ /* 0x0003e800081a1014 */
[----:B------:R-:W3:Y:S01]  /*33180*/  LDL.LU.64 R160, [R1+0x150] ;  /* 0x0001500001a07983 */ /* 0x000ee20000300a00 */
[C---:B-1----:R-:W-:Y:S02]  /*33190*/  VIADD R14, R249.reuse, 0x100000 ;  /* 0x00100000f90e7836 */ /* 0x042fe40000000000 */
[----:B------:R-:W-:-:S03]  /*331a0*/  VIADD R12, R249, 0x100000 ;  /* 0x00100000f90c7836 */ /* 0x000fc60000000000 */
[----:B------:R2:W-:Y:S01]  /*331b0*/  LDGSTS.E [R14+-0x7ff80], desc[UR20][R234.64], P0 ;  /* 0x80080000ea0e7fae */ /* 0x0005e200081a1014 */
[----:B------:R-:W-:-:S03]  /*331c0*/  VIADD R20, R249, 0x100000 ;  /* 0x00100000f9147836 */ /* 0x000fc60000000000 */
[----:B------:R-:W-:Y:S04]  /*331d0*/  LDGSTS.E [R12+-0x7fb80], desc[UR20][R228.64], P0 ;  /* 0x80480000e40c7fae */ /* 0x000fe800081a1014 */
[----:B------:R1:W-:Y:S01]  /*331e0*/  LDGSTS.E [R16+-0x7f780], desc[UR20][R222.64], P0 ;  /* 0x80880000de107fae */ /* 0x0003e200081a1014 */
[----:B--2---:R-:W-:-:S04]  /*331f0*/  IMAD.WIDE R14, R13, 0x4, R156 ;  /* 0x000000040d0e7825 */ /* 0x004fc800078e029c */
[C---:B----4-:R-:W-:Y:S01]  /*33200*/  IMAD.WIDE R18, R13.reuse, 0x4, R164 ;  /* 0x000000040d127825 */ /* 0x050fe200078e02a4 */
[----:B------:R-:W-:Y:S03]  /*33210*/  LDGSTS.E [R12+-0x7f380], desc[UR20][R14.64], P0 ;  /* 0x80c800000e0c7fae */ /* 0x000fe600081a1014 */
[----:B-1----:R-:W-:Y:S02]  /*33220*/  IMAD.WIDE R16, R13, 0x4, R158 ;  /* 0x000000040d107825 */ /* 0x002fe400078e029e */
[----:B------:R-:W2:Y:S02]  /*33230*/  LDL.LU.64 R158, [R1+0x158] ;  /* 0x00015800019e7983 */ /* 0x000ea40000300a00 */
[----:B------:R-:W-:Y:S02]  /*33240*/  VIADD R24, R249, 0x100000 ;  /* 0x00100000f9187836 */ /* 0x000fe40000000000 */
[----:B------:R1:W-:Y:S04]  /*33250*/  LDGSTS.E [R20+-0x7ef80], desc[UR20][R16.64], P0 ;  /* 0x8108000010147fae */ /* 0x0003e800081a1014 */
[----:B------:R-:W4:Y:S01]  /*33260*/  LDL.LU.64 R164, [R1+0x160] ;  /* 0x0001600001a47983 */ /* 0x000f220000300a00 */
[----:B------:R-:W-:-:S03]  /*33270*/  IMAD.WIDE R22, R13, 0x4, R174 ;  /* 0x000000040d167825 */ /* 0x000fc600078e02ae */
[----:B------:R-:W-:Y:S01]  /*33280*/  LDGSTS.E [R12+-0x7eb80], desc[UR20][R18.64], P0 ;  /* 0x81480000120c7fae */ /* 0x000fe200081a1014 */
[----:B-1----:R-:W-:-:S03]  /*33290*/  IMAD.WIDE R20, R13, 0x4, R162 ;  /* 0x000000040d147825 */ /* 0x002fc600078e02a2 */
[----:B------:R-:W4:Y:S04]  /*332a0*/  LDL.LU.64 R162, [R1+0x168] ;  /* 0x0001680001a27983 */ /* 0x000f280000300a00 */
[----:B------:R1:W-:Y:S04]  /*332b0*/  LDGSTS.E [R24+-0x7e780], desc[UR20][R20.64], P0 ;  /* 0x8188000014187fae */ /* 0x0003e800081a1014 */
[----:B------:R-:W4:Y:S01]  /*332c0*/  LDL.LU.64 R174, [R1+0x170] ;  /* 0x0001700001ae7983 */ /* 0x000f220000300a00 */
[----:B------:R-:W-:-:S03]  /*332d0*/  VIADD R28, R249, 0x100000 ;  /* 0x00100000f91c7836 */ /* 0x000fc60000000000 */
[----:B------:R-:W-:Y:S01]  /*332e0*/  LDGSTS.E [R12+-0x7e380], desc[UR20][R22.64], P0 ;  /* 0x81c80000160c7fae */ /* 0x000fe200081a1014 */
[----:B-1----:R-:W-:-:S03]  /*332f0*/  IMAD.WIDE R24, R13, 0x4, R166 ;  /* 0x000000040d187825 */ /* 0x002fc600078e02a6 */
[----:B------:R-:W4:Y:S04]  /*33300*/  LDL.LU.64 R166, [R1+0x178] ;  /* 0x0001780001a67983 */ /* 0x000f280000300a00 */
[----:B------:R1:W-:Y:S01]  /*33310*/  LDGSTS.E [R28+-0x7df80], desc[UR20][R24.64], P0 ;  /* 0x82080000181c7fae */ /* 0x0003e200081a1014 */
[----:B---3--:R-:W-:-:S03]  /*33320*/  IMAD.WIDE R26, R13, 0x4, R218 ;  /* 0x000000040d1a7825 */ /* 0x008fc600078e02da */
[----:B------:R-:W3:Y:S04]  /*33330*/  LDL.LU.64 R218, [R1+0x188] ;  /* 0x0001880001da7983 */ /* 0x000ee80000300a00 */
[----:B------:R-:W3:Y:S01]  /*33340*/  LDL.LU.64 R150, [R1+0x190] ;  /* 0x0001900001967983 */ /* 0x000ee20000300a00 */
[----:B-1----:R-:W-:-:S03]  /*33350*/  IMAD.WIDE R28, R13, 0x4, R154 ;  /* 0x000000040d1c7825 */ /* 0x002fc600078e029a */
[----:B------:R-:W3:Y:S01]  /*33360*/  LDL.LU.64 R156, [R1+0x1a8] ;  /* 0x0001a800019c7983 */ /* 0x000ee20000300a00 */
[----:B------:R-:W-:-:S03]  /*33370*/  VIADD R32, R249, 0x100000 ;  /* 0x00100000f9207836 */ /* 0x000fc60000000000 */
[----:B------:R-:W3:Y:S01]  /*33380*/  LDL.LU.64 R154, [R1+0x228] ;  /* 0x00022800019a7983 */ /* 0x000ee20000300a00 */
[----:B------:R-:W-:-:S03]  /*33390*/  VIADD R36, R249, 0x100000 ;  /* 0x00100000f9247836 */ /* 0x000fc60000000000 */
[----:B------:R-:W-:Y:S04]  /*333a0*/  LDGSTS.E [R12+-0x7db80], desc[UR20][R26.64], P0 ;  /* 0x824800001a0c7fae */ /* 0x000fe800081a1014 */
[----:B------:R2:W-:Y:S01]  /*333b0*/  LDGSTS.E [R32+-0x7d780], desc[UR20][R28.64], P0 ;  /* 0x828800001c207fae */ /* 0x0005e200081a1014 */
[----:B------:R-:W-:Y:S02]  /*333c0*/  VIADD R40, R249, 0x100000 ;  /* 0x00100000f9287836 */ /* 0x000fe40000000000 */
[C---:B------:R-:W-:Y:S02]  /*333d0*/  IMAD.WIDE R30, R13.reuse, 0x4, R160 ;  /* 0x000000040d1e7825 */ /* 0x040fe400078e02a0 */
[----:B------:R-:W3:Y:S04]  /*333e0*/  LDL.LU.64 R160, [R1+0x268] ;  /* 0x0002680001a07983 */ /* 0x000ee80000300a00 */
[----:B------:R-:W-:Y:S01]  /*333f0*/  LDGSTS.E [R12+-0x7d380], desc[UR20][R30.64], P0 ;  /* 0x82c800001e0c7fae */ /* 0x000fe200081a1014 */
[----:B--2---:R-:W-:-:S03]  /*33400*/  IMAD.WIDE R32, R13, 0x4, R158 ;  /* 0x000000040d207825 */ /* 0x004fc600078e029e */
[----:B------:R-:W2:Y:S04]  /*33410*/  LDL.LU.64 R158, [R1+0x270] ;  /* 0x00027000019e7983 */ /* 0x000ea80000300a00 */
[----:B------:R1:W-:Y:S01]  /*33420*/  LDGSTS.E [R36+-0x7cf80], desc[UR20][R32.64], P0 ;  /* 0x8308000020247fae */ /* 0x0003e200081a1014 */
[----:B----4-:R-:W-:-:S03]  /*33430*/  IMAD.WIDE R34, R13, 0x4, R164 ;  /* 0x000000040d227825 */ /* 0x010fc600078e02a4 */
[----:B------:R-:W4:Y:S04]  /*33440*/  LDL.LU.64 R164, [R1+0x278] ;  /* 0x0002780001a47983 */ /* 0x000f280000300a00 */
[----:B------:R-:W-:Y:S01]  /*33450*/  LDGSTS.E [R12+-0x7cb80], desc[UR20][R34.64], P0 ;  /* 0x83480000220c7fae */ /* 0x000fe200081a1014 */
[----:B-1----:R-:W-:-:S03]  /*33460*/  IMAD.WIDE R36, R13, 0x4, R162 ;  /* 0x000000040d247825 */ /* 0x002fc600078e02a2 */
[----:B------:R-:W4:Y:S04]  /*33470*/  LDL.LU.64 R162, [R1+0x1b8] ;  /* 0x0001b80001a27983 */ /* 0x000f280000300a00 */
[----:B------:R1:W-:Y:S01]  /*33480*/  LDGSTS.E [R40+-0x7c780], desc[UR20][R36.64], P0 ;  /* 0x8388000024287fae */ /* 0x0003e200081a1014 */
[----:B------:R-:W-:-:S03]  /*33490*/  IMAD.WIDE R38, R13, 0x4, R174 ;  /* 0x000000040d267825 */ /* 0x000fc600078e02ae */
[----:B------:R-:W4:Y:S01]  /*334a0*/  LDL.LU.64 R174, [R1+0x1a0] ;  /* 0x0001a00001ae7983 */ /* 0x000f220000300a00 */
[----:B------:R-:W-:-:S03]  /*334b0*/  VIADD R48, R249, 0x100000 ;  /* 0x00100000f9307836 */ /* 0x000fc60000000000 */
[----:B------:R-:W-:Y:S01]  /*334c0*/  LDGSTS.E [R12+-0x7c380], desc[UR20][R38.64], P0 ;  /* 0x83c80000260c7fae */ /* 0x000fe200081a1014 */
[----:B-1----:R-:W-:-:S03]  /*334d0*/  IMAD.WIDE R40, R13, 0x4, R166 ;  /* 0x000000040d287825 */ /* 0x002fc600078e02a6 */
[----:B------:R-:W4:Y:S01]  /*334e0*/  LDL.LU.64 R166, [R1+0x100] ;  /* 0x0001000001a67983 */ /* 0x000f220000300a00 */
[----:B------:R-:W-:-:S03]  /*334f0*/  VIADD R56, R249, 0x100000 ;  /* 0x00100000f9387836 */ /* 0x000fc60000000000 */
[----:B------:R1:W-:Y:S01]  /*33500*/  LDGSTS.E [R48+-0x7bf80], desc[UR20][R40.64], P0 ;  /* 0x8408000028307fae */ /* 0x0003e200081a1014 */
[----:B---3--:R-:W-:-:S03]  /*33510*/  IMAD.WIDE R44, R13, 0x4, R218 ;  /* 0x000000040d2c7825 */ /* 0x008fc600078e02da */
[----:B------:R-:W3:Y:S01]  /*33520*/  LDL.LU.64 R218, [R1+0xe0] ;  /* 0x0000e00001da7983 */ /* 0x000ee20000300a00 */
[----:B-1----:R-:W-:-:S03]  /*33530*/  IMAD.WIDE R48, R13, 0x4, R150 ;  /* 0x000000040d307825 */ /* 0x002fc600078e0296 */
[----:B------:R-:W-:Y:S01]  /*33540*/  LDGSTS.E [R12+-0x7bb80], desc[UR20][R44.64], P0 ;  /* 0x844800002c0c7fae */ /* 0x000fe200081a1014 */
[----:B------:R-:W-:-:S03]  /*33550*/  IMAD.WIDE R52, R13, 0x4, R156 ;  /* 0x000000040d347825 */ /* 0x000fc600078e029c */
[----:B------:R1:W-:Y:S01]  /*33560*/  LDGSTS.E [R56+-0x7b780], desc[UR20][R48.64], P0 ;  /* 0x8488000030387fae */ /* 0x0003e200081a1014 */
[----:B------:R-:W-:-:S03]  /*33570*/  VIADD R64, R249, 0x100000 ;  /* 0x00100000f9407836 */ /* 0x000fc60000000000 */
[----:B------:R-:W-:Y:S01]  /*33580*/  LDGSTS.E [R12+-0x7b380], desc[UR20][R52.64], P0 ;  /* 0x84c80000340c7fae */ /* 0x000fe200081a1014 */
[----:B------:R-:W-:Y:S02]  /*33590*/  VIADD R72, R249, 0x100000 ;  /* 0x00100000f9487836 */ /* 0x000fe40000000000 */
[----:B-1----:R-:W-:-:S05]  /*335a0*/  IMAD.WIDE R56, R13, 0x4, R154 ;  /* 0x000000040d387825 */ /* 0x002fca00078e029a */
[----:B------:R2:W-:Y:S01]  /*335b0*/  LDGSTS.E [R64+-0x7af80], desc[UR20][R56.64], P0 ;  /* 0x8508000038407fae */ /* 0x0005e200081a1014 */
[----:B------:R-:W-:Y:S02]  /*335c0*/  VIADD R80, R249, 0x100000 ;  /* 0x00100000f9507836 */ /* 0x000fe40000000000 */
[C---:B------:R-:W-:Y:S02]  /*335d0*/  IMAD.WIDE R60, R13.reuse, 0x4, R160 ;  /* 0x000000040d3c7825 */ /* 0x040fe400078e02a0 */
[----:B------:R-:W3:Y:S04]  /*335e0*/  LDL.LU.64 R160, [R1+0x768] ;  /* 0x0007680001a07983 */ /* 0x000ee80000300a00 */
        /* <DEDUP_REMOVED lines=25> */
[----:B------:R-:W-:Y:S02]  /*33780*/  VIADD R102, R249, 0x100000 ;  /* 0x00100000f9667836 */ /* 0x000fe40000000000 */
[C---:B------:R-:W-:Y:S01]  /*33790*/  IMAD.WIDE R100, R13.reuse, 0x4, R168 ;  /* 0x000000040d647825 */ /* 0x040fe200078e02a8 */
[----:B------:R-:W-:Y:S03]  /*337a0*/  LDGSTS.E [R12+-0x78b80], desc[UR20][R92.64], P0 ;  /* 0x874800005c0c7fae */ /* 0x000fe600081a1014 */
[C---:B------:R-:W-:Y:S01]  /*337b0*/  IMAD.WIDE R232, R13.reuse, 0x4, R232 ;  /* 0x000000040de87825 */ /* 0x040fe200078e02e8 */
[----:B------:R-:W3:Y:S03]  /*337c0*/  LDL.LU.64 R154, [R1+0x5f0] ;  /* 0x0005f000019a7983 */ /* 0x000ee60000300a00 */
[----:B-1----:R-:W-:-:S05]  /*337d0*/  IMAD.WIDE R96, R13, 0x4, R170 ;  /* 0x000000040d607825 */ /* 0x002fca00078e02aa */
[----:B------:R1:W-:Y:S01]  /*337e0*/  LDGSTS.E [R102+-0x78780], desc[UR20][R96.64], P0 ;  /* 0x8788000060667fae */ /* 0x0003e200081a1014 */
[----:B------:R-:W-:-:S03]  /*337f0*/  IMAD.WIDE R220, R13, 0x4, R220 ;  /* 0x000000040ddc7825 */ /* 0x000fc600078e02dc */
[----:B------:R1:W-:Y:S01]  /*33800*/  LDGSTS.E [R12+-0x78380], desc[UR20][R100.64], P0 ;  /* 0x87c80000640c7fae */ /* 0x0003e200081a1014 */
[C---:B------:R-:W-:Y:S02]  /*33810*/  VIADD R104, R250.reuse, 0x100000 ;  /* 0x00100000fa687836 */ /* 0x040fe40000000000 */
[C---:B-1----:R-:W-:Y:S02]  /*33820*/  VIADD R102, R250.reuse, 0x100000 ;  /* 0x00100000fa667836 */ /* 0x042fe40000000000 */
[----:B------:R-:W-:-:S03]  /*33830*/  VIADD R12, R250, 0x100000 ;  /* 0x00100000fa0c7836 */ /* 0x000fc60000000000 */
[----:B------:R1:W-:Y:S01]  /*33840*/  LDGSTS.E [R102+-0x7ff00], desc[UR20][R232.64], P0 ;  /* 0x80100000e8667fae */ /* 0x0003e200081a1014 */
[C---:B------:R-:W-:Y:S02]  /*33850*/  VIADD R108, R250.reuse, 0x100000 ;  /* 0x00100000fa6c7836 */ /* 0x040fe40000000000 */
[----:B------:R-:W-:Y:S02]  /*33860*/  VIADD R112, R250, 0x100000 ;  /* 0x00100000fa707836 */ /* 0x000fe40000000000 */
[C---:B------:R-:W-:Y:S02]  /*33870*/  IMAD.WIDE R226, R13.reuse, 0x4, R160 ;  /* 0x000000040de27825 */ /* 0x040fe400078e02a0 */
[----:B------:R-:W3:Y:S02]  /*33880*/  LDL.LU.64 R160, [R1+0x5b0] ;  /* 0x0005b00001a07983 */ /* 0x000ee40000300a00 */
[C---:B-1----:R-:W-:Y:S02]  /*33890*/  IMAD.WIDE R102, R13.reuse, 0x4, R156 ;  /* 0x000000040d667825 */ /* 0x042fe400078e029c */
[----:B------:R-:W-:Y:S04]  /*338a0*/  LDGSTS.E [R12+-0x7fb00], desc[UR20][R226.64], P0 ;  /* 0x80500000e20c7fae */ /* 0x000fe800081a1014 */
[----:B------:R2:W-:Y:S04]  /*338b0*/  LDGSTS.E [R104+-0x7f700], desc[UR20][R220.64], P0 ;  /* 0x80900000dc687fae */ /* 0x0005e800081a1014 */
        /* <DEDUP_REMOVED lines=20> */
[----:B------:R-:W-:-:S03]  /*33a00*/  VIADD R124, R250, 0x100000 ;  /* 0x00100000fa7c7836 */ /* 0x000fc60000000000 */
[----:B------:R-:W-:Y:S01]  /*33a10*/  LDGSTS.E [R12+-0x7db00], desc[UR20][R114.64], P0 ;  /* 0x82500000720c7fae */ /* 0x000fe200081a1014 */
[----:B------:R-:W-:-:S03]  /*33a20*/  VIADD R128, R250, 0x100000 ;  /* 0x00100000fa807836 */ /* 0x000fc60000000000 */
[----:B------:R-:W3:Y:S04]  /*33a30*/  LDL.LU.64 R150, [R1+0x3e8] ;  /* 0x0003e80001967983 */ /* 0x000ee80000300a00 */
[----:B------:R-:W3:Y:S01]  /*33a40*/  LDL.LU.64 R156, [R1+0x3a0] ;  /* 0x0003a000019c7983 */ /* 0x000ee20000300a00 */
[----:B-1----:R-:W-:-:S03]  /*33a50*/  IMAD.WIDE R116, R13, 0x4, R154 ;  /* 0x000000040d747825 */ /* 0x002fc600078e029a */
[----:B------:R-:W3:Y:S04]  /*33a60*/  LDL.LU.64 R154, [R1+0x368] ;  /* 0x00036800019a7983 */ /* 0x000ee80000300a00 */
[----:B------:R2:W-:Y:S01]  /*33a70*/  LDGSTS.E [R120+-0x7d700], desc[UR20][R116.64], P0 ;  /* 0x8290000074787fae */ /* 0x0005e200081a1014 */
[----:B------:R-:W-:-:S03]  /*33a80*/  IMAD.WIDE R118, R13, 0x4, R160 ;  /* 0x000000040d767825 */ /* 0x000fc600078e02a0 */
        /* <DEDUP_REMOVED lines=9> */
[----:B------:R-:W2:Y:S04]  /*33b20*/  LDL.LU.64 R162, [R1+0x240] ;  /* 0x0002400001a27983 */ /* 0x000ea80000300a00 */
[----:B------:R1:W-:Y:S01]  /*33b30*/  LDGSTS.E [R128+-0x7c700], desc[UR20][R124.64], P0 ;  /* 0x839000007c807fae */ /* 0x0003e200081a1014 */
[----:B------:R-:W-:-:S03]  /*33b40*/  IMAD.WIDE R126, R13, 0x4, R174 ;  /* 0x000000040d7e7825 */ /* 0x000fc600078e02ae */
[----:B------:R-:W2:Y:S01]  /*33b50*/  LDL.LU.64 R174, [R1+0x1d8] ;  /* 0x0001d80001ae7983 */ /* 0x000ea20000300a00 */
[----:B------:R-:W-:-:S03]  /*33b60*/  VIADD R132, R250, 0x100000 ;  /* 0x00100000fa847836 */ /* 0x000fc60000000000 */
[----:B------:R-:W-:Y:S01]  /*33b70*/  LDGSTS.E [R12+-0x7c300], desc[UR20][R126.64], P0 ;  /* 0x83d000007e0c7fae */ /* 0x000fe200081a1014 */
[----:B-1----:R-:W-:-:S03]  /*33b80*/  IMAD.WIDE R128, R13, 0x4, R166 ;  /* 0x000000040d807825 */ /* 0x002fc600078e02a6 */
[----:B------:R-:W2:Y:S04]  /*33b90*/  LDL.LU.64 R166, [R1+0x108] ;  /* 0x0001080001a67983 */ /* 0x000ea80000300a00 */
[----:B------:R1:W-:Y:S01]  /*33ba0*/  LDGSTS.E [R132+-0x7bf00], desc[UR20][R128.64], P0 ;  /* 0x8410000080847fae */ /* 0x0003e200081a1014 */
[----:B---3--:R-:W-:-:S03]  /*33bb0*/  IMAD.WIDE R130, R13, 0x4, R218 ;  /* 0x000000040d827825 */ /* 0x008fc600078e02da */
[----:B------:R-:W3:Y:S04]  /*33bc0*/  LDL.LU.64 R218, [R1+0x8] ;  /* 0x0000080001da7983 */ /* 0x000ee80000300a00 */
[----:B------:R-:W2:Y:S01]  /*33bd0*/  LDL.LU.64 R10, [R1+0x950] ;  /* 0x00095000010a7983 */ /* 0x000ea20000300a00 */
[----:B-1----:R-:W-:-:S03]  /*33be0*/  IMAD.WIDE R132, R13, 0x4, R150 ;  /* 0x000000040d847825 */ /* 0x002fc600078e0296 */
[----:B------:R-:W-:Y:S01]  /*33bf0*/  LDGSTS.E [R12+-0x7bb00], desc[UR20][R130.64], P0 ;  /* 0x84500000820c7fae */ /* 0x000fe200081a1014 */
[----:B----4-:R-:W-:-:S03]  /*33c00*/  IMAD.WIDE R142, R13, 0x4, R164 ;  /* 0x000000040d8e7825 */ /* 0x010fc600078e02a4 */
[----:B------:R-:W4:Y:S01]  /*33c10*/  LDL.LU.64 R164, [R1+0x910] ;  /* 0x0009100001a47983 */ /* 0x000f220000300a00 */
[----:B---3--:R-:W-:-:S03]  /*33c20*/  IMAD.WIDE R150, R13, 0x4, R218 ;  /* 0x000000040d967825 */ /* 0x008fc600078e02da */
[----:B------:R-:W3:Y:S01]  /*33c30*/  LDL.LU.64 R218, [R1+0x8d0] ;  /* 0x0008d00001da7983 */ /* 0x000ee20000300a00 */
[----:B------:R-:W-:Y:S02]  /*33c40*/  VIADD R136, R250, 0x100000 ;  /* 0x00100000fa887836 */ /* 0x000fe40000000000 */
[----:B------:R-:W-:-:S03]  /*33c50*/  IMAD.WIDE R134, R13, 0x4, R156 ;  /* 0x000000040d867825 */ /* 0x000fc600078e029c */
[----:B------:R1:W-:Y:S01]  /*33c60*/  LDGSTS.E [R136+-0x7b700], desc[UR20][R132.64], P0 ;  /* 0x8490000084887fae */ /* 0x0003e200081a1014 */
[----:B------:R-:W-:Y:S02]  /*33c70*/  VIADD R140, R250, 0x100000 ;  /* 0x00100000fa8c7836 */ /* 0x000fe40000000000 */
[C---:B------:R-:W-:Y:S01]  /*33c80*/  IMAD.WIDE R138, R13.reuse, 0x4, R160 ;  /* 0x000000040d8a7825 */ /* 0x040fe200078e02a0 */
[----:B------:R-:W-:Y:S03]  /*33c90*/  LDGSTS.E [R12+-0x7b300], desc[UR20][R134.64], P0 ;  /* 0x84d00000860c7fae */ /* 0x000fe600081a1014 */
[----:B-1----:R-:W-:-:S04]  /*33ca0*/  IMAD.WIDE R136, R13, 0x4, R154 ;  /* 0x000000040d887825 */ /* 0x002fc800078e029a */
[C---:B------:R-:W-:Y:S01]  /*33cb0*/  VIADD R144, R250.reuse, 0x100000 ;  /* 0x00100000fa907836 */ /* 0x040fe20000000000 */
[----:B------:R2:W-:Y:S01]  /*33cc0*/  LDGSTS.E [R140+-0x7af00], desc[UR20][R136.64], P0 ;  /* 0x85100000888c7fae */ /* 0x0005e200081a1014 */
[----:B------:R-:W-:-:S03]  /*33cd0*/  VIADD R148, R250, 0x100000 ;  /* 0x00100000fa947836 */ /* 0x000fc60000000000 */
[----:B------:R-:W-:Y:S01]  /*33ce0*/  LDGSTS.E [R12+-0x7ab00], desc[UR20][R138.64], P0 ;  /* 0x855000008a0c7fae */ /* 0x000fe200081a1014 */
[----:B--2---:R-:W-:-:S05]  /*33cf0*/  IMAD.WIDE R140, R13, 0x4, R158 ;  /* 0x000000040d8c7825 */ /* 0x004fca00078e029e */
[----:B------:R1:W-:Y:S01]  /*33d00*/  LDGSTS.E [R144+-0x7a700], desc[UR20][R140.64], P0 ;  /* 0x859000008c907fae */ /* 0x0003e200081a1014 */
[----:B------:R-:W-:-:S03]  /*33d10*/  IMAD.WIDE R146, R13, 0x4, R174 ;  /* 0x000000040d927825 */ /* 0x000fc600078e02ae */
[----:B------:R-:W-:Y:S01]  /*33d20*/  LDGSTS.E [R12+-0x7a300], desc[UR20][R142.64], P0 ;  /* 0x85d000008e0c7fae */ /* 0x000fe200081a1014 */
[C---:B------:R-:W-:Y:S02]  /*33d30*/  VIADD R152, R250.reuse, 0x100000 ;  /* 0x00100000fa987836 */ /* 0x040fe40000000000 */
[----:B-1----:R-:W-:Y:S02]  /*33d40*/  IMAD.WIDE R144, R13, 0x4, R162 ;  /* 0x000000040d907825 */ /* 0x002fe400078e02a2 */
[----:B------:R-:W2:Y:S04]  /*33d50*/  LDL.LU.64 R162, [R1+0x890] ;  /* 0x0008900001a27983 */ /* 0x000ea80000300a00 */
[----:B------:R1:W-:Y:S04]  /*33d60*/  LDGSTS.E [R148+-0x79f00], desc[UR20][R144.64], P0 ;  /* 0x8610000090947fae */ /* 0x0003e800081a1014 */
[----:B------:R-:W2:Y:S01]  /*33d70*/  LDL.LU.64 R238, [R1+0x850] ;  /* 0x0008500001ee7983 */ /* 0x000ea20000300a00 */
[----:B------:R-:W-:-:S03]  /*33d80*/  VIADD R156, R250, 0x100000 ;  /* 0x00100000fa9c7836 */ /* 0x000fc60000000000 */
[----:B------:R-:W-:Y:S01]  /*33d90*/  LDGSTS.E [R12+-0x79b00], desc[UR20][R146.64], P0 ;  /* 0x86500000920c7fae */ /* 0x000fe200081a1014 */
[----:B-1----:R-:W-:-:S03]  /*33da0*/  IMAD.WIDE R148, R13, 0x4, R166 ;  /* 0x000000040d947825 */ /* 0x002fc600078e02a6 */
[----:B------:R-:W2:Y:S04]  /*33db0*/  LDL.LU.64 R166, [R1+0x810] ;  /* 0x0008100001a67983 */ /* 0x000ea80000300a00 */
        /* <DEDUP_REMOVED lines=9> */
[----:B------:R-:W-:-:S03]  /*33e50*/  IMAD.WIDE R158, R13, 0x4, R206 ;  /* 0x000000040d9e7825 */ /* 0x000fc600078e02ce */
[----:B------:R-:W-:Y:S01]  /*33e60*/  LDGSTS.E [R12+-0x78b00], desc[UR20][R154.64], P0 ;  /* 0x875000009a0c7fae */ /* 0x000fe200081a1014 */
[----:B------:R-:W-:-:S03]  /*33e70*/  IMAD.WIDE R230, R13, 0x4, R10 ;  /* 0x000000040de67825 */ /* 0x000fc600078e020a */
[----:B------:R-:W2:Y:S01]  /*33e80*/  LDL.LU.64 R2, [R1+0x5e8] ;  /* 0x0005e80001027983 */ /* 0x000ea20000300a00 */
[----:B-1----:R-:W-:-:S03]  /*33e90*/  IMAD.WIDE R156, R13, 0x4, R172 ;  /* 0x000000040d9c7825 */ /* 0x002fc600078e02ac */
[----:B------:R-:W2:Y:S04]  /*33ea0*/  LDL.LU.64 R10, [R1+0x598] ;  /* 0x00059800010a7983 */ /* 0x000ea80000300a00 */
[----:B------:R1:W-:Y:S04]  /*33eb0*/  LDGSTS.E [R160+-0x78700], desc[UR20][R156.64], P0 ;  /* 0x879000009ca07fae */ /* 0x0003e800081a1014 */
[----:B------:R-:W-:Y:S01]  /*33ec0*/  LDGSTS.E [R12+-0x78300], desc[UR20][R158.64], P0 ;  /* 0x87d000009e0c7fae */ /* 0x000fe200081a1014 */
[----:B-1----:R-:W-:-:S05]  /*33ed0*/  VIADD R160, R9, 0x100000 ;  /* 0x0010000009a07836 */ /* 0x002fca0000000000 */
[----:B------:R3:W-:Y:S02]  /*33ee0*/  LDGSTS.E [R160+-0x7fe80], desc[UR20][R230.64], P0 ;  /* 0x80180000e6a07fae */ /* 0x0007e400081a1014 */
[C---:B---3--:R-:W-:Y:S02]  /*33ef0*/  IMAD.WIDE R160, R13.reuse, 0x4, R218 ;  /* 0x000000040da07825 */ /* 0x048fe400078e02da */
[----:B------:R-:W3:Y:S02]  /*33f00*/  LDL.LU.64 R218, [R1+0x568] ;  /* 0x0005680001da7983 */ /* 0x000ee40000300a00 */
[----:B----4-:R-:W-:-:S04]  /*33f10*/  IMAD.WIDE R224, R13, 0x4, R164 ;  /* 0x000000040de07825 */ /* 0x010fc800078e02a4 */
[C---:B------:R-:W-:Y:S02]  /*33f20*/  VIADD R12, R9.reuse, 0x100000 ;  /* 0x00100000090c7836 */ /* 0x040fe40000000000 */
[----:B------:R-:W-:-:S03]  /*33f30*/  VIADD R164, R9, 0x100000 ;  /* 0x0010000009a47836 */ /* 0x000fc60000000000 */
[----:B------:R-:W-:Y:S01]  /*33f40*/  LDGSTS.E [R12+-0x7fa80], desc[UR20][R224.64], P0 ;  /* 0x80580000e00c7fae */ /* 0x000fe200081a1014 */
[----:B------:R-:W-:-:S03]  /*33f50*/  VIADD R168, R9, 0x100000 ;  /* 0x0010000009a87836 */ /* 0x000fc60000000000 */
[----:B------:R1:W-:Y:S01]  /*33f60*/  LDGSTS.E [R164+-0x7f680], desc[UR20][R160.64], P0 ;  /* 0x80980000a0a47fae */ /* 0x0003e200081a1014 */
[C---:B------:R-:W-:Y:S02]  /*33f70*/  VIADD R172, R9.reuse, 0x100000 ;  /* 0x0010000009ac7836 */ /* 0x040fe40000000000 */
[----:B------:R-:W-:Y:S02]  /*33f80*/  VIADD R180, R9, 0x100000 ;  /* 0x0010000009b47836 */ /* 0x000fe40000000000 */
[----:B--2---:R-:W-:-:S05]  /*33f90*/  IMAD.WIDE R162, R13, 0x4, R162 ;  /* 0x000000040da27825 */ /* 0x004fca00078e02a2 */
[----:B------:R-:W-:Y:S01]  /*33fa0*/  LDGSTS.E [R12+-0x7f280], desc[UR20][R162.64], P0 ;  /* 0x80d80000a20c7fae */ /* 0x000fe200081a1014 */
[----:B-1----:R-:W-:-:S05]  /*33fb0*/  IMAD.WIDE R164, R13, 0x4, R238 ;  /* 0x000000040da47825 */ /* 0x002fca00078e02ee */
[----:B------:R1:W-:Y:S01]  /*33fc0*/  LDGSTS.E [R168+-0x7ee80], desc[UR20][R164.64], P0 ;  /* 0x81180000a4a87fae */ /* 0x0003e200081a1014 */
[----:B------:R-:W-:-:S05]  /*33fd0*/  IMAD.WIDE R166, R13, 0x4, R166 ;  /* 0x000000040da67825 */ /* 0x000fca00078e02a6 */
[----:B------:R-:W-:Y:S01]  /*33fe0*/  LDGSTS.E [R12+-0x7ea80], desc[UR20][R166.64], P0 ;  /* 0x81580000a60c7fae */ /* 0x000fe200081a1014 */
[----:B-1----:R-:W-:-:S05]  /*33ff0*/  IMAD.WIDE R168, R13, 0x4, R240 ;  /* 0x000000040da87825 */ /* 0x002fca00078e02f0 */
[----:B------:R1:W-:Y:S01]  /*34000*/  LDGSTS.E [R172+-0x7e680], desc[UR20][R168.64], P0 ;  /* 0x81980000a8ac7fae */ /* 0x0003e200081a1014 */
[----:B------:R-:W-:-:S03]  /*34010*/  IMAD.WIDE R170, R13, 0x4, R242 ;  /* 0x000000040daa7825 */ /* 0x000fc600078e02f2 */
[----:B------:R-:W2:Y:S04]  /*34020*/  LDL.LU.64 R242, [R1+0x3d8] ;  /* 0x0003d80001f27983 */ /* 0x000ea80000300a00 */
[----:B------:R-:W-:Y:S01]  /*34030*/  LDGSTS.E [R12+-0x7e280], desc[UR20][R170.64], P0 ;  /* 0x81d80000aa0c7fae */ /* 0x000fe200081a1014 */
[----:B-1----:R-:W-:-:S04]  /*34040*/  IMAD.WIDE R172, R13, 0x4, R174 ;  /* 0x000000040dac7825 */ /* 0x002fc800078e02ae */
[----:B------:R-:W-:-:S04]  /*34050*/  IMAD.WIDE R174, R13, 0x4, R176 ;  /* 0x000000040dae7825 */ /* 0x000fc800078e02b0 */
[----:B------:R-:W-:-:S05]  /*34060*/  VIADD R176, R9, 0x100000 ;  /* 0x0010000009b07836 */ /* 0x000fca0000000000 */
[----:B------:R1:W-:Y:S04]  /*34070*/  LDGSTS.E [R176+-0x7de80], desc[UR20][R172.64], P0 ;  /* 0x82180000acb07fae */ /* 0x0003e800081a1014 */
[----:B------:R-:W-:Y:S01]  /*34080*/  LDGSTS.E [R12+-0x7da80], desc[UR20][R174.64], P0 ;  /* 0x82580000ae0c7fae */ /* 0x000fe200081a1014 */
[----:B-1----:R-:W-:-:S05]  /*34090*/  IMAD.WIDE R176, R13, 0x4, R2 ;  /* 0x000000040db07825 */ /* 0x002fca00078e0202 */
[----:B------:R3:W-:Y:S02]  /*340a0*/  LDGSTS.E [R180+-0x7d680], desc[UR20][R176.64], P0 ;  /* 0x82980000b0b47fae */ /* 0x0007e400081a1014 */
[C---:B---3--:R-:W-:Y:S02]  /*340b0*/  IMAD.WIDE R180, R13.reuse, 0x4, R218 ;  /* 0x000000040db47825 */ /* 0x048fe400078e02da */
[----:B------:R-:W3:Y:S02]  /*340c0*/  LDL.LU.64 R218, [R1+0x2d8] ;  /* 0x0002d80001da7983 */ /* 0x000ee40000300a00 */
[C---:B------:R-:W-:Y:S02]  /*340d0*/  IMAD.WIDE R178, R13.reuse, 0x4, R10 ;  /* 0x000000040db27825 */ /* 0x040fe400078e020a */
[----:B------:R-:W4:Y:S02]  /*340e0*/  LDL.LU.64 R10, [R1+0x298] ;  /* 0x00029800010a7983 */ /* 0x000f240000300a00 */
[----:B------:R-:W-:-:S02]  /*340f0*/  IMAD.WIDE R182, R13, 0x4, R184 ;  /* 0x000000040db67825 */ /* 0x000fc400078e02b8 */
[----:B------:R-:W-:Y:S02]  /*34100*/  LDGSTS.E [R12+-0x7d280], desc[UR20][R178.64], P0 ;  /* 0x82d80000b20c7fae */ /* 0x000fe400081a1014 */
[----:B------:R-:W-:Y:S02]  /*34110*/  VIADD R184, R9, 0x100000 ;  /* 0x0010000009b87836 */ /* 0x000fe40000000000 */
[C---:B------:R-:W-:Y:S01]  /*34120*/  IMAD.WIDE R186, R13.reuse, 0x4, R186 ;  /* 0x000000040dba7825 */ /* 0x040fe200078e02ba */
[----:B------:R-:W4:Y:S04]  /*34130*/  LDL.LU.64 R240, [R1+0x128] ;  /* 0x0001280001f07983 */ /* 0x000f280000300a00 */
[----:B------:R1:W-:Y:S04]  /*34140*/  LDGSTS.E [R184+-0x7ce80], desc[UR20][R180.64], P0 ;  /* 0x83180000b4b87fae */ /* 0x0003e800081a1014 */
[----:B------:R-:W-:Y:S01]  /*34150*/  LDGSTS.E [R12+-0x7ca80], desc[UR20][R182.64], P0 ;  /* 0x83580000b60c7fae */ /* 0x000fe200081a1014 */
[----:B-1----:R-:W-:-:S04]  /*34160*/  IMAD.WIDE R184, R13, 0x4, R188 ;  /* 0x000000040db87825 */ /* 0x002fc800078e02bc */
[----:B------:R-:W-:-:S05]  /*34170*/  VIADD R188, R9, 0x100000 ;  /* 0x0010000009bc7836 */ /* 0x000fca0000000000 */
[----:B------:R1:W-:Y:S01]  /*34180*/  LDGSTS.E [R188+-0x7c680], desc[UR20][R184.64], P0 ;  /* 0x83980000b8bc7fae */ /* 0x0003e200081a1014 */
[----:B------:R-:W-:-:S03]  /*34190*/  IMAD.WIDE R190, R13, 0x4, R190 ;  /* 0x000000040dbe7825 */ /* 0x000fc600078e02be */
[----:B------:R-:W-:Y:S01]  /*341a0*/  LDGSTS.E [R12+-0x7c280], desc[UR20][R186.64], P0 ;  /* 0x83d80000ba0c7fae */ /* 0x000fe200081a1014 */
[----:B------:R-:W-:-:S04]  /*341b0*/  IMAD.WIDE R194, R13, 0x4, R196 ;  /* 0x000000040dc27825 */ /* 0x000fc800078e02c4 */
[----:B-1----:R-:W-:-:S04]  /*341c0*/  IMAD.WIDE R188, R13, 0x4, R192 ;  /* 0x000000040dbc7825 */ /* 0x002fc800078e02c0 */
[C---:B------:R-:W-:Y:S02]  /*341d0*/  VIADD R192, R9.reuse, 0x100000 ;  /* 0x0010000009c07836 */ /* 0x040fe40000000000 */
[----:B------:R-:W-:-:S03]  /*341e0*/  VIADD R196, R9, 0x100000 ;  /* 0x0010000009c47836 */ /* 0x000fc60000000000 */
[----:B------:R2:W-:Y:S04]  /*341f0*/  LDGSTS.E [R192+-0x7be80], desc[UR20][R188.64], P0 ;  /* 0x84180000bcc07fae */ /* 0x0005e800081a1014 */
[----:B------:R-:W-:Y:S01]  /*34200*/  LDGSTS.E [R12+-0x7ba80], desc[UR20][R190.64], P0 ;  /* 0x84580000be0c7fae */ /* 0x000fe200081a1014 */
[----:B--2---:R-:W-:-:S05]  /*34210*/  IMAD.WIDE R192, R13, 0x4, R242 ;  /* 0x000000040dc07825 */ /* 0x004fca00078e02f2 */
[----:B------:R1:W-:Y:S04]  /*34220*/  LDGSTS.E [R196+-0x7b680], desc[UR20][R192.64], P0 ;  /* 0x84980000c0c47fae */ /* 0x0003e800081a1014 */
[----:B------:R-:W-:Y:S01]  /*34230*/  LDGSTS.E [R12+-0x7b280], desc[UR20][R194.64], P0 ;  /* 0x84d80000c20c7fae */ /* 0x000fe200081a1014 */
[----:B-1----:R-:W-:-:S04]  /*34240*/  IMAD.WIDE R196, R13, 0x4, R200 ;  /* 0x000000040dc47825 */ /* 0x002fc800078e02c8 */
[----:B------:R-:W-:-:S05]  /*34250*/  VIADD R200, R9, 0x100000 ;  /* 0x0010000009c87836 */ /* 0x000fca0000000000 */
[----:B------:R3:W-:Y:S02]  /*34260*/  LDGSTS.E [R200+-0x7ae80], desc[UR20][R196.64], P0 ;  /* 0x85180000c4c87fae */ /* 0x0007e400081a1014 */
[C---:B---3--:R-:W-:Y:S02]  /*34270*/  IMAD.WIDE R200, R13.reuse, 0x4, R218 ;  /* 0x000000040dc87825 */ /* 0x048fe400078e02da */
[----:B------:R-:W2:Y:S04]  /*34280*/  LDL.LU.64 R218, [R1+0xf0] ;  /* 0x0000f00001da7983 */ /* 0x000ea80000300a00 */
[----:B------:R-:W3:Y:S01]  /*34290*/  LDL.LU.64 R2, [R1+0x948] ;  /* 0x0009480001027983 */ /* 0x000ee20000300a00 */
[----:B------:R-:W-:-:S03]  /*342a0*/  IMAD.WIDE R198, R13, 0x4, R198 ;  /* 0x000000040dc67825 */ /* 0x000fc600078e02c6 */
[----:B------:R-:W2:Y:S01]  /*342b0*/  LDL.LU.64 R242, [R1+0x908] ;  /* 0x0009080001f27983 */ /* 0x000ea20000300a00 */
[----:B------:R-:W-:-:S03]  /*342c0*/  VIADD R204, R9, 0x100000 ;  /* 0x0010000009cc7836 */ /* 0x000fc60000000000 */
[----:B------:R-:W-:Y:S04]  /*342d0*/  LDGSTS.E [R12+-0x7aa80], desc[UR20][R198.64], P0 ;  /* 0x85580000c60c7fae */ /* 0x000fe800081a1014 */
[----:B------:R4:W-:Y:S02]  /*342e0*/  LDGSTS.E [R204+-0x7a680], desc[UR20][R200.64], P0 ;  /* 0x85980000c8cc7fae */ /* 0x0009e400081a1014 */
[C---:B----4-:R-:W-:Y:S02]  /*342f0*/  IMAD.WIDE R204, R13.reuse, 0x4, R10 ;  /* 0x000000040dcc7825 */ /* 0x050fe400078e020a */
[----:B------:R-:W4:Y:S04]  /*34300*/  LDL.LU.64 R10, [R1+0x8c8] ;  /* 0x0008c800010a7983 */ /* 0x000f280000300a00 */
[----:B------:R-:W4:Y:S04]  /*34310*/  LDL.LU.64 R46, [R1+0x888] ;  /* 0x00088800012e7983 */ /* 0x000f280000300a00 */
[----:B------:R-:W4:Y:S01]  /*34320*/  LDL.LU.64 R42, [R1+0x848] ;  /* 0x00084800012a7983 */ /* 0x000f220000300a00 */
[----:B------:R-:W-:-:S03]  /*34330*/  IMAD.WIDE R202, R13, 0x4, R202 ;  /* 0x000000040dca7825 */ /* 0x000fc600078e02ca */
[----:B------:R-:W4:Y:S01]  /*34340*/  LDL.LU.64 R236, [R1+0x808] ;  /* 0x0008080001ec7983 */ /* 0x000f220000300a00 */
[----:B------:R-:W-:-:S03]  /*34350*/  IMAD.WIDE R206, R13, 0x4, R208 ;  /* 0x000000040dce7825 */ /* 0x000fc600078e02d0 */
[----:B------:R-:W-:Y:S01]  /*34360*/  LDGSTS.E [R12+-0x7a280], desc[UR20][R202.64], P0 ;  /* 0x85d80000ca0c7fae */ /* 0x000fe200081a1014 */
[----:B------:R-:W-:-:S03]  /*34370*/  VIADD R208, R9, 0x100000 ;  /* 0x0010000009d07836 */ /* 0x000fc60000000000 */
[----:B------:R-:W4:Y:S04]  /*34380*/  LDL.LU.64 R238, [R1+0x7e8] ;  /* 0x0007e80001ee7983 */ /* 0x000f280000300a00 */
[----:B------:R1:W-:Y:S01]  /*34390*/  LDGSTS.E [R208+-0x79e80], desc[UR20][R204.64], P0 ;  /* 0x86180000ccd07fae */ /* 0x0003e200081a1014 */
[----:B------:R-:W-:-:S03]  /*343a0*/  IMAD.WIDE R210, R13, 0x4, R210 ;  /* 0x000000040dd27825 */ /* 0x000fc600078e02d2 */
[----:B------:R-:W-:Y:S01]  /*343b0*/  LDGSTS.E [R12+-0x79a80], desc[UR20][R206.64], P0 ;  /* 0x86580000ce0c7fae */ /* 0x000fe200081a1014 */
[----:B-1----:R-:W-:-:S04]  /*343c0*/  IMAD.WIDE R208, R13, 0x4, R212 ;  /* 0x000000040dd07825 */ /* 0x002fc800078e02d4 */
[----:B------:R-:W-:-:S05]  /*343d0*/  VIADD R212, R9, 0x100000 ;  /* 0x0010000009d47836 */ /* 0x000fca0000000000 */
[----:B------:R1:W-:Y:S04]  /*343e0*/  LDGSTS.E [R212+-0x79680], desc[UR20][R208.64], P0 ;  /* 0x86980000d0d47fae */ /* 0x0003e800081a1014 */
[----:B------:R-:W-:Y:S01]  /*343f0*/  LDGSTS.E [R12+-0x79280], desc[UR20][R210.64], P0 ;  /* 0x86d80000d20c7fae */ /* 0x000fe200081a1014 */
[----:B-1----:R-:W-:-:S04]  /*34400*/  IMAD.WIDE R212, R13, 0x4, R216 ;  /* 0x000000040dd47825 */ /* 0x002fc800078e02d8 */
[----:B------:R-:W-:-:S05]  /*34410*/  VIADD R216, R9, 0x100000 ;  /* 0x0010000009d87836 */ /* 0x000fca0000000000 */
[----:B------:R1:W-:Y:S02]  /*34420*/  LDGSTS.E [R216+-0x78e80], desc[UR20][R212.64], P0 ;  /* 0x87180000d4d87fae */ /* 0x0003e400081a1014 */
[C---:B-1----:R-:W-:Y:S02]  /*34430*/  IMAD.WIDE R216, R13.reuse, 0x4, R240 ;  /* 0x000000040dd87825 */ /* 0x042fe400078e02f0 */
[----:B------:R-:W4:Y:S02]  /*34440*/  LDL.LU.64 R240, [R1+0x7c8] ;  /* 0x0007c80001f07983 */ /* 0x000f240000300a00 */
[C---:B---3--:R-:W-:Y:S02]  /*34450*/  IMAD.WIDE R54, R13.reuse, 0x4, R2 ;  /* 0x000000040d367825 */ /* 0x048fe400078e0202 */
[----:B------:R-:W3:Y:S02]  /*34460*/  LDL.LU.64 R2, [R1+0x7a8] ;  /* 0x0007a80001027983 */ /* 0x000ee40000300a00 */
[----:B------:R-:W-:-:S04]  /*34470*/  IMAD.WIDE R214, R13, 0x4, R214 ;  /* 0x000000040dd67825 */ /* 0x000fc800078e02d6 */
[----:B------:R-:W-:Y:S01]  /*34480*/  VIADD R252, R9, 0x100000 ;  /* 0x0010000009fc7836 */ /* 0x000fe20000000000 */
[----:B------:R-:W-:Y:S01]  /*34490*/  LDGSTS.E [R12+-0x78a80], desc[UR20][R214.64], P0 ;  /* 0x87580000d60c7fae */ /* 0x000fe200081a1014 */
[----:B--2---:R-:W-:-:S03]  /*344a0*/  IMAD.WIDE R218, R13, 0x4, R218 ;  /* 0x000000040dda7825 */ /* 0x004fc600078e02da */
[----:B------:R1:W-:Y:S01]  /*344b0*/  LDGSTS.E [R252+-0x78680], desc[UR20][R216.64], P0 ;  /* 0x87980000d8fc7fae */ /* 0x0003e200081a1014 */
[----:B------:R-:W-:-:S03]  /*344c0*/  IMAD.WIDE R50, R13, 0x4, R242 ;  /* 0x000000040d327825 */ /* 0x000fc600078e02f2 */
[----:B------:R2:W-:Y:S04]  /*344d0*/  LDGSTS.E [R12+-0x78280], desc[UR20][R218.64], P0 ;  /* 0x87d80000da0c7fae */ /* 0x0005e800081a1014 */
[----:B------:R-:W3:Y:S01]  /*344e0*/  LDL.LU.64 R242, [R1+0x788] ;  /* 0x0007880001f27983 */ /* 0x000ee20000300a00 */
[C---:B-1----:R-:W-:Y:S02]  /*344f0*/  VIADD R252, R8.reuse, 0x100000 ;  /* 0x0010000008fc7836 */ /* 0x042fe40000000000 */
[----:B--2---:R-:W-:Y:S01]  /*34500*/  VIADD R12, R8, 0x100000 ;  /* 0x00100000080c7836 */ /* 0x004fe20000000000 */
[----:B------:R4:W-:Y:S04]  /*34510*/  STL.64 [R1+0x8], R54 ;  /* 0x0000083601007387 */ /* 0x0009e80000100a00 */
[----:B------:R4:W-:Y:S04]  /*34520*/  LDGSTS.E [R252+-0x7fe00], desc[UR20][R54.64], P0 ;  /* 0x8020000036fc7fae */ /* 0x0009e800081a1014 */
[----:B------:R1:W-:Y:S04]  /*34530*/  STL.64 [R1+0x10], R50 ;  /* 0x0000103201007387 */ /* 0x0003e80000100a00 */
[----:B------:R1:W-:Y:S01]  /*34540*/  LDGSTS.E [R12+-0x7fa00], desc[UR20][R50.64], P0 ;  /* 0x80600000320c7fae */ /* 0x0003e200081a1014 */
[----:B----4-:R-:W-:-:S03]  /*34550*/  IMAD.WIDE R54, R13, 0x4, R10 ;  /* 0x000000040d367825 */ /* 0x010fc600078e020a */
[----:B------:R-:W2:Y:S04]  /*34560*/  LDL.LU.64 R10, [R1+0x760] ;  /* 0x00076000010a7983 */ /* 0x000ea80000300a00 */
[----:B------:R4:W-:Y:S01]  /*34570*/  LDGSTS.E [R252+-0x7f600], desc[UR20][R54.64], P0 ;  /* 0x80a0000036fc7fae */ /* 0x0009e200081a1014 */
[----:B-1----:R-:W-:-:S03]  /*34580*/  IMAD.WIDE R50, R13, 0x4, R46 ;  /* 0x000000040d327825 */ /* 0x002fc600078e022e */
[----:B------:R-:W2:Y:S04]  /*34590*/  LDL.LU.64 R46, [R1+0x730] ;  /* 0x00073000012e7983 */ /* 0x000ea80000300a00 */
[----:B------:R4:W-:Y:S04]  /*345a0*/  STL.64 [R1+0x18], R54 ;  /* 0x0000183601007387 */ /* 0x0009e80000100a00 */
[----:B------:R1:W-:Y:S04]  /*345b0*/  STL.64 [R1+0x20], R50 ;  /* 0x0000203201007387 */ /* 0x0003e80000100a00 */
[----:B------:R1:W-:Y:S01]  /*345c0*/  LDGSTS.E [R12+-0x7f200], desc[UR20][R50.64], P0 ;  /* 0x80e00000320c7fae */ /* 0x0003e200081a1014 */
[----:B----4-:R-:W-:-:S03]  /*345d0*/  IMAD.WIDE R54, R13, 0x4, R42 ;  /* 0x000000040d367825 */ /* 0x010fc600078e022a */
[----:B------:R-:W4:Y:S04]  /*345e0*/  LDL.LU.64 R42, [R1+0x700] ;  /* 0x00070000012a7983 */ /* 0x000f280000300a00 */
[----:B------:R1:W-:Y:S02]  /*345f0*/  LDGSTS.E [R252+-0x7ee00], desc[UR20][R54.64], P0 ;  /* 0x8120000036fc7fae */ /* 0x0003e400081a1014 */
[C---:B-1----:R-:W-:Y:S02]  /*34600*/  IMAD.WIDE R50, R13.reuse, 0x4, R236 ;  /* 0x000000040d327825 */ /* 0x042fe400078e02ec */
[----:B------:R-:W4:Y:S04]  /*34610*/  LDL.LU.64 R236, [R1+0x6c8] ;  /* 0x0006c80001ec7983 */ /* 0x000f280000300a00 */
[----:B------:R1:W-:Y:S04]  /*34620*/  STL.64 [R1+0x38], R54 ;  /* 0x0000383601007387 */ /* 0x0003e80000100a00 */
[----:B------:R1:W-:Y:S04]  /*34630*/  STL.64 [R1+0x40], R50 ;  /* 0x0000403201007387 */ /* 0x0003e80000100a00 */
[----:B------:R1:W-:Y:S02]  /*34640*/  LDGSTS.E [R12+-0x7ea00], desc[UR20][R50.64], P0 ;  /* 0x81600000320c7fae */ /* 0x0003e400081a1014 */
[----:B-1----:R-:W-:-:S02]  /*34650*/  IMAD.WIDE R54, R13, 0x4, R238 ;  /* 0x000000040d367825 */ /* 0x002fc400078e02ee */
[----:B------:R-:W4:Y:S04]  /*34660*/  LDL.LU.64 R238, [R1+0x5d0] ;  /* 0x0005d00001ee7983 */ /* 0x000f280000300a00 */
[----:B------:R3:W-:Y:S01]  /*34670*/  LDGSTS.E [R252+-0x7e600], desc[UR20][R54.64], P0 ;  /* 0x81a0000036fc7fae */ /* 0x0007e200081a1014 */
[----:B------:R-:W-:-:S03]  /*34680*/  IMAD.WIDE R50, R13, 0x4, R240 ;  /* 0x000000040d327825 */ /* 0x000fc600078e02f0 */
[----:B------:R-:W4:Y:S04]  /*34690*/  LDL.LU.64 R240, [R1+0x590] ;  /* 0x0005900001f07983 */ /* 0x000f280000300a00 */
[----:B------:R3:W-:Y:S04]  /*346a0*/  STL.64 [R1+0x58], R54 ;  /* 0x0000583601007387 */ /* 0x0007e80000100a00 */
[----:B------:R1:W-:Y:S04]  /*346b0*/  STL.64 [R1+0x68], R50 ;  /* 0x0000683201007387 */ /* 0x0003e80000100a00 */
[----:B------:R1:W-:Y:S01]  /*346c0*/  LDGSTS.E [R12+-0x7e200], desc[UR20][R50.64], P0 ;  /* 0x81e00000320c7fae */ /* 0x0003e200081a1014 */
[----:B---3--:R-:W-:-:S03]  /*346d0*/  IMAD.WIDE R54, R13, 0x4, R2 ;  /* 0x000000040d367825 */ /* 0x008fc600078e0202 */
[----:B------:R-:W3:Y:S04]  /*346e0*/  LDL.LU.64 R2, [R1+0x550] ;  /* 0x0005500001027983 */ /* 0x000ee80000300a00 */
[----:B------:R2:W-:Y:S01]  /*346f0*/  LDGSTS.E [R252+-0x7de00], desc[UR20][R54.64], P0 ;  /* 0x8220000036fc7fae */ /* 0x0005e200081a1014 */
[----:B-1----:R-:W-:-:S03]  /*34700*/  IMAD.WIDE R50, R13, 0x4, R242 ;  /* 0x000000040d327825 */ /* 0x002fc600078e02f2 */
[----:B------:R-:W3:Y:S04]  /*34710*/  LDL.LU.64 R242, [R1+0x508] ;  /* 0x0005080001f27983 */ /* 0x000ee80000300a00 */
[----:B------:R2:W-:Y:S04]  /*34720*/  STL.64 [R1+0x70], R54 ;  /* 0x0000703601007387 */ /* 0x0005e80000100a00 */
[----:B------:R1:W-:Y:S04]  /*34730*/  STL.64 [R1+0x98], R50 ;  /* 0x0000983201007387 */ /* 0x0003e80000100a00 */
[----:B------:R1:W-:Y:S01]  /*34740*/  LDGSTS.E [R12+-0x7da00], desc[UR20][R50.64], P0 ;  /* 0x82600000320c7fae */ /* 0x0003e200081a1014 */
[----:B--2---:R-:W-:-:S03]  /*34750*/  IMAD.WIDE R54, R13, 0x4, R10 ;  /* 0x000000040d367825 */ /* 0x004fc600078e020a */
        /* <DEDUP_REMOVED lines=85> */
[----:B------:R3:W-:Y:S01]  /*34cb0*/  STL.64 [R1+0x128], R50 ;  /* 0x0001283201007387 */ /* 0x0007e20000100a00 */
[----:B-1----:R-:W-:-:S03]  /*34cc0*/  VIADD R252, R7, 0x100000 ;  /* 0x0010000007fc7836 */ /* 0x002fc60000000000 */
[----:B------:R1:W-:Y:S01]  /*34cd0*/  LDGSTS.E [R12+-0x78200], desc[UR20][R50.64], P0 ;  /* 0x87e00000320c7fae */ /* 0x0003e200081a1014 */
[----:B---3--:R-:W-:-:S03]  /*34ce0*/  IMAD.WIDE R54, R13, 0x4, R2 ;  /* 0x000000040d367825 */ /* 0x008fc600078e0202 */
[----:B------:R-:W3:Y:S01]  /*34cf0*/  LDL.LU.64 R2, [R1+0x838] ;  /* 0x0008380001027983 */ /* 0x000ee20000300a00 */
[----:B-1----:R-:W-:-:S03]  /*34d00*/  VIADD R12, R7, 0x100000 ;  /* 0x00100000070c7836 */ /* 0x002fc60000000000 */
[----:B------:R2:W-:Y:S01]  /*34d10*/  LDGSTS.E [R252+-0x7fd80], desc[UR20][R54.64], P0 ;  /* 0x8028000036fc7fae */ /* 0x0005e200081a1014 */
[----:B------:R-:W-:-:S03]  /*34d20*/  IMAD.WIDE R50, R13, 0x4, R242 ;  /* 0x000000040d327825 */ /* 0x000fc600078e02f2 */
        /* <DEDUP_REMOVED lines=237> */
[----:B------:R-:W-:Y:S01]  /*35c00*/  LDGSTS.E [R12+-0x79100], desc[UR20][R50.64], P0 ;  /* 0x86f00000320c7fae */ /* 0x000fe200081a1014 */
[----:B----4-:R-:W-:-:S03]  /*35c10*/  IMAD.WIDE R58, R13, 0x4, R42 ;  /* 0x000000040d3a7825 */ /* 0x010fc600078e022a */
[----:B------:R-:W4:Y:S04]  /*35c20*/  LDL.LU.64 R42, [R1+0x9a0] ;  /* 0x0009a000012a7983 */ /* 0x000f280000300a00 */
[----:B------:R1:W-:Y:S02]  /*35c30*/  LDGSTS.E [R252+-0x78d00], desc[UR20][R58.64], P0 ;  /* 0x873000003afc7fae */ /* 0x0003e400081a1014 */
[C---:B-1----:R-:W-:Y:S02]  /*35c40*/  IMAD.WIDE R54, R13.reuse, 0x4, R236 ;  /* 0x000000040d367825 */ /* 0x042fe400078e02ec */
[----:B------:R-:W4:Y:S04]  /*35c50*/  LDL.LU.64 R50, [R1+0x990] ;  /* 0x0009900001327983 */ /* 0x000f280000300a00 */
[----:B------:R1:W-:Y:S04]  /*35c60*/  STL.64 [R1+0x480], R58 ;  /* 0x0004803a01007387 */ /* 0x0003e80000100a00 */
[----:B------:R1:W-:Y:S04]  /*35c70*/  STL.64 [R1+0x490], R54 ;  /* 0x0004903601007387 */ /* 0x0003e80000100a00 */
[----:B------:R-:W4:Y:S01]  /*35c80*/  LDL.LU.64 R236, [R1+0x980] ;  /* 0x0009800001ec7983 */ /* 0x000f220000300a00 */
[----:B-1----:R-:W-:-:S03]  /*35c90*/  IMAD.WIDE R58, R13, 0x4, R238 ;  /* 0x000000040d3a7825 */ /* 0x002fc600078e02ee */
[----:B------:R1:W-:Y:S04]  /*35ca0*/  LDGSTS.E [R12+-0x78900], desc[UR20][R54.64], P0 ;  /* 0x87700000360c7fae */ /* 0x0003e800081a1014 */
[----:B------:R-:W4:Y:S04]  /*35cb0*/  LDL.LU.64 R238, [R1+0x970] ;  /* 0x0009700001ee7983 */ /* 0x000f280000300a00 */
[----:B------:R3:W-:Y:S01]  /*35cc0*/  STL.64 [R1+0x4b8], R58 ;  /* 0x0004b83a01007387 */ /* 0x0007e20000100a00 */
[----:B-1----:R-:W-:-:S03]  /*35cd0*/  IMAD.WIDE R54, R13, 0x4, R240 ;  /* 0x000000040d367825 */ /* 0x002fc600078e02f0 */
[----:B------:R3:W-:Y:S04]  /*35ce0*/  LDGSTS.E [R252+-0x78500], desc[UR20][R58.64], P0 ;  /* 0x87b000003afc7fae */ /* 0x0007e800081a1014 */
[----:B------:R1:W-:Y:S04]  /*35cf0*/  STL.64 [R1+0x4c0], R54 ;  /* 0x0004c03601007387 */ /* 0x0003e80000100a00 */
[----:B------:R-:W4:Y:S04]  /*35d00*/  LDL.LU.64 R240, [R1+0x960] ;  /* 0x0009600001f07983 */ /* 0x000f280000300a00 */
[----:B------:R1:W-:Y:S01]  /*35d10*/  LDGSTS.E [R12+-0x78100], desc[UR20][R54.64], P0 ;  /* 0x87f00000360c7fae */ /* 0x0003e200081a1014 */
[----:B---3--:R-:W-:-:S03]  /*35d20*/  IMAD.WIDE R58, R13, 0x4, R2 ;  /* 0x000000040d3a7825 */ /* 0x008fc600078e0202 */
[----:B------:R-:W3:Y:S01]  /*35d30*/  LDL.LU.64 R2, [R1+0x930] ;  /* 0x0009300001027983 */ /* 0x000ee20000300a00 */
[C---:B------:R-:W-:Y:S02]  /*35d40*/  VIADD R252, R5.reuse, 0x100000 ;  /* 0x0010000005fc7836 */ /* 0x040fe40000000000 */
[----:B-1----:R-:W-:Y:S01]  /*35d50*/  VIADD R12, R5, 0x100000 ;  /* 0x00100000050c7836 */ /* 0x002fe20000000000 */
[----:B------:R-:W-:Y:S04]  /*35d60*/  STL.64 [R1+0x4d0], R58 ;  /* 0x0004d03a01007387 */ /* 0x000fe80000100a00 */
[----:B------:R-:W-:Y:S01]  /*35d70*/  LDGSTS.E [R252+-0x7fc80], desc[UR20][R58.64], P0 ;  /* 0x803800003afc7fae */ /* 0x000fe200081a1014 */
[----:B------:R-:W-:-:S05]  /*35d80*/  IMAD.WIDE R54, R13, 0x4, R242 ;  /* 0x000000040d367825 */ /* 0x000fca00078e02f2 */
[----:B------:R2:W-:Y:S04]  /*35d90*/  STL.64 [R1+0x4d8], R54 ;  /* 0x0004d83601007387 */ /* 0x0005e80000100a00 */
[----:B------:R2:W-:Y:S04]  /*35da0*/  LDGSTS.E [R12+-0x7f880], desc[UR20][R54.64], P0 ;  /* 0x80780000360c7fae */ /* 0x0005e800081a1014 */
[----:B------:R-:W3:Y:S01]  /*35db0*/  LDL.LU.64 R242, [R1+0x918] ;  /* 0x0009180001f27983 */ /* 0x000ee20000300a00 */
[----:B--2---:R-:W-:-:S03]  /*35dc0*/  IMAD.WIDE R54, R13, 0x4, R10 ;  /* 0x000000040d367825 */ /* 0x004fc600078e020a */
[----:B------:R-:W2:Y:S01]  /*35dd0*/  LDL.LU.64 R10, [R1+0x8f0] ;  /* 0x0008f000010a7983 */ /* 0x000ea20000300a00 */
[----:B------:R-:W-:-:S03]  /*35de0*/  IMAD.WIDE R46, R13, 0x4, R46 ;  /* 0x000000040d2e7825 */ /* 0x000fc600078e022e */
[----:B------:R4:W-:Y:S04]  /*35df0*/  STL.64 [R1+0x4e8], R54 ;  /* 0x0004e83601007387 */ /* 0x0009e80000100a00 */
[----:B------:R4:W-:Y:S04]  /*35e00*/  LDGSTS.E [R252+-0x7f480], desc[UR20][R54.64], P0 ;  /* 0x80b8000036fc7fae */ /* 0x0009e800081a1014 */
[----:B------:R1:W-:Y:S04]  /*35e10*/  STL.64 [R1+0x4f0], R46 ;  /* 0x0004f02e01007387 */ /* 0x0003e80000100a00 */
[----:B------:R-:W-:Y:S01]  /*35e20*/  LDGSTS.E [R12+-0x7f080], desc[UR20][R46.64], P0 ;  /* 0x80f800002e0c7fae */ /* 0x000fe200081a1014 */
[----:B----4-:R-:W-:-:S05]  /*35e30*/  IMAD.WIDE R54, R13, 0x4, R42 ;  /* 0x000000040d367825 */ /* 0x010fca00078e022a */
[----:B------:R4:W-:Y:S04]  /*35e40*/  LDGSTS.E [R252+-0x7ec80], desc[UR20][R54.64], P0 ;  /* 0x8138000036fc7fae */ /* 0x0009e800081a1014 */
[----:B-1----:R-:W2:Y:S04]  /*35e50*/  LDL.LU.64 R46, [R1+0x8d8] ;  /* 0x0008d800012e7983 */ /* 0x002ea80000300a00 */
[----:B------:R-:W2:Y:S01]  /*35e60*/  LDL.LU.64 R42, [R1+0x8b0] ;  /* 0x0008b000012a7983 */ /* 0x000ea20000300a00 */
[----:B------:R-:W-:-:S03]  /*35e70*/  IMAD.WIDE R50, R13, 0x4, R50 ;  /* 0x000000040d327825 */ /* 0x000fc600078e0232 */
        /* <DEDUP_REMOVED lines=10> */
[----:B------:R3:W-:Y:S01]  /*35f20*/  LDGSTS.E [R12+-0x7e080], desc[UR20][R50.64], P0 ;  /* 0x81f80000320c7fae */ /* 0x0007e200081a1014 */
[----:B-1----:R-:W-:-:S03]  /*35f30*/  IMAD.WIDE R54, R13, 0x4, R240 ;  /* 0x000000040d367825 */ /* 0x002fc600078e02f0 */
[----:B------:R-:W4:Y:S04]  /*35f40*/  LDL.LU.64 R240, [R1+0x858] ;  /* 0x0008580001f07983 */ /* 0x000f280000300a00 */
[----:B------:R1:W-:Y:S01]  /*35f50*/  LDGSTS.E [R252+-0x7dc80], desc[UR20][R54.64], P0 ;  /* 0x8238000036fc7fae */ /* 0x0003e200081a1014 */
[----:B---3--:R-:W-:-:S03]  /*35f60*/  IMAD.WIDE R50, R13, 0x4, R2 ;  /* 0x000000040d327825 */ /* 0x008fc600078e0202 */
[----:B------:R-:W3:Y:S04]  /*35f70*/  LDL.LU.64 R2, [R1+0x830] ;  /* 0x0008300001027983 */ /* 0x000ee80000300a00 */
[----:B------:R1:W-:Y:S04]  /*35f80*/  STL.64 [R1+0x530], R54 ;  /* 0x0005303601007387 */ /* 0x0003e80000100a00 */
[----:B------:R2:W-:Y:S04]  /*35f90*/  STL.64 [R1+0x548], R50 ;  /* 0x0005483201007387 */ /* 0x0005e80000100a00 */
[----:B------:R2:W-:Y:S01]  /*35fa0*/  LDGSTS.E [R12+-0x7d880], desc[UR20][R50.64], P0 ;  /* 0x82780000320c7fae */ /* 0x0005e200081a1014 */
[----:B-1----:R-:W-:-:S03]  /*35fb0*/  IMAD.WIDE R54, R13, 0x4, R242 ;  /* 0x000000040d367825 */ /* 0x002fc600078e02f2 */
[----:B------:R-:W3:Y:S04]  /*35fc0*/  LDL.LU.64 R242, [R1+0x818] ;  /* 0x0008180001f27983 */ /* 0x000ee80000300a00 */
[----:B------:R-:W-:Y:S01]  /*35fd0*/  LDGSTS.E [R252+-0x7d480], desc[UR20][R54.64], P0 ;  /* 0x82b8000036fc7fae */ /* 0x000fe200081a1014 */
[----:B--2---:R-:W-:-:S03]  /*35fe0*/  IMAD.WIDE R50, R13, 0x4, R10 ;  /* 0x000000040d327825 */ /* 0x004fc600078e020a */
[----:B------:R-:W2:Y:S04]  /*35ff0*/  LDL.LU.64 R10, [R1+0x7f0] ;  /* 0x0007f000010a7983 */ /* 0x000ea80000300a00 */
[----:B------:R-:W-:Y:S04]  /*36000*/  STL.64 [R1+0x550], R54 ;  /* 0x0005503601007387 */ /* 0x000fe80000100a00 */
[----:B------:R-:W-:Y:S04]  /*36010*/  STL.64 [R1+0x560], R50 ;  /* 0x0005603201007387 */ /* 0x000fe80000100a00 */
[----:B------:R-:W2:Y:S04]  /*36020*/  LDL.LU.64 R62, [R1+0x7d0] ;  /* 0x0007d000013e7983 */ /* 0x000ea80000300a00 */
[----:B------:R-:W2:Y:S04]  /*36030*/  LDL.LU.64 R58, [R1+0x7b0] ;  /* 0x0007b000013a7983 */ /* 0x000ea80000300a00 */
[----:B------:R-:W-:Y:S01]  /*36040*/  LDGSTS.E [R12+-0x7d080], desc[UR20][R50.64], P0 ;  /* 0x82f80000320c7fae */ /* 0x000fe200081a1014 */
[----:B------:R-:W-:-:S04]  /*36050*/  IMAD.WIDE R46, R13, 0x4, R46 ;  /* 0x000000040d2e7825 */ /* 0x000fc800078e022e */
[C---:B------:R-:W-:Y:S01]  /*36060*/  IMAD.WIDE R42, R13.reuse, 0x4, R42 ;  /* 0x000000040d2a7825 */ /* 0x040fe200078e022a */
[----:B------:R1:W-:Y:S04]  /*36070*/  STL.64 [R1+0x568], R46 ;  /* 0x0005682e01007387 */ /* 0x0003e80000100a00 */
[----:B------:R4:W-:Y:S04]  /*36080*/  STL.64 [R1+0x578], R42 ;  /* 0x0005782a01007387 */ /* 0x0009e80000100a00 */
[----:B------:R-:W-:Y:S04]  /*36090*/  LDGSTS.E [R252+-0x7cc80], desc[UR20][R46.64], P0 ;  /* 0x833800002efc7fae */ /* 0x000fe800081a1014 */
[----:B------:R4:W-:Y:S04]  /*360a0*/  LDGSTS.E [R12+-0x7c880], desc[UR20][R42.64], P0 ;  /* 0x837800002a0c7fae */ /* 0x0009e800081a1014 */
[----:B-1----:R-:W2:Y:S01]  /*360b0*/  LDL.LU.64 R46, [R1+0x790] ;  /* 0x00079000012e7983 */ /* 0x002ea20000300a00 */
[----:B----4-:R-:W-:-:S03]  /*360c0*/  IMAD.WIDE R42, R13, 0x4, R238 ;  /* 0x000000040d2a7825 */ /* 0x010fc600078e02ee */
[----:B------:R-:W4:Y:S01]  /*360d0*/  LDL.LU.64 R238, [R1+0x770] ;  /* 0x0007700001ee7983 */ /* 0x000f220000300a00 */
[----:B------:R-:W-:-:S05]  /*360e0*/  IMAD.WIDE R50, R13, 0x4, R236 ;  /* 0x000000040d327825 */ /* 0x000fca00078e02ec */
[----:B------:R1:W-:Y:S04]  /*360f0*/  STL.64 [R1+0x588], R50 ;  /* 0x0005883201007387 */ /* 0x0003e80000100a00 */
[----:B------:R-:W-:Y:S04]  /*36100*/  LDGSTS.E [R252+-0x7c480], desc[UR20][R50.64], P0 ;  /* 0x83b8000032fc7fae */ /* 0x000fe800081a1014 */
[----:B------:R1:W-:Y:S04]  /*36110*/  STL.64 [R1+0x590], R42 ;  /* 0x0005902a01007387 */ /* 0x0003e80000100a00 */
[----:B------:R1:W-:Y:S04]  /*36120*/  LDGSTS.E [R12+-0x7c080], desc[UR20][R42.64], P0 ;  /* 0x83f800002a0c7fae */ /* 0x0003e800081a1014 */
[----:B------:R-:W4:Y:S04]  /*36130*/  LDL.LU.64 R54, [R1+0x740] ;  /* 0x0007400001367983 */ /* 0x000f280000300a00 */
[----:B-1----:R-:W4:Y:S01]  /*36140*/  LDL.LU.64 R50, [R1+0x710] ;  /* 0x0007100001327983 */ /* 0x002f220000300a00 */
[----:B------:R-:W-:-:S05]  /*36150*/  IMAD.WIDE R42, R13, 0x4, R240 ;  /* 0x000000040d2a7825 */ /* 0x000fca00078e02f0 */
[----:B------:R1:W-:Y:S04]  /*36160*/  STL.64 [R1+0x598], R42 ;  /* 0x0005982a01007387 */ /* 0x0003e80000100a00 */
[----:B------:R-:W-:Y:S01]  /*36170*/  LDGSTS.E [R252+-0x7bc80], desc[UR20][R42.64], P0 ;  /* 0x843800002afc7fae */ /* 0x000fe200081a1014 */
[----:B---3--:R-:W-:-:S05]  /*36180*/  IMAD.WIDE R2, R13, 0x4, R2 ;  /* 0x000000040d027825 */ /* 0x008fca00078e0202 */
[----:B------:R3:W-:Y:S04]  /*36190*/  STL.64 [R1+0x5b0], R2 ;  /* 0x0005b00201007387 */ /* 0x0007e80000100a00 */
[----:B------:R-:W4:Y:S04]  /*361a0*/  LDL.LU.64 R236, [R1+0x6d8] ;  /* 0x0006d80001ec7983 */ /* 0x000f280000300a00 */
[----:B-1----:R-:W4:Y:S04]  /*361b0*/  LDL.LU.64 R42, [R1+0x6b0] ;  /* 0x0006b000012a7983 */ /* 0x002f280000300a00 */
[----:B------:R-:W-:Y:S04]  /*361c0*/  LDGSTS.E [R12+-0x7b880], desc[UR20][R2.64], P0 ;  /* 0x84780000020c7fae */ /* 0x000fe800081a1014 */
[----:B------:R-:W4:Y:S04]  /*361d0*/  LDL.LU.64 R240, [R1+0x668] ;  /* 0x0006680001f07983 */ /* 0x000f280000300a00 */
[----:B---3--:R-:W3:Y:S01]  /*361e0*/  LDL.LU.64 R2, [R1+0x670] ;  /* 0x0006700001027983 */ /* 0x008ee20000300a00 */
[----:B------:R-:W-:-:S05]  /*361f0*/  IMAD.WIDE R242, R13, 0x4, R242 ;  /* 0x000000040df27825 */ /* 0x000fca00078e02f2 */
[----:B------:R1:W-:Y:S04]  /*36200*/  STL.64 [R1+0x5b8], R242 ;  /* 0x0005b8f201007387 */ /* 0x0003e80000100a00 */
[----:B------:R-:W-:Y:S01]  /*36210*/  LDGSTS.E [R252+-0x7b480], desc[UR20][R242.64], P0 ;  /* 0x84b80000f2fc7fae */ /* 0x000fe200081a1014 */
[----:B--2---:R-:W-:-:S05]  /*36220*/  IMAD.WIDE R10, R13, 0x4, R10 ;  /* 0x000000040d0a7825 */ /* 0x004fca00078e020a */
[----:B------:R2:W-:Y:S04]  /*36230*/  STL.64 [R1+0x5c8], R10 ;  /* 0x0005c80a01007387 */ /* 0x0005e80000100a00 */
[----:B-1----:R-:W3:Y:S01]  /*36240*/  LDL.LU.64 R242, [R1+0xe20] ;  /* 0x000e200001f27983 */ /* 0x002ee20000300a00 */
[----:B------:R-:W-:-:S03]  /*36250*/  IMAD.WIDE R62, R13, 0x4, R62 ;  /* 0x000000040d3e7825 */ /* 0x000fc600078e023e */
[----:B------:R-:W-:Y:S01]  /*36260*/  LDGSTS.E [R12+-0x7b080], desc[UR20][R10.64], P0 ;  /* 0x84f800000a0c7fae */ /* 0x000fe200081a1014 */
[----:B------:R-:W-:-:S03]  /*36270*/  IMAD.WIDE R58, R13, 0x4, R58 ;  /* 0x000000040d3a7825 */ /* 0x000fc600078e023a */
[----:B------:R1:W-:Y:S04]  /*36280*/  LDGSTS.E [R252+-0x7ac80], desc[UR20][R62.64], P0 ;  /* 0x853800003efc7fae */ /* 0x0003e800081a1014 */
[----:B------:R4:W-:Y:S04]  /*36290*/  LDGSTS.E [R12+-0x7a880], desc[UR20][R58.64], P0 ;  /* 0x857800003a0c7fae */ /* 0x0009e800081a1014 */
[----:B--2---:R-:W2:Y:S04]  /*362a0*/  LDL.LU.64 R10, [R1+0xe18] ;  /* 0x000e1800010a7983 */ /* 0x004ea80000300a00 */
[----:B------:R1:W-:Y:S04]  /*362b0*/  STL.64 [R1+0x5d0], R62 ;  /* 0x0005d03e01007387 */ /* 0x0003e80000100a00 */
[----:B------:R4:W-:Y:S01]  /*362c0*/  STL.64 [R1+0x5e8], R58 ;  /* 0x0005e83a01007387 */ /* 0x0009e20000100a00 */
[----:B-1----:R-:W-:-:S03]  /*362d0*/  IMAD.WIDE R62, R13, 0x4, R46 ;  /* 0x000000040d3e7825 */ /* 0x002fc600078e022e */
[----:B------:R-:W2:Y:S04]  /*362e0*/  LDL.LU.64 R46, [R1+0x688] ;  /* 0x00068800012e7983 */ /* 0x000ea80000300a00 */
[----:B------:R-:W-:Y:S01]  /*362f0*/  LDGSTS.E [R252+-0x7a480], desc[UR20][R62.64], P0 ;  /* 0x85b800003efc7fae */ /* 0x000fe200081a1014 */
[----:B----4-:R-:W-:-:S03]  /*36300*/  IMAD.WIDE R58, R13, 0x4, R238 ;  /* 0x000000040d3a7825 */ /* 0x010fc600078e02ee */
[----:B------:R-:W4:Y:S04]  /*36310*/  LDL.LU.64 R238, [R1+0x690] ;  /* 0x0006900001ee7983 */ /* 0x000f280000300a00 */
[----:B------:R-:W-:Y:S04]  /*36320*/  STL.64 [R1+0x5f0], R62 ;  /* 0x0005f03e01007387 */ /* 0x000fe80000100a00 */
[----:B------:R-:W-:Y:S04]  /*36330*/  STL.64 [R1+0x5f8], R58 ;  /* 0x0005f83a01007387 */ /* 0x000fe80000100a00 */
[----:B------:R-:W-:Y:S01]  /*36340*/  LDGSTS.E [R12+-0x7a080], desc[UR20][R58.64], P0 ;  /* 0x85f800003a0c7fae */ /* 0x000fe200081a1014 */
[----:B------:R-:W-:-:S04]  /*36350*/  IMAD.WIDE R54, R13, 0x4, R54 ;  /* 0x000000040d367825 */ /* 0x000fc800078e0236 */
[C---:B------:R-:W-:Y:S01]  /*36360*/  IMAD.WIDE R50, R13.reuse, 0x4, R50 ;  /* 0x000000040d327825 */ /* 0x040fe200078e0232 */
[----:B------:R-:W-:Y:S04]  /*36370*/  STL.64 [R1+0x600], R54 ;  /* 0x0006003601007387 */ /* 0x000fe80000100a00 */
[----:B------:R-:W-:Y:S04]  /*36380*/  LDGSTS.E [R252+-0x79c80], desc[UR20][R54.64], P0 ;  /* 0x8638000036fc7fae */ /* 0x000fe800081a1014 */
[----:B------:R1:W-:Y:S04]  /*36390*/  STL.64 [R1+0x618], R50 ;  /* 0x0006183201007387 */ /* 0x0003e80000100a00 */
[----:B------:R1:W-:Y:S02]  /*363a0*/  LDGSTS.E [R12+-0x79880], desc[UR20][R50.64], P0 ;  /* 0x86780000320c7fae */ /* 0x0003e400081a1014 */
[----:B-1----:R-:W-:-:S02]  /*363b0*/  IMAD.WIDE R50, R13, 0x4, R236 ;  /* 0x000000040d327825 */ /* 0x002fc400078e02ec */
[----:B------:R-:W4:Y:S02]  /*363c0*/  LDL.LU.64 R236, [R1+0x6a8] ;  /* 0x0006a80001ec7983 */ /* 0x000f240000300a00 */
[C---:B------:R-:W-:Y:S02]  /*363d0*/  IMAD.WIDE R42, R13.reuse, 0x4, R42 ;  /* 0x000000040d2a7825 */ /* 0x040fe400078e022a */
[----:B------:R1:W-:Y:S04]  /*363e0*/  STL.64 [R1+0x650], R50 ;  /* 0x0006503201007387 */ /* 0x0003e80000100a00 */
[----:B------:R1:W-:Y:S04]  /*363f0*/  LDGSTS.E [R252+-0x79480], desc[UR20][R50.64], P0 ;  /* 0x86b8000032fc7fae */ /* 0x0003e800081a1014 */
[----:B------:R3:W-:Y:S04]  /*36400*/  STL.64 [R1+0x660], R42 ;  /* 0x0006602a01007387 */ /* 0x0007e80000100a00 */
[----:B------:R3:W-:Y:S01]  /*36410*/  LDGSTS.E [R12+-0x79080], desc[UR20][R42.64], P0 ;  /* 0x86f800002a0c7fae */ /* 0x0007e200081a1014 */
[----:B-1----:R-:W-:-:S04]  /*36420*/  IMAD.WIDE R50, R13, 0x4, R240 ;  /* 0x000000040d327825 */ /* 0x002fc800078e02f0 */
[C---:B---3--:R-:W-:Y:S01]  /*36430*/  IMAD.WIDE R42, R13.reuse, 0x4, R2 ;  /* 0x000000040d2a7825 */ /* 0x048fe200078e0202 */
[----:B------:R-:W-:Y:S04]  /*36440*/  STL.64 [R1+0x668], R50 ;  /* 0x0006683201007387 */ /* 0x000fe80000100a00 */
[----:B------:R-:W-:Y:S04]  /*36450*/  LDGSTS.E [R252+-0x78c80], desc[UR20][R50.64], P0 ;  /* 0x8738000032fc7fae */ /* 0x000fe800081a1014 */
[----:B------:R1:W-:Y:S04]  /*36460*/  STL.64 [R1+0x670], R42 ;  /* 0x0006702a01007387 */ /* 0x0003e80000100a00 */
[----:B------:R-:W-:Y:S04]  /*36470*/  LDGSTS.E [R12+-0x78880], desc[UR20][R42.64], P0 ;  /* 0x877800002a0c7fae */ /* 0x000fe800081a1014 */
[----:B-1----:R-:W3:Y:S04]  /*36480*/  LDL.LU.64 R42, [R1+0x6a0] ;  /* 0x0006a000012a7983 */ /* 0x002ee80000300a00 */
[----:B------:R-:W3:Y:S01]  /*36490*/  LDL.LU.64 R240, [R1+0x698] ;  /* 0x0006980001f07983 */ /* 0x000ee20000300a00 */
[----:B--2---:R-:W-:-:S05]  /*364a0*/  IMAD.WIDE R46, R13, 0x4, R46 ;  /* 0x000000040d2e7825 */ /* 0x004fca00078e022e */
[----:B------:R4:W-:Y:S04]  /*364b0*/  STL.64 [R1+0x688], R46 ;  /* 0x0006882e01007387 */ /* 0x0009e80000100a00 */
[----:B------:R4:W-:Y:S02]  /*364c0*/  LDGSTS.E [R12+-0x78480], desc[UR20][R46.64], P0 ;  /* 0x87b800002e0c7fae */ /* 0x0009e400081a1014 */
[----:B----4-:R-:W-:-:S05]  /*364d0*/  IMAD.WIDE R46, R13, 0x4, R238 ;  /* 0x000000040d2e7825 */ /* 0x010fca00078e02ee */
[----:B------:R1:W-:Y:S04]  /*364e0*/  LDGSTS.E [R252+-0x78080], desc[UR20][R46.64], P0 ;  /* 0x87f800002efc7fae */ /* 0x0003e800081a1014 */
[----:B------:R-:W0:Y:S04]  /*364f0*/  LDGDEPBAR ;  /* 0x00000000000079af */ /* 0x000e280000000000 */
[----:B------:R1:W-:Y:S04]  /*36500*/  STL.64 [R1+0x690], R46 ;  /* 0x0006902e01007387 */ /* 0x0003e80000100a00 */
[----:B------:R-:W2:Y:S04]  /*36510*/  LDL.LU.64 R50, [R1+0x680] ;  /* 0x0006800001327983 */ /* 0x000ea80000300a00 */
[----:B------:R-:W4:Y:S01]  /*36520*/  LDL.LU.64 R238, [R1+0x678] ;  /* 0x0006780001ee7983 */ /* 0x000f220000300a00 */
[----:B------:R-:W1:Y:S02]  /*36530*/  S2R R3, SR_TID.X ;  /* 0x0000000000037919 */ /* 0x000e640000002100 */
[C---:B-1----:R-:W-:Y:S01]  /*36540*/  IMAD.WIDE R46, R251.reuse, 0x4, R236 ;  /* 0x00000004fb2e7825 */ /* 0x042fe200078e02ec */
[----:B------:R-:W-:Y:S06]  /*36550*/  BAR.SYNC.DEFER_BLOCKING 0x0 ;  /* 0x0000000000007b1d */ /* 0x000fec0000010000 */
[----:B------:R1:W-:Y:S04]  /*36560*/  STL.64 [R1+0xb28], R46 ;  /* 0x000b282e01007387 */ /* 0x0003e80000100a00 */
[----:B------:R-:W-:Y:S01]  /*36570*/  @!PT LDS RZ, [RZ] ;  /* 0x00000000fffff984 */ /* 0x000fe20000000800 */
[----:B------:R-:W-:Y:S01]  /*36580*/  @!PT LDS RZ, [RZ] ;  /* 0x00000000fffff984 */ /* 0x000fe20000000800 */
[----:B------:R-:W-:Y:S01]  /*36590*/  @!PT LDS RZ, [RZ] ;  /* 0x00000000fffff984 */ /* 0x000fe20000000800 */
[----:B------:R-:W-:Y:S04]  /*365a0*/  LDGSTS.E [R10+0x28000], desc[UR20][R46.64], P6 ;  /* 0x280000002e0a7fae */ /* 0x000fe8000b1a1014 */
[----:B-1----:R-:W4:Y:S04]  /*365b0*/  LDL.LU.64 R46, [R1+0x658] ;  /* 0x00065800012e7983 */ /* 0x002f280000300a00 */
[----:B------:R-:W4:Y:S01]  /*365c0*/  LDL.LU.64 R236, [R1+0x620] ;  /* 0x0006200001ec7983 */ /* 0x000f220000300a00 */
[----:B---3--:R-:W-:-:S04]  /*365d0*/  IMAD.WIDE R54, R251, 0x4, R42 ;  /* 0x00000004fb367825 */ /* 0x008fc800078e022a */
[----:B------:R-:W-:Y:S01]  /*365e0*/  IMAD.WIDE R42, R251, 0x4, R240 ;  /* 0x00000004fb2a7825 */ /* 0x000fe200078e02f0 */
[----:B------:R-:W-:Y:S04]  /*365f0*/  STL.64 [R1+0xb20], R54 ;  /* 0x000b203601007387 */ /* 0x000fe80000100a00 */
[----:B------:R2:W-:Y:S04]  /*36600*/  LDGSTS.E [R10+0x28008], desc[UR20][R54.64], P3 ;  /* 0x28008000360a7fae */ /* 0x0005e800099a1014 */
[----:B------:R1:W-:Y:S04]  /*36610*/  STL.64 [R1+0xab8], R42 ;  /* 0x000ab82a01007387 */ /* 0x0003e80000100a00 */
[----:B------:R-:W-:Y:S04]  /*36620*/  LDGSTS.E [R10+0x2a000], desc[UR20][R42.64], P5 ;  /* 0x2a0000002a0a7fae */ /* 0x000fe8000a9a1014 */
[----:B-1----:R-:W3:Y:S04]  /*36630*/  LDL.LU.64 R42, [R1+0x610] ;  /* 0x00061000012a7983 */ /* 0x002ee80000300a00 */
[----:B------:R-:W3:Y:S01]  /*36640*/  LDL.LU.64 R240, [R1+0x608] ;  /* 0x0006080001f07983 */ /* 0x000ee20000300a00 */
[----:B------:R-:W-:-:S04]  /*36650*/  SHF.R.U32.HI R3, RZ, 0x6, R3 ;  /* 0x00000006ff037819 */ /* 0x000fc80000011603 */
[----:B------:R-:W-:-:S04]  /*36660*/  SGXT.U32 R3, R3, 0x1 ;  /* 0x000000010303781a */ /* 0x000fc80000000000 */
[----:B------:R-:W-:-:S04]  /*36670*/  LOP3.LUT R3, R3, 0x22, RZ, 0xfc, !PT ;  /* 0x0000002203037812 */ /* 0x000fc800078efcff */
[----:B------:R-:W-:Y:S02]  /*36680*/  ISETP.GE.AND P4, PT, R3, UR4, PT ;  /* 0x0000000403007c0c */ /* 0x000fe4000bf86270 */
[----:B------:R-:W1:Y:S02]  /*36690*/  S2R R3, SR_TID.X ;  /* 0x0000000000037919 */ /* 0x000e640000002100 */
[----:B------:R-:W-:Y:S02]  /*366a0*/  SEL R12, RZ, 0x4, P4 ;  /* 0x00000004ff0c7807 */ /* 0x000fe40002000000 */
[----:B-1----:R-:W-:-:S04]  /*366b0*/  SHF.R.U32.HI R3, RZ, 0x6, R3 ;  /* 0x00000006ff037819 */ /* 0x002fc80000011603 */
[----:B------:R-:W-:-:S04]  /*366c0*/  SGXT.U32 R3, R3, 0x1 ;  /* 0x000000010303781a */ /* 0x000fc80000000000 */
[----:B------:R-:W-:-:S04]  /*366d0*/  LOP3.LUT R3, R3, 0x40, RZ, 0xfc, !PT ;  /* 0x0000004003037812 */ /* 0x000fc800078efcff */
[----:B------:R-:W-:Y:S02]  /*366e0*/  ISETP.GE.AND P4, PT, R3, UR4, PT ;  /* 0x0000000403007c0c */ /* 0x000fe4000bf86270 */
[----:B------:R-:W1:Y:S01]  /*366f0*/  S2R R3, SR_TID.X ;  /* 0x0000000000037919 */ /* 0x000e620000002100 */
[----:B------:R-:W-:-:S04]  /*36700*/  SEL R12, R12, RZ, P1 ;  /* 0x000000ff0c0c7207 */ /* 0x000fc80000800000 */
[----:B------:R-:W-:Y:S02]  /*36710*/  ISETP.NE.U32.AND P0, PT, R12, RZ, PT ;  /* 0x000000ff0c00720c */ /* 0x000fe40003f05070 */
[----:B------:R-:W-:Y:S02]  /*36720*/  SEL R12, RZ, 0x4, P4 ;  /* 0x00000004ff0c7807 */ /* 0x000fe40002000000 */
[----:B-1----:R-:W-:-:S04]  /*36730*/  SHF.R.U32.HI R3, RZ, 0x6, R3 ;  /* 0x00000006ff037819 */ /* 0x002fc80000011603 */
[----:B------:R-:W-:-:S04]  /*36740*/  SGXT.U32 R3, R3, 0x1 ;  /* 0x000000010303781a */ /* 0x000fc80000000000 */
[----:B------:R-:W-:-:S04]  /*36750*/  LOP3.LUT R3, R3, 0x42, RZ, 0xfc, !PT ;  /* 0x0000004203037812 */ /* 0x000fc800078efcff */
[----:B------:R-:W-:Y:S02]  /*36760*/  ISETP.GE.AND P4, PT, R3, UR4, PT ;  /* 0x0000000403007c0c */ /* 0x000fe4000bf86270 */
[----:B------:R-:W1:Y:S01]  /*36770*/  S2R R3, SR_TID.X ;  /* 0x0000000000037919 */ /* 0x000e620000002100 */
[----:B------:R-:W-:-:S04]  /*36780*/  SEL R12, R12, RZ, P1 ;  /* 0x000000ff0c0c7207 */ /* 0x000fc80000800000 */
[----:B------:R-:W-:Y:S01]  /*36790*/  ISETP.NE.U32.AND P6, PT, R12, RZ, PT ;  /* 0x000000ff0c00720c */ /* 0x000fe20003fc5070 */
[----:B--2---:R-:W-:Y:S01]  /*367a0*/  IMAD.WIDE R54, R251, 0x4, R50 ;  /* 0x00000004fb367825 */ /* 0x004fe200078e0232 */
[----:B------:R-:W-:-:S03]  /*367b0*/  SEL R12, RZ, 0x4, P4 ;  /* 0x00000004ff0c7807 */ /* 0x000fc60002000000 */
[----:B----4-:R-:W-:Y:S01]  /*367c0*/  IMAD.WIDE R50, R251, 0x4, R238 ;  /* 0x00000004fb327825 */ /* 0x010fe200078e02ee */
[----:B------:R-:W-:Y:S01]  /*367d0*/  SEL R252, R12, RZ, P1 ;  /* 0x000000ff0cfc7207 */ /* 0x000fe20000800000 */
[----:B------:R-:W-:Y:S04]  /*367e0*/  STL.64 [R1+0xab0], R54 ;  /* 0x000ab03601007387 */ /* 0x000fe80000100a00 */
[----:B------:R2:W-:Y:S01]  /*367f0*/  LDGSTS.E [R10+0x2a008], desc[UR20][R54.64], P0 ;  /* 0x2a008000360a7fae */ /* 0x0005e200081a1014 */
[----:B-1----:R-:W-:-:S03]  /*36800*/  SHF.R.U32.HI R3, RZ, 0x6, R3 ;  /* 0x00000006ff037819 */ /* 0x002fc60000011603 */
[----:B------:R1:W-:Y:S01]  /*36810*/  STL.64 [R1+0xa48], R50 ;  /* 0x000a483201007387 */ /* 0x0003e20000100a00 */
[----:B------:R-:W-:-:S03]  /*36820*/  SGXT.U32 R3, R3, 0x1 ;  /* 0x000000010303781a */ /* 0x000fc60000000000 */
[----:B------:R-:W-:Y:S01]  /*36830*/  LDGSTS.E [R10+0x2c000], desc[UR20][R50.64], P6 ;  /* 0x2c000000320a7fae */ /* 0x000fe2000b1a1014 */
[----:B------:R-:W-:-:S04]  /*36840*/  LOP3.LUT R3, R3, 0x60, RZ, 0xfc, !PT ;  /* 0x0000006003037812 */ /* 0x000fc800078efcff */
[----:B------:R-:W-:-:S04]  /*36850*/  ISETP.GE.AND P4, PT, R3, UR4, PT ;  /* 0x0000000403007c0c */ /* 0x000fc8000bf86270 */
[----:B------:R-:W-:Y:S01]  /*36860*/  SEL R12, RZ, 0x4, P4 ;  /* 0x00000004ff0c7807 */ /* 0x000fe20002000000 */
[----:B-1----:R-:W4:Y:S03]  /*36870*/  LDL.LU.64 R50, [R1+0x5e0] ;  /* 0x0005e00001327983 */ /* 0x002f260000300a00 */
[----:B------:R-:W-:Y:S01]  /*36880*/  SEL R12, R12, RZ, P1 ;  /* 0x000000ff0c0c7207 */ /* 0x000fe20000800000 */
[----:B------:R-:W4:Y:S01]  /*36890*/  LDL.LU.64 R238, [R1+0x5d8] ;  /* 0x0005d80001ee7983 */ /* 0x000f220000300a00 */
[----:B------:R-:W-:Y:S02]  /*368a0*/  ISETP.NE.U32.AND P4, PT, R252, RZ, PT ;  /* 0x000000fffc00720c */ /* 0x000fe40003f85070 */
[----:B------:R-:W-:Y:S01]  /*368b0*/  ISETP.NE.U32.AND P5, PT, R12, RZ, PT ;  /* 0x000000ff0c00720c */ /* 0x000fe20003fa5070 */
[----:B------:R-:W1:Y:S01]  /*368c0*/  S2R R3, SR_TID.X ;  /* 0x0000000000037919 */ /* 0x000e620000002100 */
[----:B--2---:R-:W-:-:S04]  /*368d0*/  IMAD.WIDE R54, R251, 0x4, R46 ;  /* 0x00000004fb367825 */ /* 0x004fc800078e022e */
[C---:B------:R-:W-:Y:S01]  /*368e0*/  IMAD.WIDE R46, R251.reuse, 0x4, R236 ;  /* 0x00000004fb2e7825 */ /* 0x040fe200078e02ec */
[----:B------:R-:W-:Y:S04]  /*368f0*/  STL.64 [R1+0xa40], R54 ;  /* 0x000a403601007387 */ /* 0x000fe80000100a00 */
[----:B------:R2:W-:Y:S04]  /*36900*/  STL.64 [R1+0x9d8], R46 ;  /* 0x0009d82e01007387 */ /* 0x0005e80000100a00 */
[----:B------:R-:W4:Y:S04]  /*36910*/  LDL.LU.64 R236, [R1+0x5c0] ;  /* 0x0005c00001ec7983 */ /* 0x000f280000300a00 */
[----:B------:R3:W-:Y:S04]  /*36920*/  LDGSTS.E [R10+0x2c008], desc[UR20][R54.64], P4 ;  /* 0x2c008000360a7fae */ /* 0x0007e8000a1a1014 */
[----:B------:R-:W-:Y:S04]  /*36930*/  LDGSTS.E [R10+0x2e000], desc[UR20][R46.64], P5 ;  /* 0x2e0000002e0a7fae */ /* 0x000fe8000a9a1014 */
[----:B--2---:R-:W2:Y:S01]  /*36940*/  LDL.LU.64 R46, [R1+0x5a8] ;  /* 0x0005a800012e7983 */ /* 0x004ea20000300a00 */
[----:B---3--:R-:W-:-:S04]  /*36950*/  IMAD.WIDE R54, R251, 0x4, R42 ;  /* 0x00000004fb367825 */ /* 0x008fc800078e022a */
[----:B------:R-:W-:Y:S01]  /*36960*/  IMAD.WIDE R42, R251, 0x4, R240 ;  /* 0x00000004fb2a7825 */ /* 0x000fe200078e02f0 */
[----:B------:R-:W-:Y:S04]  /*36970*/  STL.64 [R1+0x9d0], R54 ;  /* 0x0009d03601007387 */ /* 0x000fe80000100a00 */
[----:B------:R3:W-:Y:S04]  /*36980*/  STL.64 [R1+0xb18], R42 ;  /* 0x000b182a01007387 */ /* 0x0007e80000100a00 */
[----:B------:R-:W2:Y:S01]  /*36990*/  LDL.LU.64 R240, [R1+0x5a0] ;  /* 0x0005a00001f07983 */ /* 0x000ea20000300a00 */
[----:B-1----:R-:W-:-:S02]  /*369a0*/  SHF.R.U32.HI R2, RZ, 0x6, R3 ;  /* 0x00000006ff027819 */ /* 0x002fc40000011603 */
[----:B------:R-:W-:Y:S02]  /*369b0*/  SHF.R.U32.HI R3, RZ, 0x6, R3 ;  /* 0x00000006ff037819 */ /* 0x000fe40000011603 */
[----:B------:R-:W-:Y:S02]  /*369c0*/  SGXT.U32 R2, R2, 0x1 ;  /* 0x000000010202781a */ /* 0x000fe40000000000 */
[----:B------:R-:W-:Y:S02]  /*369d0*/  SGXT.U32 R3, R3, 0x1 ;  /* 0x000000010303781a */ /* 0x000fe40000000000 */
[----:B------:R-:W-:Y:S02]  /*369e0*/  LOP3.LUT R2, R2, 0x62, RZ, 0xfc, !PT ;  /* 0x0000006202027812 */ /* 0x000fe400078efcff */
[----:B------:R-:W-:Y:S02]  /*369f0*/  LOP3.LUT R3, R3, 0x4, RZ, 0xfc, !PT ;  /* 0x0000000403037812 */ /* 0x000fe400078efcff */
[----:B------:R-:W-:-:S04]  /*36a00*/  ISETP.GE.AND P3, PT, R2, UR4, PT ;  /* 0x0000000402007c0c */ /* 0x000fc8000bf66270 */
[----:B------:R-:W-:Y:S02]  /*36a10*/  SEL R12, RZ, 0x4, P3 ;  /* 0x00000004ff0c7807 */ /* 0x000fe40001800000 */
[----:B------:R-:W-:Y:S02]  /*36a20*/  ISETP.GE.AND P3, PT, R3, UR4, PT ;  /* 0x0000000403007c0c */ /* 0x000fe4000bf66270 */
[----:B------:R-:W1:Y:S01]  /*36a30*/  S2R R3, SR_TID.X ;  /* 0x0000000000037919 */ /* 0x000e620000002100 */
[----:B------:R-:W-:Y:S02]  /*36a40*/  SEL R252, R12, RZ, P1 ;  /* 0x000000ff0cfc7207 */ /* 0x000fe40000800000 */
[----:B------:R-:W-:-:S04]  /*36a50*/  SEL R12, RZ, 0x4, P3 ;  /* 0x00000004ff0c7807 */ /* 0x000fc80001800000 */
[----:B------:R-:W-:-:S04]  /*36a60*/  SEL R12, R12, RZ, P1 ;  /* 0x000000ff0c0c7207 */ /* 0x000fc80000800000 */
[----:B------:R-:W-:Y:S02]  /*36a70*/  ISETP.NE.U32.AND P6, PT, R12, RZ, PT ;  /* 0x000000ff0c00720c */ /* 0x000fe40003fc5070 */
[--C-:B-1----:R-:W-:Y:S02]  /*36a80*/  SHF.R.U32.HI R2, RZ, 0x6, R3.reuse ;  /* 0x00000006ff027819 */ /* 0x102fe40000011603 */
[----:B------:R-:W-:Y:S02]  /*36a90*/  SHF.R.U32.HI R3, RZ, 0x6, R3 ;  /* 0x00000006ff037819 */ /* 0x000fe40000011603 */
[----:B------:R-:W-:Y:S02]  /*36aa0*/  SGXT.U32 R2, R2, 0x1 ;  /* 0x000000010202781a */ /* 0x000fe40000000000 */
[----:B------:R-:W-:Y:S02]  /*36ab0*/  SGXT.U32 R3, R3, 0x1 ;  /* 0x000000010303781a */ /* 0x000fe40000000000 */
[----:B------:R-:W-:-:S02]  /*36ac0*/  LOP3.LUT R2, R2, 0x6, RZ, 0xfc, !PT ;  /* 0x0000000602027812 */ /* 0x000fc400078efcff */
[----:B------:R-:W-:Y:S02]  /*36ad0*/  LOP3.LUT R3, R3, 0x24, RZ, 0xfc, !PT ;  /* 0x0000002403037812 */ /* 0x000fe400078efcff */
[----:B------:R-:W-:-:S04]  /*36ae0*/  ISETP.GE.AND P0, PT, R2, UR4, PT ;  /* 0x0000000402007c0c */ /* 0x000fc8000bf06270 */
[----:B------:R-:W-:Y:S02]  /*36af0*/  SEL R12, RZ, 0x4, P0 ;  /* 0x00000004ff0c7807 */ /* 0x000fe40000000000 */
[----:B------:R-:W-:Y:S02]  /*36b00*/  ISETP.GE.AND P0, PT, R3, UR4, PT ;  /* 0x0000000403007c0c */ /* 0x000fe4000bf06270 */
[----:B------:R-:W1:Y:S01]  /*36b10*/  S2R R3, SR_TID.X ;  /* 0x0000000000037919 */ /* 0x000e620000002100 */
[----:B------:R-:W-:Y:S02]  /*36b20*/  ISETP.NE.U32.AND P3, PT, R252, RZ, PT ;  /* 0x000000fffc00720c */ /* 0x000fe40003f65070 */
[----:B------:R-:W-:Y:S02]  /*36b30*/  SEL R252, R12, RZ, P1 ;  /* 0x000000ff0cfc7207 */ /* 0x000fe40000800000 */
[----:B------:R-:W-:-:S04]  /*36b40*/  SEL R12, RZ, 0x4, P0 ;  /* 0x00000004ff0c7807 */ /* 0x000fc80000000000 */
[----:B------:R-:W-:-:S04]  /*36b50*/  SEL R12, R12, RZ, P1 ;  /* 0x000000ff0c0c7207 */ /* 0x000fc80000800000 */
[----:B------:R-:W-:Y:S01]  /*36b60*/  ISETP.NE.U32.AND P5, PT, R12, RZ, PT ;  /* 0x000000ff0c00720c */ /* 0x000fe20003fa5070 */
[----:B------:R4:W-:Y:S01]  /*36b70*/  LDGSTS.E [R10+0x2e008], desc[UR20][R54.64], P3 ;  /* 0x2e008000360a7fae */ /* 0x0009e200099a1014 */
[----:B-1----:R-:W-:-:S03]  /*36b80*/  SHF.R.U32.HI R2, RZ, 0x6, R3 ;  /* 0x00000006ff027819 */ /* 0x002fc60000011603 */
[----:B------:R-:W-:Y:S01]  /*36b90*/  LDGSTS.E [R11+0x28000], desc[UR20][R42.64], P6 ;  /* 0x280000002a0b7fae */ /* 0x000fe2000b1a1014 */
[----:B------:R-:W-:Y:S02]  /*36ba0*/  SHF.R.U32.HI R3, RZ, 0x6, R3 ;  /* 0x00000006ff037819 */ /* 0x000fe40000011603 */
[----:B------:R-:W-:Y:S02]  /*36bb0*/  SGXT.U32 R2, R2, 0x1 ;  /* 0x000000010202781a */ /* 0x000fe40000000000 */
[----:B------:R-:W-:Y:S02]  /*36bc0*/  SGXT.U32 R3, R3, 0x1 ;  /* 0x000000010303781a */ /* 0x000fe40000000000 */
[----:B------:R-:W-:Y:S02]  /*36bd0*/  LOP3.LUT R2, R2, 0x26, RZ, 0xfc, !PT ;  /* 0x0000002602027812 */ /* 0x000fe400078efcff */
[----:B------:R-:W-:Y:S02]  /*36be0*/  LOP3.LUT R3, R3, 0x44, RZ, 0xfc, !PT ;  /* 0x0000004403037812 */ /* 0x000fe400078efcff */
[----:B------:R-:W-:Y:S01]  /*36bf0*/  ISETP.GE.AND P4, PT, R2, UR4, PT ;  /* 0x0000000402007c0c */ /* 0x000fe2000bf86270 */
[----:B---3--:R-:W3:Y:S03]  /*36c00*/  LDL.LU.64 R42, [R1+0x580] ;  /* 0x00058000012a7983 */ /* 0x008ee60000300a00 */
[----:B------:R-:W-:-:S02]  /*36c10*/  SEL R12, RZ, 0x4, P4 ;  /* 0x00000004ff0c7807 */ /* 0x000fc40002000000 */
[----:B------:R-:W-:Y:S02]  /*36c20*/  ISETP.GE.AND P4, PT, R3, UR4, PT ;  /* 0x0000000403007c0c */ /* 0x000fe4000bf86270 */
[----:B------:R-:W1:Y:S01]  /*36c30*/  S2R R3, SR_TID.X ;  /* 0x0000000000037919 */ /* 0x000e620000002100 */
[----:B------:R-:W-:Y:S02]  /*36c40*/  ISETP.NE.U32.AND P0, PT, R252, RZ, PT ;  /* 0x000000fffc00720c */ /* 0x000fe40003f05070 */
        /* <DEDUP_REMOVED lines=14> */
[----:B------:R-:W-:Y:S01]  /*36d30*/  ISETP.NE.U32.AND P4, PT, R252, RZ, PT ;  /* 0x000000fffc00720c */ /* 0x000fe20003f85070 */
[C---:B----4-:R-:W-:Y:S01]  /*36d40*/  IMAD.WIDE R54, R251.reuse, 0x4, R50 ;  /* 0x00000004fb367825 */ /* 0x050fe200078e0232 */
[----:B------:R-:W-:Y:S02]  /*36d50*/  SEL R252, R12, RZ, P1 ;  /* 0x000000ff0cfc7207 */ /* 0x000fe40000800000 */
[----:B------:R-:W-:Y:S01]  /*36d60*/  SEL R12, RZ, 0x4, P3 ;  /* 0x00000004ff0c7807 */ /* 0x000fe20001800000 */
[----:B------:R-:W-:Y:S01]  /*36d70*/  IMAD.WIDE R50, R251, 0x4, R238 ;  /* 0x00000004fb327825 */ /* 0x000fe200078e02ee */
[----:B------:R-:W-:Y:S02]  /*36d80*/  LDGSTS.E [R11+0x28008], desc[UR20][R54.64], P0 ;  /* 0x28008000360b7fae */ /* 0x000fe400081a1014 */
[----:B------:R-:W-:-:S02]  /*36d90*/  SEL R12, R12, RZ, P1 ;  /* 0x000000ff0c0c7207 */ /* 0x000fc40000800000 */
[----:B------:R4:W-:Y:S02]  /*36da0*/  LDGSTS.E [R11+0x2a000], desc[UR20][R50.64], P5 ;  /* 0x2a000000320b7fae */ /* 0x0009e4000a9a1014 */
[----:B------:R-:W-:Y:S02]  /*36db0*/  ISETP.NE.U32.AND P5, PT, R12, RZ, PT ;  /* 0x000000ff0c00720c */ /* 0x000fe40003fa5070 */
[----:B------:R-:W-:Y:S01]  /*36dc0*/  STL.64 [R1+0xb10], R54 ;  /* 0x000b103601007387 */ /* 0x000fe20000100a00 */
[--C-:B-1----:R-:W-:Y:S02]  /*36dd0*/  SHF.R.U32.HI R2, RZ, 0x6, R3.reuse ;  /* 0x00000006ff027819 */ /* 0x102fe40000011603 */
[----:B------:R-:W-:Y:S02]  /*36de0*/  SHF.R.U32.HI R3, RZ, 0x6, R3 ;  /* 0x00000006ff037819 */ /* 0x000fe40000011603 */
[----:B------:R-:W-:Y:S02]  /*36df0*/  SGXT.U32 R2, R2, 0x1 ;  /* 0x000000010202781a */ /* 0x000fe40000000000 */
[----:B------:R-:W-:-:S02]  /*36e00*/  SGXT.U32 R3, R3, 0x1 ;  /* 0x000000010303781a */ /* 0x000fc40000000000 */
[----:B------:R-:W-:Y:S02]  /*36e10*/  LOP3.LUT R2, R2, 0x66, RZ, 0xfc, !PT ;  /* 0x0000006602027812 */ /* 0x000fe400078efcff */
[----:B------:R-:W-:Y:S02]  /*36e20*/  LOP3.LUT R3, R3, 0x8, RZ, 0xfc, !PT ;  /* 0x0000000803037812 */ /* 0x000fe400078efcff */
[----:B------:R-:W-:Y:S01]  /*36e30*/  ISETP.GE.AND P0, PT, R2, UR4, PT ;  /* 0x0000000402007c0c */ /* 0x000fe2000bf06270 */
[----:B------:R4:W-:Y:S03]  /*36e40*/  STL.64 [R1+0xaa8], R50 ;  /* 0x000aa83201007387 */ /* 0x0009e60000100a00 */
[----:B------:R-:W-:Y:S02]  /*36e50*/  SEL R12, RZ, 0x4, P0 ;  /* 0x00000004ff0c7807 */ /* 0x000fe40000000000 */
[----:B------:R-:W-:-:S02]  /*36e60*/  ISETP.GE.AND P0, PT, R3, UR4, PT ;  /* 0x0000000403007c0c */ /* 0x000fc4000bf06270 */
[----:B------:R-:W3:Y:S01]  /*36e70*/  LDL.LU.64 R2, [R1+0x570] ;  /* 0x0005700001027983 */ /* 0x000ee20000300a00 */
[----:B----4-:R-:W-:-:S03]  /*36e80*/  IMAD.WIDE R50, R251, 0x4, R236 ;  /* 0x00000004fb327825 */ /* 0x010fc600078e02ec */
[----:B------:R-:W4:Y:S04]  /*36e90*/  LDL.LU.64 R236, [R1+0x558] ;  /* 0x0005580001ec7983 */ /* 0x000f280000300a00 */
[----:B------:R-:W-:Y:S04]  /*36ea0*/  STL.64 [R1+0xaa0], R50 ;  /* 0x000aa03201007387 */ /* 0x000fe80000100a00 */
[----:B------:R1:W-:Y:S01]  /*36eb0*/  LDGSTS.E [R11+0x2a008], desc[UR20][R50.64], P4 ;  /* 0x2a008000320b7fae */ /* 0x0003e2000a1a1014 */
[----:B--2---:R-:W-:-:S05]  /*36ec0*/  IMAD.WIDE R46, R251, 0x4, R46 ;  /* 0x00000004fb2e7825 */ /* 0x004fca00078e022e */
[----:B------:R2:W-:Y:S04]  /*36ed0*/  STL.64 [R1+0xa38], R46 ;  /* 0x000a382e01007387 */ /* 0x0005e80000100a00 */
[----:B------:R-:W-:Y:S04]  /*36ee0*/  LDGSTS.E [R11+0x2c000], desc[UR20][R46.64], P6 ;  /* 0x2c0000002e0b7fae */ /* 0x000fe8000b1a1014 */
[----:B--2---:R-:W2:Y:S01]  /*36ef0*/  LDL.LU.64 R46, [R1+0x540] ;  /* 0x00054000012e7983 */ /* 0x004ea20000300a00 */
[----:B-1----:R-:W-:-:S03]  /*36f00*/  IMAD.WIDE R50, R251, 0x4, R240 ;  /* 0x00000004fb327825 */ /* 0x002fc600078e02f0 */
[----:B------:R-:W2:Y:S01]  /*36f10*/  LDL.LU.64 R240, [R1+0x538] ;  /* 0x0005380001f07983 */ /* 0x000ea20000300a00 */
[----:B------:R-:W1:Y:S01]  /*36f20*/  S2R R239, SR_TID.X ;  /* 0x0000000000ef7919 */ /* 0x000e620000002100 */
[----:B------:R-:W-:Y:S02]  /*36f30*/  ISETP.NE.U32.AND P3, PT, R252, RZ, PT ;  /* 0x000000fffc00720c */ /* 0x000fe40003f65070 */
[----:B------:R-:W-:Y:S02]  /*36f40*/  SEL R252, R12, RZ, P1 ;  /* 0x000000ff0cfc7207 */ /* 0x000fe40000800000 */
[----:B------:R-:W-:-:S04]  /*36f50*/  SEL R12, RZ, 0x4, P0 ;  /* 0x00000004ff0c7807 */ /* 0x000fc80000000000 */
[----:B------:R-:W-:-:S04]  /*36f60*/  SEL R12, R12, RZ, P1 ;  /* 0x000000ff0c0c7207 */ /* 0x000fc80000800000 */
[----:B------:R-:W-:Y:S01]  /*36f70*/  ISETP.NE.U32.AND P6, PT, R12, RZ, PT ;  /* 0x000000ff0c00720c */ /* 0x000fe20003fc5070 */
[----:B------:R4:W-:Y:S01]  /*36f80*/  LDGSTS.E [R11+0x2c008], desc[UR20][R50.64], P3 ;  /* 0x2c008000320b7fae */ /* 0x0009e200099a1014 */
        /* <DEDUP_REMOVED lines=13> */
[----:B------:R-:W-:Y:S01]  /*37060*/  SEL R12, R12, RZ, P1 ;  /* 0x000000ff0c0c7207 */ /* 0x000fe20000800000 */
[----:B------:R-:W-:Y:S01]  /*37070*/  STL.64 [R1+0xa30], R50 ;  /* 0x000a303201007387 */ /* 0x000fe20000100a00 */
[--C-:B-1----:R-:W-:Y:S02]  /*37080*/  SHF.R.U32.HI R238, RZ, 0x6, R239.reuse ;  /* 0x00000006ffee7819 */ /* 0x102fe400000116ef */
[----:B------:R-:W-:Y:S02]  /*37090*/  SHF.R.U32.HI R239, RZ, 0x6, R239 ;  /* 0x00000006ffef7819 */ /* 0x000fe400000116ef */
[----:B------:R-:W-:Y:S02]  /*370a0*/  SGXT.U32 R238, R238, 0x1 ;  /* 0x00000001eeee781a */ /* 0x000fe40000000000 */
[----:B------:R-:W-:Y:S02]  /*370b0*/  SGXT.U32 R239, R239, 0x1 ;  /* 0x00000001efef781a */ /* 0x000fe40000000000 */
[----:B------:R-:W-:-:S02]  /*370c0*/  LOP3.LUT R238, R238, 0x2a, RZ, 0xfc, !PT ;  /* 0x0000002aeeee7812 */ /* 0x000fc400078efcff */
[----:B------:R-:W-:Y:S02]  /*370d0*/  LOP3.LUT R239, R239, 0x48, RZ, 0xfc, !PT ;  /* 0x00000048efef7812 */ /* 0x000fe400078efcff */
[----:B------:R-:W-:Y:S01]  /*370e0*/  ISETP.GE.AND P3, PT, R238, UR4, PT ;  /* 0x00000004ee007c0c */ /* 0x000fe2000bf66270 */
[----:B---3--:R-:W-:-:S05]  /*370f0*/  IMAD.WIDE R42, R251, 0x4, R42 ;  /* 0x00000004fb2a7825 */ /* 0x008fca00078e022a */
[----:B------:R-:W-:Y:S01]  /*37100*/  LDGSTS.E [R11+0x2e000], desc[UR20][R42.64], P5 ;  /* 0x2e0000002a0b7fae */ /* 0x000fe2000a9a1014 */
[----:B------:R-:W-:Y:S02]  /*37110*/  ISETP.NE.U32.AND P5, PT, R12, RZ, PT ;  /* 0x000000ff0c00720c */ /* 0x000fe40003fa5070 */
[----:B------:R-:W-:Y:S01]  /*37120*/  SEL R12, RZ, 0x4, P3 ;  /* 0x00000004ff0c7807 */ /* 0x000fe20001800000 */
[----:B------:R1:W-:Y:S01]  /*37130*/  STL.64 [R1+0x9c8], R42 ;  /* 0x0009c82a01007387 */ /* 0x0003e20000100a00 */
[----:B------:R-:W-:-:S03]  /*37140*/  ISETP.GE.AND P3, PT, R239, UR4, PT ;  /* 0x00000004ef007c0c */ /* 0x000fc6000bf66270 */
[----:B-1----:R-:W3:Y:S04]  /*37150*/  LDL.LU.64 R42, [R1+0x520] ;  /* 0x00052000012a7983 */ /* 0x002ee80000300a00 */
[----:B------:R-:W3:Y:S01]  /*37160*/  LDL.LU.64 R238, [R1+0x518] ;  /* 0x0005180001ee7983 */ /* 0x000ee20000300a00 */
[----:B------:R-:W-:Y:S01]  /*37170*/  ISETP.NE.U32.AND P4, PT, R252, RZ, PT ;  /* 0x000000fffc00720c */ /* 0x000fe20003f85070 */
[----:B------:R-:W-:-:S05]  /*37180*/  IMAD.WIDE R54, R251, 0x4, R2 ;  /* 0x00000004fb367825 */ /* 0x000fca00078e0202 */
[----:B------:R-:W-:Y:S04]  /*37190*/  STL.64 [R1+0x9c0], R54 ;  /* 0x0009c03601007387 */ /* 0x000fe80000100a00 */
[----:B------:R1:W-:Y:S04]  /*371a0*/  LDGSTS.E [R11+0x2e008], desc[UR20][R54.64], P0 ;  /* 0x2e008000360b7fae */ /* 0x0003e800081a1014 */
[----:B------:R-:W-:Y:S01]  /*371b0*/  STL.64 [R1+0xd28], R10 ;  /* 0x000d280a01007387 */ /* 0x000fe20000100a00 */
[----:B----4-:R-:W-:-:S05]  /*371c0*/  IMAD.WIDE R50, R251, 0x4, R236 ;  /* 0x00000004fb327825 */ /* 0x010fca00078e02ec */
[----:B------:R4:W-:Y:S04]  /*371d0*/  STL.64 [R1+0xb08], R50 ;  /* 0x000b083201007387 */ /* 0x0009e80000100a00 */
[----:B------:R-:W-:Y:S04]  /*371e0*/  LDGSTS.E [R242+0x28000], desc[UR20][R50.64], P6 ;  /* 0x2800000032f27fae */ /* 0x000fe8000b1a1014 */
[----:B----4-:R-:W4:Y:S04]  /*371f0*/  LDL.LU.64 R50, [R1+0x500] ;  /* 0x0005000001327983 */ /* 0x010f280000300a00 */
[----:B------:R-:W4:Y:S01]  /*37200*/  LDL.LU.64 R236, [R1+0x4e0] ;  /* 0x0004e00001ec7983 */ /* 0x000f220000300a00 */
[----:B--2---:R-:W-:-:S04]  /*37210*/  IMAD.WIDE R46, R251, 0x4, R46 ;  /* 0x00000004fb2e7825 */ /* 0x004fc800078e022e */
[----:B-1----:R-:W-:Y:S01]  /*37220*/  IMAD.WIDE R10, R251, 0x4, R240 ;  /* 0x00000004fb0a7825 */ /* 0x002fe200078e02f0 */
[----:B------:R1:W-:Y:S04]  /*37230*/  STL.64 [R1+0xb00], R46 ;  /* 0x000b002e01007387 */ /* 0x0003e80000100a00 */
[----:B------:R-:W-:Y:S04]  /*37240*/  LDGSTS.E [R242+0x28008], desc[UR20][R46.64], P4 ;  /* 0x280080002ef27fae */ /* 0x000fe8000a1a1014 */
[----:B------:R2:W-:Y:S01]  /*37250*/  STL.64 [R1+0xa98], R10 ;  /* 0x000a980a01007387 */ /* 0x0005e20000100a00 */
[----:B------:R-:W2:Y:S03]  /*37260*/  S2R R3, SR_TID.X ;  /* 0x0000000000037919 */ /* 0x000ea60000002100 */
[----:B-1----:R-:W4:Y:S04]  /*37270*/  LDL.LU.64 R46, [R1+0x4c8] ;  /* 0x0004c800012e7983 */ /* 0x002f280000300a00 */
[----:B------:R-:W4:Y:S01]  /*37280*/  LDL.LU.64 R240, [R1+0x4b0] ;  /* 0x0004b00001f07983 */ /* 0x000f220000300a00 */
[----:B------:R-:W-:-:S02]  /*37290*/  SEL R252, R12, RZ, P1 ;  /* 0x000000ff0cfc7207 */ /* 0x000fc40000800000 */
[----:B------:R-:W-:Y:S01]  /*372a0*/  SEL R12, RZ, 0x4, P3 ;  /* 0x00000004ff0c7807 */ /* 0x000fe20001800000 */
[----:B------:R1:W-:Y:S01]  /*372b0*/  LDGSTS.E [R242+0x2a000], desc[UR20][R10.64], P5 ;  /* 0x2a0000000af27fae */ /* 0x0003e2000a9a1014 */
[----:B------:R-:W-:Y:S02]  /*372c0*/  ISETP.NE.U32.AND P3, PT, R252, RZ, PT ;  /* 0x000000fffc00720c */ /* 0x000fe40003f65070 */
[----:B------:R-:W-:Y:S02]  /*372d0*/  SEL R12, R12, RZ, P1 ;  /* 0x000000ff0c0c7207 */ /* 0x000fe40000800000 */
[--C-:B--2---:R-:W-:Y:S02]  /*372e0*/  SHF.R.U32.HI R2, RZ, 0x6, R3.reuse ;  /* 0x00000006ff027819 */ /* 0x104fe40000011603 */
[----:B------:R-:W-:Y:S02]  /*372f0*/  SHF.R.U32.HI R3, RZ, 0x6, R3 ;  /* 0x00000006ff037819 */ /* 0x000fe40000011603 */
[----:B------:R-:W-:-:S02]  /*37300*/  SGXT.U32 R2, R2, 0x1 ;  /* 0x000000010202781a */ /* 0x000fc40000000000 */
[----:B------:R-:W-:Y:S02]  /*37310*/  SGXT.U32 R3, R3, 0x1 ;  /* 0x000000010303781a */ /* 0x000fe40000000000 */
[----:B------:R-:W-:Y:S02]  /*37320*/  LOP3.LUT R2, R2, 0x4a, RZ, 0xfc, !PT ;  /* 0x0000004a02027812 */ /* 0x000fe400078efcff */
[----:B------:R-:W-:Y:S02]  /*37330*/  LOP3.LUT R3, R3, 0x68, RZ, 0xfc, !PT ;  /* 0x0000006803037812 */ /* 0x000fe400078efcff */
[----:B------:R-:W-:Y:S02]  /*37340*/  ISETP.GE.AND P0, PT, R2, UR4, PT ;  /* 0x0000000402007c0c */ /* 0x000fe4000bf06270 */
[----:B------:R-:W-:Y:S02]  /*37350*/  ISETP.NE.U32.AND P6, PT, R12, RZ, PT ;  /* 0x000000ff0c00720c */ /* 0x000fe40003fc5070 */
[----:B------:R-:W-:-:S02]  /*37360*/  SEL R12, RZ, 0x4, P0 ;  /* 0x00000004ff0c7807 */ /* 0x000fc40000000000 */
[----:B------:R-:W-:Y:S02]  /*37370*/  ISETP.GE.AND P0, PT, R3, UR4, PT ;  /* 0x0000000403007c0c */ /* 0x000fe4000bf06270 */
[----:B------:R-:W-:Y:S02]  /*37380*/  SEL R252, R12, RZ, P1 ;  /* 0x000000ff0cfc7207 */ /* 0x000fe40000800000 */
[----:B------:R-:W-:-:S04]  /*37390*/  SEL R12, RZ, 0x4, P0 ;  /* 0x00000004ff0c7807 */ /* 0x000fc80000000000 */
[----:B------:R-:W-:Y:S02]  /*373a0*/  SEL R12, R12, RZ, P1 ;  /* 0x000000ff0c0c7207 */ /* 0x000fe40000800000 */
[----:B------:R-:W-:Y:S02]  /*373b0*/  ISETP.NE.U32.AND P0, PT, R252, RZ, PT ;  /* 0x000000fffc00720c */ /* 0x000fe40003f05070 */
[----:B------:R-:W-:Y:S01]  /*373c0*/  ISETP.NE.U32.AND P5, PT, R12, RZ, PT ;  /* 0x000000ff0c00720c */ /* 0x000fe20003fa5070 */
[----:B---3--:R-:W-:-:S04]  /*373d0*/  IMAD.WIDE R42, R251, 0x4, R42 ;  /* 0x00000004fb2a7825 */ /* 0x008fc800078e022a */
[C---:B-1----:R-:W-:Y:S01]  /*373e0*/  IMAD.WIDE R10, R251.reuse, 0x4, R238 ;  /* 0x00000004fb0a7825 */ /* 0x042fe200078e02ee */
[----:B------:R1:W-:Y:S04]  /*373f0*/  STL.64 [R1+0xa90], R42 ;  /* 0x000a902a01007387 */ /* 0x0003e80000100a00 */
[----:B------:R-:W-:Y:S04]  /*37400*/  LDGSTS.E [R242+0x2a008], desc[UR20][R42.64], P3 ;  /* 0x2a0080002af27fae */ /* 0x000fe800099a1014 */
[----:B------:R2:W-:Y:S04]  /*37410*/  STL.64 [R1+0xa28], R10 ;  /* 0x000a280a01007387 */ /* 0x0005e80000100a00 */
[----:B------:R2:W-:Y:S04]  /*37420*/  LDGSTS.E [R242+0x2c000], desc[UR20][R10.64], P6 ;  /* 0x2c0000000af27fae */ /* 0x0005e8000b1a1014 */
[----:B-1----:R-:W3:Y:S04]  /*37430*/  LDL.LU.64 R42, [R1+0x4a8] ;  /* 0x0004a800012a7983 */ /* 0x002ee80000300a00 */
[----:B------:R-:W3:Y:S01]  /*37440*/  LDL.LU.64 R238, [R1+0x4a0] ;  /* 0x0004a00001ee7983 */ /* 0x000ee20000300a00 */
[----:B------:R-:W1:Y:S01]  /*37450*/  S2R R3, SR_TID.X ;  /* 0x0000000000037919 */ /* 0x000e620000002100 */
[----:B----4-:R-:W-:-:S04]  /*37460*/  IMAD.WIDE R50, R251, 0x4, R50 ;  /* 0x00000004fb327825 */ /* 0x010fc800078e0232 */
[C---:B--2---:R-:W-:Y:S01]  /*37470*/  IMAD.WIDE R10, R251.reuse, 0x4, R236 ;  /* 0x00000004fb0a7825 */ /* 0x044fe200078e02ec */
[----:B------:R2:W-:Y:S04]  /*37480*/  STL.64 [R1+0xa20], R50 ;  /* 0x000a203201007387 */ /* 0x0005e80000100a00 */
[----:B------:R4:W-:Y:S04]  /*37490*/  STL.64 [R1+0x9b8], R10 ;  /* 0x0009b80a01007387 */ /* 0x0009e80000100a00 */
[----:B------:R-:W3:Y:S04]  /*374a0*/  LDL.LU.64 R236, [R1+0x498] ;  /* 0x0004980001ec7983 */ /* 0x000ee80000300a00 */
[----:B------:R-:W-:Y:S04]  /*374b0*/  LDGSTS.E [R242+0x2c008], desc[UR20][R50.64], P0 ;  /* 0x2c00800032f27fae */ /* 0x000fe800081a1014 */
[----:B------:R4:W-:Y:S04]  /*374c0*/  LDGSTS.E [R242+0x2e000], desc[UR20][R10.64], P5 ;  /* 0x2e0000000af27fae */ /* 0x0009e8000a9a1014 */
[----:B--2---:R-:W2:Y:S01]  /*374d0*/  LDL.LU.64 R50, [R1+0x488] ;  /* 0x0004880001327983 */ /* 0x004ea20000300a00 */
[----:B------:R-:W-:-:S04]  /*374e0*/  IMAD.WIDE R46, R251, 0x4, R46 ;  /* 0x00000004fb2e7825 */ /* 0x000fc800078e022e */
[----:B----4-:R-:W-:Y:S01]  /*374f0*/  IMAD.WIDE R10, R251, 0x4, R240 ;  /* 0x00000004fb0a7825 */ /* 0x010fe200078e02f0 */
[----:B------:R4:W-:Y:S04]  /*37500*/  STL.64 [R1+0x9b0], R46 ;  /* 0x0009b02e01007387 */ /* 0x0009e80000100a00 */
        /* <DEDUP_REMOVED lines=31> */
[----:B------:R-:W-:Y:S01]  /*37700*/  LDGSTS.E [R242+0x2e008], desc[UR20][R46.64], P4 ;  /* 0x2e0080002ef27fae */ /* 0x000fe2000a1a1014 */
[----:B-1----:R-:W-:-:S03]  /*37710*/  SHF.R.U32.HI R2, RZ, 0x6, R3 ;  /* 0x00000006ff027819 */ /* 0x002fc60000011603 */
[----:B----4-:R-:W4:Y:S01]  /*37720*/  LDL.LU.64 R46, [R1+0x458] ;  /* 0x00045800012e7983 */ /* 0x010f220000300a00 */
[----:B------:R-:W-:Y:S02]  /*37730*/  SHF.R.U32.HI R3, RZ, 0x6, R3 ;  /* 0x00000006ff037819 */ /* 0x000fe40000011603 */
[----:B------:R-:W-:Y:S01]  /*37740*/  SGXT.U32 R2, R2, 0x1 ;  /* 0x000000010202781a */ /* 0x000fe20000000000 */
[----:B------:R1:W-:Y:S01]  /*37750*/  LDGSTS.E [R243+0x28000], desc[UR20][R10.64], P6 ;  /* 0x280000000af37fae */ /* 0x0003e2000b1a1014 */
[----:B------:R-:W-:Y:S02]  /*37760*/  SGXT.U32 R3, R3, 0x1 ;  /* 0x000000010303781a */ /* 0x000fe40000000000 */
[----:B------:R-:W-:Y:S02]  /*37770*/  LOP3.LUT R2, R2, 0x2e, RZ, 0xfc, !PT ;  /* 0x0000002e02027812 */ /* 0x000fe400078efcff */
        /* <DEDUP_REMOVED lines=21> */
[C---:B---3--:R-:W-:Y:S01]  /*378d0*/  IMAD.WIDE R42, R251.reuse, 0x4, R42 ;  /* 0x00000004fb2a7825 */ /* 0x048fe200078e022a */
[----:B------:R-:W-:Y:S02]  /*378e0*/  SEL R252, R12, RZ, P1 ;  /* 0x000000ff0cfc7207 */ /* 0x000fe40000800000 */
[----:B------:R-:W-:Y:S01]  /*378f0*/  SEL R12, RZ, 0x4, P4 ;  /* 0x00000004ff0c7807 */ /* 0x000fe20002000000 */
[----:B------:R-:W-:Y:S01]  /*37900*/  IMAD.WIDE R10, R251, 0x4, R238 ;  /* 0x00000004fb0a7825 */ /* 0x000fe200078e02ee */
[----:B------:R3:W-:Y:S02]  /*37910*/  LDGSTS.E [R243+0x28008], desc[UR20][R42.64], P3 ;  /* 0x280080002af37fae */ /* 0x0007e400099a1014 */
[----:B------:R-:W-:-:S02]  /*37920*/  SEL R12, R12, RZ, P1 ;  /* 0x000000ff0c0c7207 */ /* 0x000fc40000800000 */
[----:B------:R2:W-:Y:S02]  /*37930*/  LDGSTS.E [R243+0x2a000], desc[UR20][R10.64], P5 ;  /* 0x2a0000000af37fae */ /* 0x0005e4000a9a1014 */
[----:B------:R-:W-:Y:S02]  /*37940*/  ISETP.NE.U32.AND P5, PT, R12, RZ, PT ;  /* 0x000000ff0c00720c */ /* 0x000fe40003fa5070 */
[----:B------:R3:W-:Y:S01]  /*37950*/  STL.64 [R1+0xaf0], R42 ;  /* 0x000af02a01007387 */ /* 0x0007e20000100a00 */
        /* <DEDUP_REMOVED lines=10> */
[----:B------:R-:W4:Y:S01]  /*37a00*/  LDL.LU.64 R2, [R1+0x438] ;  /* 0x0004380001027983 */ /* 0x000f220000300a00 */
[----:B---3--:R-:W-:-:S03]  /*37a10*/  IMAD.WIDE R42, R251, 0x4, R236 ;  /* 0x00000004fb2a7825 */ /* 0x008fc600078e02ec */
[----:B------:R-:W3:Y:S04]  /*37a20*/  LDL.LU.64 R236, [R1+0x420] ;  /* 0x0004200001ec7983 */ /* 0x000ee80000300a00 */
[----:B------:R1:W-:Y:S04]  /*37a30*/  STL.64 [R1+0xa80], R42 ;  /* 0x000a802a01007387 */ /* 0x0003e80000100a00 */
[----:B------:R1:W-:Y:S01]  /*37a40*/  LDGSTS.E [R243+0x2a008], desc[UR20][R42.64], P0 ;  /* 0x2a0080002af37fae */ /* 0x0003e200081a1014 */
[----:B--2---:R-:W-:-:S05]  /*37a50*/  IMAD.WIDE R10, R251, 0x4, R50 ;  /* 0x00000004fb0a7825 */ /* 0x004fca00078e0232 */
[----:B------:R4:W-:Y:S04]  /*37a60*/  STL.64 [R1+0xa18], R10 ;  /* 0x000a180a01007387 */ /* 0x0009e80000100a00 */
[----:B------:R-:W2:Y:S01]  /*37a70*/  LDL.LU.64 R50, [R1+0x418] ;  /* 0x0004180001327983 */ /* 0x000ea20000300a00 */
[----:B------:R-:W1:Y:S01]  /*37a80*/  S2R R239, SR_TID.X ;  /* 0x0000000000ef7919 */ /* 0x000e620000002100 */
[----:B------:R-:W-:Y:S01]  /*37a90*/  ISETP.NE.U32.AND P4, PT, R252, RZ, PT ;  /* 0x000000fffc00720c */ /* 0x000fe20003f85070 */
[----:B-1----:R-:W-:Y:S01]  /*37aa0*/  IMAD.WIDE R42, R251, 0x4, R240 ;  /* 0x00000004fb2a7825 */ /* 0x002fe200078e02f0 */
[----:B------:R4:W-:Y:S04]  /*37ab0*/  LDGSTS.E [R243+0x2c000], desc[UR20][R10.64], P6 ;  /* 0x2c0000000af37fae */ /* 0x0009e8000b1a1014 */
[----:B------:R-:W2:Y:S01]  /*37ac0*/  LDL.LU.64 R240, [R1+0x3f8] ;  /* 0x0003f80001f07983 */ /* 0x000ea20000300a00 */
[----:B------:R-:W-:-:S02]  /*37ad0*/  SEL R252, R12, RZ, P1 ;  /* 0x000000ff0cfc7207 */ /* 0x000fc40000800000 */
[----:B------:R-:W-:-:S04]  /*37ae0*/  SEL R12, RZ, 0x4, P3 ;  /* 0x00000004ff0c7807 */ /* 0x000fc80001800000 */
[----:B------:R1:W-:Y:S01]  /*37af0*/  LDGSTS.E [R243+0x2c008], desc[UR20][R42.64], P4 ;  /* 0x2c0080002af37fae */ /* 0x0003e2000a1a1014 */
[--C-:B------:R-:W-:Y:S02]  /*37b00*/  SHF.R.U32.HI R238, RZ, 0x6, R239.reuse ;  /* 0x00000006ffee7819 */ /* 0x100fe400000116ef */
[----:B------:R-:W-:Y:S02]  /*37b10*/  SHF.R.U32.HI R239, RZ, 0x6, R239 ;  /* 0x00000006ffef7819 */ /* 0x000fe400000116ef */
[----:B------:R-:W-:Y:S02]  /*37b20*/  SGXT.U32 R238, R238, 0x1 ;  /* 0x00000001eeee781a */ /* 0x000fe40000000000 */
[----:B------:R-:W-:Y:S02]  /*37b30*/  SGXT.U32 R239, R239, 0x1 ;  /* 0x00000001efef781a */ /* 0x000fe40000000000 */
[----:B------:R-:W-:Y:S02]  /*37b40*/  LOP3.LUT R238, R238, 0x12, RZ, 0xfc, !PT ;  /* 0x00000012eeee7812 */ /* 0x000fe400078efcff */
[----:B------:R-:W-:-:S02]  /*37b50*/  SEL R12, R12, RZ, P1 ;  /* 0x000000ff0c0c7207 */ /* 0x000fc40000800000 */
[----:B------:R-:W-:Y:S02]  /*37b60*/  ISETP.GE.AND P0, PT, R238, UR4, PT ;  /* 0x00000004ee007c0c */ /* 0x000fe4000bf06270 */
[----:B------:R-:W-:Y:S02]  /*37b70*/  LOP3.LUT R239, R239, 0x30, RZ, 0xfc, !PT ;  /* 0x00000030efef7812 */ /* 0x000fe400078efcff */
[----:B------:R-:W-:Y:S02]  /*37b80*/  ISETP.NE.U32.AND P6, PT, R12, RZ, PT ;  /* 0x000000ff0c00720c */ /* 0x000fe40003fc5070 */
[----:B------:R-:W-:Y:S02]  /*37b90*/  SEL R12, RZ, 0x4, P0 ;  /* 0x00000004ff0c7807 */ /* 0x000fe40000000000 */
[----:B------:R-:W-:Y:S02]  /*37ba0*/  ISETP.GE.AND P0, PT, R239, UR4, PT ;  /* 0x00000004ef007c0c */ /* 0x000fe4000bf06270 */
[----:B------:R-:W1:Y:S01]  /*37bb0*/  S2R R239, SR_TID.X ;  /* 0x0000000000ef7919 */ /* 0x000e620000002100 */
[----:B------:R-:W-:-:S02]  /*37bc0*/  ISETP.NE.U32.AND P3, PT, R252, RZ, PT ;  /* 0x000000fffc00720c */ /* 0x000fc40003f65070 */
[----:B------:R-:W-:Y:S02]  /*37bd0*/  SEL R252, R12, RZ, P1 ;  /* 0x000000ff0cfc7207 */ /* 0x000fe40000800000 */
[----:B------:R-:W-:-:S04]  /*37be0*/  SEL R12, RZ, 0x4, P0 ;  /* 0x00000004ff0c7807 */ /* 0x000fc80000000000 */
[----:B------:R-:W-:Y:S01]  /*37bf0*/  SEL R12, R12, RZ, P1 ;  /* 0x000000ff0c0c7207 */ /* 0x000fe20000800000 */
[----:B------:R1:W-:Y:S02]  /*37c00*/  STL.64 [R1+0xa10], R42 ;  /* 0x000a102a01007387 */ /* 0x0003e40000100a00 */
[--C-:B-1----:R-:W-:Y:S02]  /*37c10*/  SHF.R.U32.HI R238, RZ, 0x6, R239.reuse ;  /* 0x00000006ffee7819 */ /* 0x102fe400000116ef */
[----:B------:R-:W-:Y:S02]  /*37c20*/  SHF.R.U32.HI R239, RZ, 0x6, R239 ;  /* 0x00000006ffef7819 */ /* 0x000fe400000116ef */
[----:B------:R-:W-:Y:S02]  /*37c30*/  SGXT.U32 R238, R238, 0x1 ;  /* 0x00000001eeee781a */ /* 0x000fe40000000000 */
[----:B------:R-:W-:Y:S02]  /*37c40*/  SGXT.U32 R239, R239, 0x1 ;  /* 0x00000001efef781a */ /* 0x000fe40000000000 */
[----:B------:R-:W-:-:S02]  /*37c50*/  LOP3.LUT R238, R238, 0x32, RZ, 0xfc, !PT ;  /* 0x00000032eeee7812 */ /* 0x000fc400078efcff */
[----:B------:R-:W-:Y:S02]  /*37c60*/  LOP3.LUT R239, R239, 0x50, RZ, 0xfc, !PT ;  /* 0x00000050efef7812 */ /* 0x000fe400078efcff */
[----:B------:R-:W-:Y:S01]  /*37c70*/  ISETP.GE.AND P4, PT, R238, UR4, PT ;  /* 0x00000004ee007c0c */ /* 0x000fe2000bf86270 */
[----:B----4-:R-:W-:-:S05]  /*37c80*/  IMAD.WIDE R10, R251, 0x4, R46 ;  /* 0x00000004fb0a7825 */ /* 0x010fca00078e022e */
[----:B------:R3:W-:Y:S01]  /*37c90*/  LDGSTS.E [R243+0x2e000], desc[UR20][R10.64], P5 ;  /* 0x2e0000000af37fae */ /* 0x0007e2000a9a1014 */
[----:B------:R-:W-:Y:S02]  /*37ca0*/  ISETP.NE.U32.AND P5, PT, R12, RZ, PT ;  /* 0x000000ff0c00720c */ /* 0x000fe40003fa5070 */
[----:B------:R-:W-:Y:S01]  /*37cb0*/  SEL R12, RZ, 0x4, P4 ;  /* 0x00000004ff0c7807 */ /* 0x000fe20002000000 */
[----:B------:R3:W-:Y:S01]  /*37cc0*/  STL.64 [R1+0x9a8], R10 ;  /* 0x0009a80a01007387 */ /* 0x0007e20000100a00 */
[----:B------:R-:W-:-:S03]  /*37cd0*/  ISETP.GE.AND P4, PT, R239, UR4, PT ;  /* 0x00000004ef007c0c */ /* 0x000fc6000bf86270 */
[----:B------:R-:W4:Y:S04]  /*37ce0*/  LDL.LU.64 R46, [R1+0x3e0] ;  /* 0x0003e000012e7983 */ /* 0x000f280000300a00 */
[----:B------:R-:W4:Y:S01]  /*37cf0*/  LDL.LU.64 R238, [R1+0x3c0] ;  /* 0x0003c00001ee7983 */ /* 0x000f220000300a00 */
[----:B------:R-:W-:Y:S01]  /*37d00*/  ISETP.NE.U32.AND P0, PT, R252, RZ, PT ;  /* 0x000000fffc00720c */ /* 0x000fe20003f05070 */
[----:B------:R-:W-:-:S05]  /*37d10*/  IMAD.WIDE R42, R251, 0x4, R2 ;  /* 0x00000004fb2a7825 */ /* 0x000fca00078e0202 */
[----:B------:R1:W-:Y:S04]  /*37d20*/  STL.64 [R1+0x9a0], R42 ;  /* 0x0009a02a01007387 */ /* 0x0003e80000100a00 */
[----:B------:R-:W-:Y:S04]  /*37d30*/  STL.64 [R1+0xd30], R242 ;  /* 0x000d30f201007387 */ /* 0x000fe80000100a00 */
[----:B------:R-:W-:Y:S01]  /*37d40*/  LDGSTS.E [R243+0x2e008], desc[UR20][R42.64], P3 ;  /* 0x2e0080002af37fae */ /* 0x000fe200099a1014 */
[----:B---3--:R-:W-:-:S05]  /*37d50*/  IMAD.WIDE R10, R251, 0x4, R236 ;  /* 0x00000004fb0a7825 */ /* 0x008fca00078e02ec */
[----:B------:R3:W-:Y:S04]  /*37d60*/  STL.64 [R1+0xae8], R10 ;  /* 0x000ae80a01007387 */ /* 0x0007e80000100a00 */
[----:B-1----:R-:W4:Y:S04]  /*37d70*/  LDL.LU.64 R42, [R1+0x3a8] ;  /* 0x0003a800012a7983 */ /* 0x002f280000300a00 */
[----:B------:R-:W4:Y:S04]  /*37d80*/  LDL.LU.64 R236, [R1+0x388] ;  /* 0x0003880001ec7983 */ /* 0x000f280000300a00 */
[----:B------:R3:W-:Y:S01]  /*37d90*/  LDGSTS.E [R244+0x28000], desc[UR20][R10.64], P6 ;  /* 0x280000000af47fae */ /* 0x0007e2000b1a1014 */
[----:B--2---:R-:W-:-:S05]  /*37da0*/  IMAD.WIDE R50, R251, 0x4, R50 ;  /* 0x00000004fb327825 */ /* 0x004fca00078e0232 */
[----:B------:R1:W-:Y:S04]  /*37db0*/  STL.64 [R1+0xae0], R50 ;  /* 0x000ae03201007387 */ /* 0x0003e80000100a00 */
[----:B------:R-:W-:Y:S01]  /*37dc0*/  LDGSTS.E [R244+0x28008], desc[UR20][R50.64], P0 ;  /* 0x2800800032f47fae */ /* 0x000fe200081a1014 */
[----:B---3--:R-:W-:-:S05]  /*37dd0*/  IMAD.WIDE R10, R251, 0x4, R240 ;  /* 0x00000004fb0a7825 */ /* 0x008fca00078e02f0 */
[----:B------:R2:W-:Y:S04]  /*37de0*/  STL.64 [R1+0xa78], R10 ;  /* 0x000a780a01007387 */ /* 0x0005e80000100a00 */
[----:B-1----:R-:W3:Y:S04]  /*37df0*/  LDL.LU.64 R50, [R1+0x370] ;  /* 0x0003700001327983 */ /* 0x002ee80000300a00 */
[----:B------:R-:W3:Y:S01]  /*37e00*/  LDL.LU.64 R240, [R1+0x360] ;  /* 0x0003600001f07983 */ /* 0x000ee20000300a00 */
[----:B------:R-:W-:Y:S02]  /*37e10*/  SEL R252, R12, RZ, P1 ;  /* 0x000000ff0cfc7207 */ /* 0x000fe40000800000 */
[----:B------:R-:W-:Y:S01]  /*37e20*/  SEL R12, RZ, 0x4, P4 ;  /* 0x00000004ff0c7807 */ /* 0x000fe20002000000 */
[----:B------:R2:W-:Y:S01]  /*37e30*/  LDGSTS.E [R244+0x2a000], desc[UR20][R10.64], P5 ;  /* 0x2a0000000af47fae */ /* 0x0005e2000a9a1014 */
[----:B------:R-:W-:Y:S01]  /*37e40*/  ISETP.NE.U32.AND P4, PT, R252, RZ, PT ;  /* 0x000000fffc00720c */ /* 0x000fe20003f85070 */
[----:B------:R-:W1:Y:S01]  /*37e50*/  S2R R3, SR_TID.X ;  /* 0x0000000000037919 */ /* 0x000e620000002100 */
[----:B------:R-:W-:-:S04]  /*37e60*/  SEL R12, R12, RZ, P1 ;  /* 0x000000ff0c0c7207 */ /* 0x000fc80000800000 */
[----:B------:R-:W-:Y:S02]  /*37e70*/  ISETP.NE.U32.AND P6, PT, R12, RZ, PT ;  /* 0x000000ff0c00720c */ /* 0x000fe40003fc5070 */
[--C-:B-1----:R-:W-:Y:S02]  /*37e80*/  SHF.R.U32.HI R2, RZ, 0x6, R3.reuse ;  /* 0x00000006ff027819 */ /* 0x102fe40000011603 */
[----:B------:R-:W-:Y:S02]  /*37e90*/  SHF.R.U32.HI R3, RZ, 0x6, R3 ;  /* 0x00000006ff037819 */ /* 0x000fe40000011603 */
[----:B------:R-:W-:Y:S01]  /*37ea0*/  SGXT.U32 R2, R2, 0x1 ;  /* 0x000000010202781a */ /* 0x000fe20000000000 */
[----:B----4-:R-:W-:-:S04]  /*37eb0*/  IMAD.WIDE R46, R251, 0x4, R46 ;  /* 0x00000004fb2e7825 */ /* 0x010fc800078e022e */
[----:B--2---:R-:W-:Y:S01]  /*37ec0*/  IMAD.WIDE R10, R251, 0x4, R238 ;  /* 0x00000004fb0a7825 */ /* 0x004fe200078e02ee */
[----:B------:R1:W-:Y:S04]  /*37ed0*/  STL.64 [R1+0xa70], R46 ;  /* 0x000a702e01007387 */ /* 0x0003e80000100a00 */
[----:B------:R-:W-:Y:S04]  /*37ee0*/  LDGSTS.E [R244+0x2a008], desc[UR20][R46.64], P4 ;  /* 0x2a0080002ef47fae */ /* 0x000fe8000a1a1014 */
[----:B------:R2:W-:Y:S01]  /*37ef0*/  STL.64 [R1+0xa08], R10 ;  /* 0x000a080a01007387 */ /* 0x0005e20000100a00 */
[----:B------:R-:W-:-:S02]  /*37f00*/  LOP3.LUT R2, R2, 0x52, RZ, 0xfc, !PT ;  /* 0x0000005202027812 */ /* 0x000fc400078efcff */
[----:B------:R-:W-:Y:S01]  /*37f10*/  SGXT.U32 R3, R3, 0x1 ;  /* 0x000000010303781a */ /* 0x000fe20000000000 */
[----:B------:R2:W-:Y:S04]  /*37f20*/  LDGSTS.E [R244+0x2c000], desc[UR20][R10.64], P6 ;  /* 0x2c0000000af47fae */ /* 0x0005e8000b1a1014 */
[----:B-1----:R-:W4:Y:S04]  /*37f30*/  LDL.LU.64 R46, [R1+0x358] ;  /* 0x00035800012e7983 */ /* 0x002f280000300a00 */
[----:B------:R-:W4:Y:S01]  /*37f40*/  LDL.LU.64 R238, [R1+0x350] ;  /* 0x0003500001ee7983 */ /* 0x000f220000300a00 */
[----:B------:R-:W-:-:S02]  /*37f50*/  ISETP.GE.AND P3, PT, R2, UR4, PT ;  /* 0x0000000402007c0c */ /* 0x000fc4000bf66270 */
[----:B------:R-:W-:Y:S02]  /*37f60*/  LOP3.LUT R3, R3, 0x70, RZ, 0xfc, !PT ;  /* 0x0000007003037812 */ /* 0x000fe400078efcff */
[----:B------:R-:W-:Y:S02]  /*37f70*/  SEL R12, RZ, 0x4, P3 ;  /* 0x00000004ff0c7807 */ /* 0x000fe40001800000 */
[----:B------:R-:W-:Y:S02]  /*37f80*/  ISETP.GE.AND P3, PT, R3, UR4, PT ;  /* 0x0000000403007c0c */ /* 0x000fe4000bf66270 */
[----:B------:R-:W1:Y:S01]  /*37f90*/  S2R R3, SR_TID.X ;  /* 0x0000000000037919 */ /* 0x000e620000002100 */
[----:B------:R-:W-:Y:S02]  /*37fa0*/  SEL R252, R12, RZ, P1 ;  /* 0x000000ff0cfc7207 */ /* 0x000fe40000800000 */
[----:B------:R-:W-:Y:S02]  /*37fb0*/  SEL R12, RZ, 0x4, P3 ;  /* 0x00000004ff0c7807 */ /* 0x000fe40001800000 */
[----:B------:R-:W-:-:S02]  /*37fc0*/  ISETP.NE.U32.AND P3, PT, R252, RZ, PT ;  /* 0x000000fffc00720c */ /* 0x000fc40003f65070 */
        /* <DEDUP_REMOVED lines=12> */
[----:B------:R-:W-:Y:S02]  /*38090*/  SEL R252, R12, RZ, P1 ;  /* 0x000000ff0cfc7207 */ /* 0x000fe40000800000 */
[----:B------:R-:W-:Y:S02]  /*380a0*/  SEL R12, RZ, 0x4, P0 ;  /* 0x00000004ff0c7807 */ /* 0x000fe40000000000 */
[----:B------:R-:W-:Y:S01]  /*380b0*/  ISETP.NE.U32.AND P0, PT, R252, RZ, PT ;  /* 0x000000fffc00720c */ /* 0x000fe20003f05070 */
[----:B------:R-:W-:-:S04]  /*380c0*/  IMAD.WIDE R42, R251, 0x4, R42 ;  /* 0x00000004fb2a7825 */ /* 0x000fc800078e022a */
[C---:B--2---:R-:W-:Y:S01]  /*380d0*/  IMAD.WIDE R10, R251.reuse, 0x4, R236 ;  /* 0x00000004fb0a7825 */ /* 0x044fe200078e02ec */
[----:B------:R2:W-:Y:S04]  /*380e0*/  STL.64 [R1+0xa00], R42 ;  /* 0x000a002a01007387 */ /* 0x0005e80000100a00 */
[----:B------:R-:W-:Y:S04]  /*380f0*/  LDGSTS.E [R244+0x2c008], desc[UR20][R42.64], P3 ;  /* 0x2c0080002af47fae */ /* 0x000fe800099a1014 */
[----:B------:R1:W-:Y:S04]  /*38100*/  STL.64 [R1+0x998], R10 ;  /* 0x0009980a01007387 */ /* 0x0003e80000100a00 */
[----:B------:R1:W-:Y:S04]  /*38110*/  LDGSTS.E [R244+0x2e000], desc[UR20][R10.64], P5 ;  /* 0x2e0000000af47fae */ /* 0x0003e8000a9a1014 */
[----:B--2---:R-:W2:Y:S04]  /*38120*/  LDL.LU.64 R42, [R1+0x340] ;  /* 0x00034000012a7983 */ /* 0x004ea80000300a00 */
[----:B------:R-:W2:Y:S01]  /*38130*/  LDL.LU.64 R236, [R1+0x338] ;  /* 0x0003380001ec7983 */ /* 0x000ea20000300a00 */
[----:B---3--:R-:W-:-:S04]  /*38140*/  IMAD.WIDE R50, R251, 0x4, R50 ;  /* 0x00000004fb327825 */ /* 0x008fc800078e0232 */
[----:B-1----:R-:W-:Y:S01]  /*38150*/  IMAD.WIDE R10, R251, 0x4, R240 ;  /* 0x00000004fb0a7825 */ /* 0x002fe200078e02f0 */
[----:B------:R1:W-:Y:S04]  /*38160*/  STL.64 [R1+0x990], R50 ;  /* 0x0009903201007387 */ /* 0x0003e80000100a00 */
[----:B------:R3:W-:Y:S04]  /*38170*/  STL.64 [R1+0xad8], R10 ;  /* 0x000ad80a01007387 */ /* 0x0007e80000100a00 */
[----:B------:R-:W2:Y:S01]  /*38180*/  LDL.LU.64 R240, [R1+0x330] ;  /* 0x0003300001f07983 */ /* 0x000ea20000300a00 */
[----:B------:R-:W-:-:S03]  /*38190*/  SHF.R.U32.HI R2, RZ, 0x6, R3 ;  /* 0x00000006ff027819 */ /* 0x000fc60000011603 */
[----:B------:R-:W-:Y:S01]  /*381a0*/  LDGSTS.E [R244+0x2e008], desc[UR20][R50.64], P0 ;  /* 0x2e00800032f47fae */ /* 0x000fe200081a1014 */
[----:B------:R-:W-:Y:S02]  /*381b0*/  SGXT.U32 R2, R2, 0x1 ;  /* 0x000000010202781a */ /* 0x000fe40000000000 */
[----:B------:R-:W-:Y:S01]  /*381c0*/  SHF.R.U32.HI R3, RZ, 0x6, R3 ;  /* 0x00000006ff037819 */ /* 0x000fe20000011603 */
[----:B-1----:R-:W2:Y:S01]  /*381d0*/  LDL.LU.64 R50, [R1+0x328] ;  /* 0x0003280001327983 */ /* 0x002ea20000300a00 */
[----:B------:R-:W-:Y:S02]  /*381e0*/  LOP3.LUT R2, R2, 0x16, RZ, 0xfc, !PT ;  /* 0x0000001602027812 */ /* 0x000fe400078efcff */
[----:B------:R-:W-:Y:S02]  /*381f0*/  SGXT.U32 R3, R3, 0x1 ;  /* 0x000000010303781a */ /* 0x000fe40000000000 */
[----:B------:R-:W-:Y:S02]  /*38200*/  SEL R12, R12, RZ, P1 ;  /* 0x000000ff0c0c7207 */ /* 0x000fe40000800000 */
[----:B------:R-:W-:-:S02]  /*38210*/  ISETP.GE.AND P4, PT, R2, UR4, PT ;  /* 0x0000000402007c0c */ /* 0x000fc4000bf86270 */
[----:B------:R-:W-:Y:S02]  /*38220*/  LOP3.LUT R3, R3, 0x34, RZ, 0xfc, !PT ;  /* 0x0000003403037812 */ /* 0x000fe400078efcff */
[----:B------:R-:W-:Y:S02]  /*38230*/  ISETP.NE.U32.AND P6, PT, R12, RZ, PT ;  /* 0x000000ff0c00720c */ /* 0x000fe40003fc5070 */
[----:B------:R-:W-:Y:S02]  /*38240*/  SEL R12, RZ, 0x4, P4 ;  /* 0x00000004ff0c7807 */ /* 0x000fe40002000000 */
[----:B------:R-:W-:Y:S02]  /*38250*/  ISETP.GE.AND P4, PT, R3, UR4, PT ;  /* 0x0000000403007c0c */ /* 0x000fe4000bf86270 */
[----:B------:R-:W1:Y:S01]  /*38260*/  S2R R3, SR_TID.X ;  /* 0x0000000000037919 */ /* 0x000e620000002100 */
[----:B------:R-:W-:Y:S02]  /*38270*/  SEL R252, R12, RZ, P1 ;  /* 0x000000ff0cfc7207 */ /* 0x000fe40000800000 */
[----:B------:R-:W-:-:S04]  /*38280*/  SEL R12, RZ, 0x4, P4 ;  /* 0x00000004ff0c7807 */ /* 0x000fc80002000000 */
[----:B------:R-:W-:Y:S01]  /*38290*/  SEL R12, R12, RZ, P1 ;  /* 0x000000ff0c0c7207 */ /* 0x000fe20000800000 */
[----:B------:R3:W-:Y:S03]  /*382a0*/  LDGSTS.E [R245+0x28000], desc[UR20][R10.64], P6 ;  /* 0x280000000af57fae */ /* 0x0007e6000b1a1014 */
[----:B------:R-:W-:Y:S02]  /*382b0*/  ISETP.NE.U32.AND P5, PT, R12, RZ, PT ;  /* 0x000000ff0c00720c */ /* 0x000fe40003fa5070 */
[--C-:B-1----:R-:W-:Y:S02]  /*382c0*/  SHF.R.U32.HI R2, RZ, 0x6, R3.reuse ;  /* 0x00000006ff027819 */ /* 0x102fe40000011603 */
[----:B------:R-:W-:Y:S02]  /*382d0*/  SHF.R.U32.HI R3, RZ, 0x6, R3 ;  /* 0x00000006ff037819 */ /* 0x000fe40000011603 */
[----:B------:R-:W-:-:S02]  /*382e0*/  SGXT.U32 R2, R2, 0x1 ;  /* 0x000000010202781a */ /* 0x000fc40000000000 */
        /* <DEDUP_REMOVED lines=26> */
[----:B---3--:R-:W-:Y:S01]  /*38490*/  IMAD.WIDE R10, R251, 0x4, R238 ;  /* 0x00000004fb0a7825 */ /* 0x008fe200078e02ee */
[----:B------:R-:W-:Y:S02]  /*384a0*/  LDGSTS.E [R245+0x28008], desc[UR20][R46.64], P4 ;  /* 0x280080002ef57fae */ /* 0x000fe4000a1a1014 */
        /* <DEDUP_REMOVED lines=14> */
[----:B------:R-:W2:Y:S01]  /*38590*/  LDL.LU.64 R2, [R1+0x320] ;  /* 0x0003200001027983 */ /* 0x000ea20000300a00 */
[----:B------:R-:W1:Y:S03]  /*385a0*/  S2R R239, SR_TID.X ;  /* 0x0000000000ef7919 */ /* 0x000e660000002100 */
[----:B----4-:R-:W4:Y:S01]  /*385b0*/  LDL.LU.64 R46, [R1+0x308] ;  /* 0x00030800012e7983 */ /* 0x010f220000300a00 */
[----:B------:R-:W-:Y:S02]  /*385c0*/  ISETP.NE.U32.AND P0, PT, R252, RZ, PT ;  /* 0x000000fffc00720c */ /* 0x000fe40003f05070 */
[----:B------:R-:W-:Y:S02]  /*385d0*/  SEL R252, R12, RZ, P1 ;  /* 0x000000ff0cfc7207 */ /* 0x000fe40000800000 */
[----:B------:R-:W-:-:S04]  /*385e0*/  SEL R12, RZ, 0x4, P4 ;  /* 0x00000004ff0c7807 */ /* 0x000fc80002000000 */
[----:B------:R-:W-:Y:S02]  /*385f0*/  SEL R12, R12, RZ, P1 ;  /* 0x000000ff0c0c7207 */ /* 0x000fe40000800000 */
[--C-:B-1----:R-:W-:Y:S02]  /*38600*/  SHF.R.U32.HI R238, RZ, 0x6, R239.reuse ;  /* 0x00000006ffee7819 */ /* 0x102fe400000116ef */
[----:B------:R-:W-:Y:S02]  /*38610*/  SHF.R.U32.HI R239, RZ, 0x6, R239 ;  /* 0x00000006ffef7819 */ /* 0x000fe400000116ef */
[----:B------:R-:W-:Y:S02]  /*38620*/  SGXT.U32 R238, R238, 0x1 ;  /* 0x00000001eeee781a */ /* 0x000fe40000000000 */
[----:B------:R-:W-:Y:S02]  /*38630*/  SGXT.U32 R239, R239, 0x1 ;  /* 0x00000001efef781a */ /* 0x000fe40000000000 */
[----:B------:R-:W-:-:S02]  /*38640*/  LOP3.LUT R238, R238, 0x1a, RZ, 0xfc, !PT ;  /* 0x0000001aeeee7812 */ /* 0x000fc400078efcff */
[----:B------:R-:W-:Y:S01]  /*38650*/  LOP3.LUT R239, R239, 0x38, RZ, 0xfc, !PT ;  /* 0x00000038efef7812 */ /* 0x000fe200078efcff */
[----:B--2---:R-:W-:-:S04]  /*38660*/  IMAD.WIDE R42, R251, 0x4, R42 ;  /* 0x00000004fb2a7825 */ /* 0x004fc800078e022a */
[----:B---3--:R-:W-:Y:S01]  /*38670*/  IMAD.WIDE R10, R251, 0x4, R236 ;  /* 0x00000004fb0a7825 */ /* 0x008fe200078e02ec */
[----:B------:R1:W-:Y:S01]  /*38680*/  LDGSTS.E [R245+0x2a008], desc[UR20][R42.64], P3 ;  /* 0x2a0080002af57fae */ /* 0x0003e200099a1014 */
[----:B------:R-:W-:-:S03]  /*38690*/  ISETP.GE.AND P3, PT, R238, UR4, PT ;  /* 0x00000004ee007c0c */ /* 0x000fc6000bf66270 */
[----:B------:R2:W-:Y:S01]  /*386a0*/  LDGSTS.E [R245+0x2c000], desc[UR20][R10.64], P6 ;  /* 0x2c0000000af57fae */ /* 0x0005e2000b1a1014 */
[----:B------:R-:W-:Y:S02]  /*386b0*/  ISETP.NE.U32.AND P6, PT, R12, RZ, PT ;  /* 0x000000ff0c00720c */ /* 0x000fe40003fc5070 */
[----:B------:R-:W-:Y:S01]  /*386c0*/  SEL R12, RZ, 0x4, P3 ;  /* 0x00000004ff0c7807 */ /* 0x000fe20001800000 */
[----:B------:R1:W-:Y:S01]  /*386d0*/  STL.64 [R1+0xa60], R42 ;  /* 0x000a602a01007387 */ /* 0x0003e20000100a00 */
[----:B------:R-:W-:-:S03]  /*386e0*/  ISETP.GE.AND P3, PT, R239, UR4, PT ;  /* 0x00000004ef007c0c */ /* 0x000fc6000bf66270 */
[----:B------:R2:W-:Y:S04]  /*386f0*/  STL.64 [R1+0x9f8], R10 ;  /* 0x0009f80a01007387 */ /* 0x0005e80000100a00 */
[----:B------:R-:W3:Y:S01]  /*38700*/  LDL.LU.64 R238, [R1+0x2d0] ;  /* 0x0002d00001ee7983 */ /* 0x000ee20000300a00 */
[----:B------:R-:W1:Y:S02]  /*38710*/  S2R R237, SR_TID.X ;  /* 0x0000000000ed7919 */ /* 0x000e640000002100 */
[----:B-1----:R-:W-:Y:S02]  /*38720*/  IMAD.WIDE R42, R251, 0x4, R240 ;  /* 0x00000004fb2a7825 */ /* 0x002fe400078e02f0 */
[----:B------:R-:W3:Y:S01]  /*38730*/  LDL.LU.64 R240, [R1+0x2b8] ;  /* 0x0002b80001f07983 */ /* 0x000ee20000300a00 */
[----:B------:R-:W-:-:S02]  /*38740*/  ISETP.NE.U32.AND P4, PT, R252, RZ, PT ;  /* 0x000000fffc00720c */ /* 0x000fc40003f85070 */
[----:B------:R-:W-:Y:S01]  /*38750*/  SEL R252, R12, RZ, P1 ;  /* 0x000000ff0cfc7207 */ /* 0x000fe20000800000 */
[----:B------:R1:W-:Y:S01]  /*38760*/  LDGSTS.E [R245+0x2c008], desc[UR20][R42.64], P0 ;  /* 0x2c0080002af57fae */ /* 0x0003e200081a1014 */
[----:B------:R-:W-:Y:S02]  /*38770*/  SEL R12, RZ, 0x4, P3 ;  /* 0x00000004ff0c7807 */ /* 0x000fe40001800000 */
[--C-:B------:R-:W-:Y:S02]  /*38780*/  SHF.R.U32.HI R236, RZ, 0x6, R237.reuse ;  /* 0x00000006ffec7819 */ /* 0x100fe400000116ed */
[----:B------:R-:W-:Y:S02]  /*38790*/  SHF.R.U32.HI R237, RZ, 0x6, R237 ;  /* 0x00000006ffed7819 */ /* 0x000fe400000116ed */
[----:B------:R-:W-:Y:S01]  /*387a0*/  SGXT.U32 R236, R236, 0x1 ;  /* 0x00000001ecec781a */ /* 0x000fe20000000000 */
[----:B--2---:R-:W-:Y:S01]  /*387b0*/  IMAD.WIDE R10, R251, 0x4, R50 ;  /* 0x00000004fb0a7825 */ /* 0x004fe200078e0232 */
[----:B------:R-:W-:-:S02]  /*387c0*/  SGXT.U32 R237, R237, 0x1 ;  /* 0x00000001eded781a */ /* 0x000fc40000000000 */
[----:B------:R-:W-:Y:S02]  /*387d0*/  LOP3.LUT R236, R236, 0x3a, RZ, 0xfc, !PT ;  /* 0x0000003aecec7812 */ /* 0x000fe400078efcff */
[----:B------:R-:W-:Y:S01]  /*387e0*/  SEL R12, R12, RZ, P1 ;  /* 0x000000ff0c0c7207 */ /* 0x000fe20000800000 */
[----:B------:R4:W-:Y:S01]  /*387f0*/  LDGSTS.E [R245+0x2e000], desc[UR20][R10.64], P5 ;  /* 0x2e0000000af57fae */ /* 0x0009e2000a9a1014 */
[----:B------:R-:W-:Y:S02]  /*38800*/  ISETP.GE.AND P0, PT, R236, UR4, PT ;  /* 0x00000004ec007c0c */ /* 0x000fe4000bf06270 */
[----:B------:R-:W-:Y:S01]  /*38810*/  LOP3.LUT R237, R237, 0x58, RZ, 0xfc, !PT ;  /* 0x00000058eded7812 */ /* 0x000fe200078efcff */
[----:B------:R1:W-:Y:S01]  /*38820*/  STL.64 [R1+0x9f0], R42 ;  /* 0x0009f02a01007387 */ /* 0x0003e20000100a00 */
[----:B------:R-:W-:Y:S02]  /*38830*/  ISETP.NE.U32.AND P5, PT, R12, RZ, PT ;  /* 0x000000ff0c00720c */ /* 0x000fe40003fa5070 */
[----:B------:R-:W-:Y:S01]  /*38840*/  SEL R12, RZ, 0x4, P0 ;  /* 0x00000004ff0c7807 */ /* 0x000fe20000000000 */
[----:B------:R4:W-:Y:S01]  /*38850*/  STL.64 [R1+0x988], R10 ;  /* 0x0009880a01007387 */ /* 0x0009e20000100a00 */
[----:B------:R-:W-:-:S03]  /*38860*/  ISETP.GE.AND P0, PT, R237, UR4, PT ;  /* 0x00000004ed007c0c */ /* 0x000fc6000bf06270 */
[----:B------:R-:W2:Y:S04]  /*38870*/  LDL.LU.64 R50, [R1+0x2a8] ;  /* 0x0002a80001327983 */ /* 0x000ea80000300a00 */
[----:B------:R-:W2:Y:S01]  /*38880*/  LDL.LU.64 R236, [R1+0x290] ;  /* 0x0002900001ec7983 */ /* 0x000ea20000300a00 */
[----:B------:R-:W-:Y:S02]  /*38890*/  ISETP.NE.U32.AND P3, PT, R252, RZ, PT ;  /* 0x000000fffc00720c */ /* 0x000fe40003f65070 */
[----:B------:R-:W-:Y:S02]  /*388a0*/  SEL R252, R12, RZ, P1 ;  /* 0x000000ff0cfc7207 */ /* 0x000fe40000800000 */
[----:B------:R-:W-:-:S04]  /*388b0*/  SEL R12, RZ, 0x4, P0 ;  /* 0x00000004ff0c7807 */ /* 0x000fc80000000000 */
[----:B------:R-:W-:Y:S02]  /*388c0*/  SEL R12, R12, RZ, P1 ;  /* 0x000000ff0c0c7207 */ /* 0x000fe40000800000 */
[----:B------:R-:W-:Y:S01]  /*388d0*/  ISETP.NE.U32.AND P0, PT, R252, RZ, PT ;  /* 0x000000fffc00720c */ /* 0x000fe20003f05070 */
[C---:B-1----:R-:W-:Y:S02]  /*388e0*/  IMAD.WIDE R42, R251.reuse, 0x4, R2 ;  /* 0x00000004fb2a7825 */ /* 0x042fe400078e0202 */
[----:B------:R-:W1:Y:S03]  /*388f0*/  S2R R3, SR_TID.X ;  /* 0x0000000000037919 */ /* 0x000e660000002100 */
[----:B------:R-:W-:Y:S01]  /*38900*/  LDGSTS.E [R245+0x2e008], desc[UR20][R42.64], P4 ;  /* 0x2e0080002af57fae */ /* 0x000fe2000a1a1014 */
[----:B----4-:R-:W-:-:S05]  /*38910*/  IMAD.WIDE R10, R251, 0x4, R46 ;  /* 0x00000004fb0a7825 */ /* 0x010fca00078e022e */
[----:B------:R4:W-:Y:S01]  /*38920*/  LDGSTS.E [R246+0x28000], desc[UR20][R10.64], P6 ;  /* 0x280000000af67fae */ /* 0x0009e2000b1a1014 */
        /* <DEDUP_REMOVED lines=12> */
[----:B------:R-:W-:Y:S01]  /*389f0*/  SEL R12, RZ, 0x4, P4 ;  /* 0x00000004ff0c7807 */ /* 0x000fe20002000000 */
[----:B------:R4:W-:Y:S04]  /*38a00*/  STL.64 [R1+0x980], R42 ;  /* 0x0009802a01007387 */ /* 0x0009e80000100a00 */
[----:B------:R-:W-:Y:S01]  /*38a10*/  STL.64 [R1+0xd38], R244 ;  /* 0x000d38f401007387 */ /* 0x000fe20000100a00 */
[----:B------:R-:W-:-:S03]  /*38a20*/  SEL R12, R12, RZ, P1 ;  /* 0x000000ff0c0c7207 */ /* 0x000fc60000800000 */
[----:B------:R1:W-:Y:S04]  /*38a30*/  STL.64 [R1+0xac8], R10 ;  /* 0x000ac80a01007387 */ /* 0x0003e80000100a00 */
[----:B----4-:R-:W4:Y:S04]  /*38a40*/  LDL.LU.64 R42, [R1+0x280] ;  /* 0x00028000012a7983 */ /* 0x010f280000300a00 */
[----:B------:R-:W4:Y:S01]  /*38a50*/  LDL.LU.64 R46, [R1+0x238] ;  /* 0x00023800012e7983 */ /* 0x000f220000300a00 */
[--C-:B-1----:R-:W-:Y:S02]  /*38a60*/  SHF.R.U32.HI R2, RZ, 0x6, R3.reuse ;  /* 0x00000006ff027819 */ /* 0x102fe40000011603 */
[----:B------:R-:W-:-:S02]  /*38a70*/  SHF.R.U32.HI R3, RZ, 0x6, R3 ;  /* 0x00000006ff037819 */ /* 0x000fc40000011603 */
[----:B------:R-:W-:Y:S02]  /*38a80*/  SGXT.U32 R2, R2, 0x1 ;  /* 0x000000010202781a */ /* 0x000fe40000000000 */
[----:B------:R-:W-:Y:S02]  /*38a90*/  SGXT.U32 R3, R3, 0x1 ;  /* 0x000000010303781a */ /* 0x000fe40000000000 */
[----:B------:R-:W-:Y:S01]  /*38aa0*/  LOP3.LUT R2, R2, 0x7a, RZ, 0xfc, !PT ;  /* 0x0000007a02027812 */ /* 0x000fe200078efcff */
[----:B---3--:R-:W-:Y:S01]  /*38ab0*/  IMAD.WIDE R54, R251, 0x4, R238 ;  /* 0x00000004fb367825 */ /* 0x008fe200078e02ee */
[----:B------:R-:W-:-:S04]  /*38ac0*/  LOP3.LUT R3, R3, 0x1c, RZ, 0xfc, !PT ;  /* 0x0000001c03037812 */ /* 0x000fc800078efcff */
[----:B------:R-:W-:Y:S01]  /*38ad0*/  LDGSTS.E [R246+0x28008], desc[UR20][R54.64], P3 ;  /* 0x2800800036f67fae */ /* 0x000fe200099a1014 */
[----:B------:R-:W-:Y:S01]  /*38ae0*/  ISETP.GE.AND P3, PT, R2, UR4, PT ;  /* 0x0000000402007c0c */ /* 0x000fe2000bf66270 */
[----:B------:R-:W-:Y:S02]  /*38af0*/  IMAD.WIDE R10, R251, 0x4, R240 ;  /* 0x00000004fb0a7825 */ /* 0x000fe400078e02f0 */
[----:B------:R-:W-:Y:S04]  /*38b00*/  STL.64 [R1+0xac0], R54 ;  /* 0x000ac03601007387 */ /* 0x000fe80000100a00 */
[----:B------:R1:W-:Y:S01]  /*38b10*/  LDGSTS.E [R246+0x2a000], desc[UR20][R10.64], P5 ;  /* 0x2a0000000af67fae */ /* 0x0003e2000a9a1014 */
[----:B------:R-:W-:Y:S02]  /*38b20*/  ISETP.NE.U32.AND P5, PT, R12, RZ, PT ;  /* 0x000000ff0c00720c */ /* 0x000fe40003fa5070 */
[----:B------:R-:W-:-:S02]  /*38b30*/  SEL R12, RZ, 0x4, P3 ;  /* 0x00000004ff0c7807 */ /* 0x000fc40001800000 */
[----:B------:R-:W-:Y:S01]  /*38b40*/  ISETP.GE.AND P3, PT, R3, UR4, PT ;  /* 0x0000000403007c0c */ /* 0x000fe2000bf66270 */
[----:B------:R1:W-:Y:S01]  /*38b50*/  STL.64 [R1+0xa58], R10 ;  /* 0x000a580a01007387 */ /* 0x0003e20000100a00 */
[----:B------:R-:W3:Y:S03]  /*38b60*/  S2R R3, SR_TID.X ;  /* 0x0000000000037919 */ /* 0x000ee60000002100 */
[----:B------:R-:W4:Y:S04]  /*38b70*/  LDL.LU.64 R240, [R1+0x220] ;  /* 0x0002200001f07983 */ /* 0x000f280000300a00 */
[----:B------:R-:W4:Y:S01]  /*38b80*/  LDL.LU.64 R238, [R1+0x218] ;  /* 0x0002180001ee7983 */ /* 0x000f220000300a00 */
[----:B---3--:R-:W-:Y:S01]  /*38b90*/  SHF.R.U32.HI R3, RZ, 0x6, R3 ;  /* 0x00000006ff037819 */ /* 0x008fe20000011603 */
[----:B--2---:R-:W-:-:S03]  /*38ba0*/  IMAD.WIDE R50, R251, 0x4, R50 ;  /* 0x00000004fb327825 */ /* 0x004fc600078e0232 */
[----:B------:R-:W-:Y:S01]  /*38bb0*/  SGXT.U32 R3, R3, 0x1 ;  /* 0x000000010303781a */ /* 0x000fe20000000000 */
[----:B-1----:R-:W-:Y:S01]  /*38bc0*/  IMAD.WIDE R10, R251, 0x4, R236 ;  /* 0x00000004fb0a7825 */ /* 0x002fe200078e02ec */
[----:B------:R-:W-:Y:S02]  /*38bd0*/  LDGSTS.E [R246+0x2a008], desc[UR20][R50.64], P0 ;  /* 0x2a00800032f67fae */ /* 0x000fe400081a1014 */
[----:B------:R-:W-:Y:S02]  /*38be0*/  LOP3.LUT R3, R3, 0x1e, RZ, 0xfc, !PT ;  /* 0x0000001e03037812 */ /* 0x000fe400078efcff */
[----:B------:R-:W-:Y:S02]  /*38bf0*/  STL.64 [R1+0xa50], R50 ;  /* 0x000a503201007387 */ /* 0x000fe40000100a00 */
[----:B------:R-:W-:Y:S02]  /*38c00*/  ISETP.GE.AND P0, PT, R3, UR4, PT ;  /* 0x0000000403007c0c */ /* 0x000fe4000bf06270 */
[----:B------:R1:W-:Y:S04]  /*38c10*/  STL.64 [R1+0x9e8], R10 ;  /* 0x0009e80a01007387 */ /* 0x0003e80000100a00 */
[----:B------:R-:W2:Y:S01]  /*38c20*/  LDL.LU.64 R2, [R1+0x210] ;  /* 0x0002100001027983 */ /* 0x000ea20000300a00 */
[----:B------:R-:W3:Y:S01]  /*38c30*/  S2R R237, SR_TID.X ;  /* 0x0000000000ed7919 */ /* 0x000ee20000002100 */
[----:B------:R-:W-:-:S02]  /*38c40*/  ISETP.NE.U32.AND P4, PT, R252, RZ, PT ;  /* 0x000000fffc00720c */ /* 0x000fc40003f85070 */
[----:B------:R-:W-:Y:S01]  /*38c50*/  SEL R252, R12, RZ, P1 ;  /* 0x000000ff0cfc7207 */ /* 0x000fe20000800000 */
[----:B------:R1:W-:Y:S01]  /*38c60*/  LDGSTS.E [R246+0x2c000], desc[UR20][R10.64], P6 ;  /* 0x2c0000000af67fae */ /* 0x0003e2000b1a1014 */
[----:B------:R-:W-:-:S04]  /*38c70*/  SEL R12, RZ, 0x4, P3 ;  /* 0x00000004ff0c7807 */ /* 0x000fc80001800000 */
[----:B------:R-:W-:-:S04]  /*38c80*/  SEL R12, R12, RZ, P1 ;  /* 0x000000ff0c0c7207 */ /* 0x000fc80000800000 */
[----:B------:R-:W-:Y:S02]  /*38c90*/  ISETP.NE.U32.AND P6, PT, R12, RZ, PT ;  /* 0x000000ff0c00720c */ /* 0x000fe40003fc5070 */
[----:B------:R-:W-:Y:S02]  /*38ca0*/  SEL R12, RZ, 0x4, P0 ;  /* 0x00000004ff0c7807 */ /* 0x000fe40000000000 */
[----:B---3--:R-:W-:-:S04]  /*38cb0*/  SHF.R.U32.HI R237, RZ, 0x6, R237 ;  /* 0x00000006ffed7819 */ /* 0x008fc800000116ed */
[----:B------:R-:W-:-:S04]  /*38cc0*/  SGXT.U32 R237, R237, 0x1 ;  /* 0x00000001eded781a */ /* 0x000fc80000000000 */
[----:B------:R-:W-:-:S04]  /*38cd0*/  LOP3.LUT R237, R237, 0x3c, RZ, 0xfc, !PT ;  /* 0x0000003ceded7812 */ /* 0x000fc800078efcff */
[----:B------:R-:W-:Y:S02]  /*38ce0*/  ISETP.GE.AND P0, PT, R237, UR4, PT ;  /* 0x00000004ed007c0c */ /* 0x000fe4000bf06270 */
[----:B------:R-:W3:Y:S01]  /*38cf0*/  S2R R237, SR_TID.X ;  /* 0x0000000000ed7919 */ /* 0x000ee20000002100 */
[----:B------:R-:W-:Y:S02]  /*38d00*/  ISETP.NE.U32.AND P3, PT, R252, RZ, PT ;  /* 0x000000fffc00720c */ /* 0x000fe40003f65070 */
[----:B------:R-:W-:Y:S02]  /*38d10*/  SEL R252, R12, RZ, P1 ;  /* 0x000000ff0cfc7207 */ /* 0x000fe40000800000 */
[----:B------:R-:W-:-:S04]  /*38d20*/  SEL R12, RZ, 0x4, P0 ;  /* 0x00000004ff0c7807 */ /* 0x000fc80000000000 */
[----:B------:R-:W-:Y:S02]  /*38d30*/  SEL R12, R12, RZ, P1 ;  /* 0x000000ff0c0c7207 */ /* 0x000fe40000800000 */
[--C-:B---3--:R-:W-:Y:S02]  /*38d40*/  SHF.R.U32.HI R236, RZ, 0x6, R237.reuse ;  /* 0x00000006ffec7819 */ /* 0x108fe400000116ed */
[----:B------:R-:W-:Y:S02]  /*38d50*/  SHF.R.U32.HI R237, RZ, 0x6, R237 ;  /* 0x00000006ffed7819 */ /* 0x000fe400000116ed */
[----:B------:R-:W-:Y:S02]  /*38d60*/  SGXT.U32 R236, R236, 0x1 ;  /* 0x00000001ecec781a */ /* 0x000fe40000000000 */
[----:B------:R-:W-:Y:S02]  /*38d70*/  SGXT.U32 R237, R237, 0x1 ;  /* 0x00000001eded781a */ /* 0x000fe40000000000 */
[----:B------:R-:W-:-:S02]  /*38d80*/  LOP3.LUT R236, R236, 0x3e, RZ, 0xfc, !PT ;  /* 0x0000003eecec7812 */ /* 0x000fc400078efcff */
[----:B------:R-:W-:Y:S01]  /*38d90*/  LOP3.LUT R237, R237, 0x5c, RZ, 0xfc, !PT ;  /* 0x0000005ceded7812 */ /* 0x000fe200078efcff */
[----:B----4-:R-:W-:-:S05]  /*38da0*/  IMAD.WIDE R42, R251, 0x4, R42 ;  /* 0x00000004fb2a7825 */ /* 0x010fca00078e022a */
[----:B------:R3:W-:Y:S04]  /*38db0*/  STL.64 [R1+0x9e0], R42 ;  /* 0x0009e02a01007387 */ /* 0x0007e80000100a00 */
[----:B------:R3:W-:Y:S01]  /*38dc0*/  LDGSTS.E [R246+0x2c008], desc[UR20][R42.64], P4 ;  /* 0x2c0080002af67fae */ /* 0x0007e2000a1a1014 */
[----:B-1----:R-:W-:Y:S01]  /*38dd0*/  IMAD.WIDE R10, R251, 0x4, R46 ;  /* 0x00000004fb0a7825 */ /* 0x002fe200078e022e */
[----:B------:R-:W-:-:S04]  /*38de0*/  ISETP.GE.AND P4, PT, R236, UR4, PT ;  /* 0x00000004ec007c0c */ /* 0x000fc8000bf86270 */
[----:B------:R1:W-:Y:S04]  /*38df0*/  STL.64 [R1+0x978], R10 ;  /* 0x0009780a01007387 */ /* 0x0003e80000100a00 */
[----:B------:R1:W-:Y:S01]  /*38e00*/  LDGSTS.E [R246+0x2e000], desc[UR20][R10.64], P5 ;  /* 0x2e0000000af67fae */ /* 0x0003e2000a9a1014 */
[----:B------:R-:W-:-:S03]  /*38e10*/  ISETP.NE.U32.AND P5, PT, R12, RZ, PT ;  /* 0x000000ff0c00720c */ /* 0x000fc60003fa5070 */
[----:B------:R-:W4:Y:S01]  /*38e20*/  LDL.LU.64 R50, [R1+0x208] ;  /* 0x0002080001327983 */ /* 0x000f220000300a00 */
[C---:B---3--:R-:W-:Y:S02]  /*38e30*/  IMAD.WIDE R42, R251.reuse, 0x4, R240 ;  /* 0x00000004fb2a7825 */ /* 0x048fe400078e02f0 */
[----:B------:R-:W3:Y:S02]  /*38e40*/  S2R R241, SR_TID.X ;  /* 0x0000000000f17919 */ /* 0x000ee40000002100 */
[----:B-1----:R-:W-:Y:S01]  /*38e50*/  IMAD.WIDE R10, R251, 0x4, R238 ;  /* 0x00000004fb0a7825 */ /* 0x002fe200078e02ee */
[----:B------:R-:W-:Y:S01]  /*38e60*/  SEL R12, RZ, 0x4, P4 ;  /* 0x00000004ff0c7807 */ /* 0x000fe20002000000 */
[----:B------:R1:W-:Y:S01]  /*38e70*/  STL.64 [R1+0x970], R42 ;  /* 0x0009702a01007387 */ /* 0x0003e20000100a00 */
[----:B------:R-:W-:-:S03]  /*38e80*/  ISETP.GE.AND P4, PT, R237, UR4, PT ;  /* 0x00000004ed007c0c */ /* 0x000fc6000bf86270 */
[----:B------:R-:W-:Y:S04]  /*38e90*/  LDGSTS.E [R246+0x2e008], desc[UR20][R42.64], P3 ;  /* 0x2e0080002af67fae */ /* 0x000fe800099a1014 */
[----:B------:R2:W-:Y:S04]  /*38ea0*/  LDGSTS.E [R247+0x28000], desc[UR20][R10.64], P6 ;  /* 0x280000000af77fae */ /* 0x0005e8000b1a1014 */
[----:B-1----:R-:W4:Y:S04]  /*38eb0*/  LDL.LU.64 R42, [R1+0x1d0] ;  /* 0x0001d000012a7983 */ /* 0x002f280000300a00 */
[----:B------:R2:W-:Y:S04]  /*38ec0*/  STL.64 [R1+0x968], R10 ;  /* 0x0009680a01007387 */ /* 0x0005e80000100a00 */
[----:B------:R-:W4:Y:S01]  /*38ed0*/  LDL.LU.64 R236, [R1+0x1c0] ;  /* 0x0001c00001ec7983 */ /* 0x000f220000300a00 */
[----:B---3--:R-:W-:-:S03]  /*38ee0*/  SHF.R.U32.HI R241, RZ, 0x6, R241 ;  /* 0x00000006fff17819 */ /* 0x008fc600000116f1 */
[----:B------:R-:W3:Y:S01]  /*38ef0*/  LDL.LU.64 R58, [R1+0x200] ;  /* 0x00020000013a7983 */ /* 0x000ee20000300a00 */
[----:B------:R-:W-:-:S03]  /*38f00*/  SGXT.U32 R241, R241, 0x1 ;  /* 0x00000001f1f1781a */ /* 0x000fc60000000000 */
[----:B------:R-:W3:Y:S01]  /*38f10*/  LDL.LU.64 R238, [R1+0x1f0] ;  /* 0x0001f00001ee7983 */ /* 0x000ee20000300a00 */
[----:B------:R-:W-:Y:S01]  /*38f20*/  LOP3.LUT R241, R241, 0x5e, RZ, 0xfc, !PT ;  /* 0x0000005ef1f17812 */ /* 0x000fe200078efcff */
[----:B--2---:R-:W-:-:S03]  /*38f30*/  IMAD.WIDE R10, R251, 0x4, R2 ;  /* 0x00000004fb0a7825 */ /* 0x004fc600078e0202 */
[----:B------:R-:W-:Y:S01]  /*38f40*/  ISETP.GE.AND P6, PT, R241, UR4, PT ;  /* 0x00000004f1007c0c */ /* 0x000fe2000bfc6270 */
[----:B------:R-:W2:Y:S04]  /*38f50*/  LDL.LU.64 R2, [R1+0x1e8] ;  /* 0x0001e80001027983 */ /* 0x000ea80000300a00 */
[----:B------:R-:W2:Y:S04]  /*38f60*/  LDL.LU.64 R240, [R1+0x1e0] ;  /* 0x0001e00001f07983 */ /* 0x000ea80000300a00 */
[----:B------:R4:W-:Y:S04]  /*38f70*/  STL.64 [R1+0xb30], R10 ;  /* 0x000b300a01007387 */ /* 0x0009e80000100a00 */
[----:B------:R-:W2:Y:S01]  /*38f80*/  LDL.LU.64 R242, [R1+0x1c8] ;  /* 0x0001c80001f27983 */ /* 0x000ea20000300a00 */
[----:B------:R-:W1:Y:S01]  /*38f90*/  S2R R47, SR_TID.X ;  /* 0x00000000002f7919 */ /* 0x000e620000002100 */
[----:B------:R-:W-:-:S02]  /*38fa0*/  ISETP.NE.U32.AND P0, PT, R252, RZ, PT ;  /* 0x000000fffc00720c */ /* 0x000fc40003f05070 */
[----:B------:R-:W-:Y:S02]  /*38fb0*/  SEL R252, R12, RZ, P1 ;  /* 0x000000ff0cfc7207 */ /* 0x000fe40000800000 */
[----:B------:R-:W-:-:S04]  /*38fc0*/  SEL R12, RZ, 0x4, P4 ;  /* 0x00000004ff0c7807 */ /* 0x000fc80002000000 */
[----:B------:R-:W-:-:S04]  /*38fd0*/  SEL R12, R12, RZ, P1 ;  /* 0x000000ff0c0c7207 */ /* 0x000fc80000800000 */
[----:B------:R-:W-:Y:S01]  /*38fe0*/  ISETP.NE.U32.AND P3, PT, R12, RZ, PT ;  /* 0x000000ff0c00720c */ /* 0x000fe20003f65070 */
[----:B------:R4:W-:Y:S01]  /*38ff0*/  LDGSTS.E [R247+0x28008], desc[UR20][R10.64], P0 ;  /* 0x280080000af77fae */ /* 0x0009e200081a1014 */
[----:B------:R-:W-:Y:S02]  /*39000*/  SEL R12, RZ, 0x4, P6 ;  /* 0x00000004ff0c7807 */ /* 0x000fe40003000000 */
[----:B-1----:R-:W-:-:S04]  /*39010*/  SHF.R.U32.HI R46, RZ, 0x6, R47 ;  /* 0x00000006ff2e7819 */ /* 0x002fc8000001162f */
[----:B------:R-:W-:-:S04]  /*39020*/  SGXT.U32 R46, R46, 0x1 ;  /* 0x000000012e2e781a */ /* 0x000fc80000000000 */
[----:B------:R-:W-:-:S04]  /*39030*/  LOP3.LUT R46, R46, 0x7c, RZ, 0xfc, !PT ;  /* 0x0000007c2e2e7812 */ /* 0x000fc800078efcff */
[----:B------:R-:W-:Y:S02]  /*39040*/  ISETP.GE.AND P6, PT, R46, UR4, PT ;  /* 0x000000042e007c0c */ /* 0x000fe4000bfc6270 */
[----:B------:R-:W-:-:S04]  /*39050*/  SHF.R.U32.HI R46, RZ, 0x6, R47 ;  /* 0x00000006ff2e7819 */ /* 0x000fc8000001162f */
[----:B------:R-:W-:Y:S02]  /*39060*/  SGXT.U32 R46, R46, 0x1 ;  /* 0x000000012e2e781a */ /* 0x000fe40000000000 */
[----:B------:R-:W-:Y:S02]  /*39070*/  ISETP.NE.U32.AND P4, PT, R252, RZ, PT ;  /* 0x000000fffc00720c */ /* 0x000fe40003f85070 */
[----:B------:R-:W-:Y:S02]  /*39080*/  LOP3.LUT R46, R46, 0x7e, RZ, 0xfc, !PT ;  /* 0x0000007e2e2e7812 */ /* 0x000fe400078efcff */
[----:B------:R-:W-:Y:S02]  /*39090*/  SEL R252, R12, RZ, P1 ;  /* 0x000000ff0cfc7207 */ /* 0x000fe40000800000 */
[----:B------:R-:W-:Y:S02]  /*390a0*/  ISETP.GE.AND P0, PT, R46, UR4, PT ;  /* 0x000000042e007c0c */ /* 0x000fe4000bf06270 */
[----:B------:R-:W-:-:S02]  /*390b0*/  LOP3.LUT R47, R47, 0x7f, RZ, 0xc0, !PT ;  /* 0x0000007f2f2f7812 */ /* 0x000fc400078ec0ff */
[----:B------:R-:W-:Y:S02]  /*390c0*/  SEL R12, RZ, 0x4, P6 ;  /* 0x00000004ff0c7807 */ /* 0x000fe40003000000 */
[----:B------:R-:W-:Y:S02]  /*390d0*/  ISETP.NE.U32.AND P6, PT, R252, RZ, PT ;  /* 0x000000fffc00720c */ /* 0x000fe40003fc5070 */
[----:B------:R-:W-:Y:S02]  /*390e0*/  SEL R252, RZ, 0x4, P0 ;  /* 0x00000004fffc7807 */ /* 0x000fe40000000000 */
[----:B------:R-:W-:Y:S02]  /*390f0*/  ISETP.GE.AND P0, PT, R47, UR4, PT ;  /* 0x000000042f007c0c */ /* 0x000fe4000bf06270 */
[----:B------:R-:W-:Y:S02]  /*39100*/  SEL R12, R12, RZ, P1 ;  /* 0x000000ff0c0c7207 */ /* 0x000fe40000800000 */
[----:B------:R-:W-:-:S02]  /*39110*/  SEL R46, RZ, 0x4, P0 ;  /* 0x00000004ff2e7807 */ /* 0x000fc40000000000 */
[----:B------:R-:W-:Y:S02]  /*39120*/  ISETP.NE.U32.AND P0, PT, R12, RZ, PT ;  /* 0x000000ff0c00720c */ /* 0x000fe40003f05070 */
[----:B------:R-:W-:Y:S01]  /*39130*/  SEL R12, R46, RZ, P1 ;  /* 0x000000ff2e0c7207 */ /* 0x000fe20000800000 */
[----:B----4-:R-:W-:-:S05]  /*39140*/  IMAD.WIDE R10, R251, 0x4, R50 ;  /* 0x00000004fb0a7825 */ /* 0x010fca00078e0232 */
[----:B------:R1:W-:Y:S04]  /*39150*/  STL.64 [R1+0x960], R10 ;  /* 0x0009600a01007387 */ /* 0x0003e80000100a00 */
[----:B------:R1:W-:Y:S04]  /*39160*/  LDGSTS.E [R247+0x2a000], desc[UR20][R10.64], P5 ;  /* 0x2a0000000af77fae */ /* 0x0003e8000a9a1014 */
[----:B------:R-:W4:Y:S04]  /*39170*/  LDL.LU.64 R50, [R1+0x1b0] ;  /* 0x0001b00001327983 */ /* 0x000f280000300a00 */
[----:B------:R-:W4:Y:S01]  /*39180*/  LDL.LU.64 R46, [R1+0xc0] ;  /* 0x0000c000012e7983 */ /* 0x000f220000300a00 */
[----:B------:R-:W-:-:S03]  /*39190*/  IMAD.WIDE R54, R13, 0x4, R42 ;  /* 0x000000040d367825 */ /* 0x000fc600078e022a */
[----:B------:R-:W4:Y:S01]  /*391a0*/  LDL.LU.64 R42, [R1+0xa8] ;  /* 0x0000a800012a7983 */ /* 0x000f220000300a00 */
[----:B-1----:R-:W-:-:S03]  /*391b0*/  IMAD.WIDE R10, R13, 0x4, R236 ;  /* 0x000000040d0a7825 */ /* 0x002fc600078e02ec */
[----:B------:R-:W4:Y:S01]  /*391c0*/  LDL.LU.64 R236, [R1+0xa0] ;  /* 0x0000a00001ec7983 */ /* 0x000f220000300a00 */
[----:B---3--:R-:W-:-:S03]  /*391d0*/  IMAD.WIDE R62, R251, 0x4, R58 ;  /* 0x00000004fb3e7825 */ /* 0x008fc600078e023a */
[----:B------:R-:W-:Y:S01]  /*391e0*/  STL.64 [R1+0x358], R54 ;  /* 0x0003583601007387 */ /* 0x000fe20000100a00 */
[----:B------:R-:W-:-:S03]  /*391f0*/  IMAD.WIDE R58, R251, 0x4, R238 ;  /* 0x00000004fb3a7825 */ /* 0x000fc600078e02ee */
[----:B------:R-:W-:Y:S04]  /*39200*/  STL.64 [R1+0x370], R10 ;  /* 0x0003700a01007387 */ /* 0x000fe80000100a00 */
[----:B------:R1:W-:Y:S01]  /*39210*/  STL.64 [R1+0x958], R62 ;  /* 0x0009583e01007387 */ /* 0x0003e20000100a00 */
[----:B--2---:R-:W-:-:S03]  /*39220*/  IMAD.WIDE R2, R251, 0x4, R2 ;  /* 0x00000004fb027825 */ /* 0x004fc600078e0202 */
[----:B------:R-:W2:Y:S01]  /*39230*/  LDL.LU.64 R238, [R1+0x90] ;  /* 0x0000900001ee7983 */ /* 0x000ea20000300a00 */
[----:B------:R-:W-:-:S03]  /*39240*/  IMAD.WIDE R244, R251, 0x4, R240 ;  /* 0x00000004fbf47825 */ /* 0x000fc600078e02f0 */
[----:B------:R3:W-:Y:S04]  /*39250*/  STL.64 [R1+0x950], R58 ;  /* 0x0009503a01007387 */ /* 0x0007e80000100a00 */
[----:B------:R-:W2:Y:S01]  /*39260*/  LDL.LU.64 R240, [R1+0x88] ;  /* 0x0000880001f07983 */ /* 0x000ea20000300a00 */
[----:B------:R-:W-:-:S03]  /*39270*/  IMAD.WIDE R242, R251, 0x4, R242 ;  /* 0x00000004fbf27825 */ /* 0x000fc600078e02f2 */
[----:B------:R1:W-:Y:S04]  /*39280*/  STL.64 [R1+0x948], R2 ;  /* 0x0009480201007387 */ /* 0x0003e80000100a00 */
[----:B------:R1:W-:Y:S04]  /*39290*/  STL.64 [R1+0x940], R244 ;  /* 0x000940f401007387 */ /* 0x0003e80000100a00 */
[----:B------:R-:W-:Y:S04]  /*392a0*/  LDGSTS.E [R247+0x2a008], desc[UR20][R62.64], P4 ;  /* 0x2a0080003ef77fae */ /* 0x000fe8000a1a1014 */
[----:B------:R-:W-:Y:S04]  /*392b0*/  LDGSTS.E [R247+0x2c000], desc[UR20][R58.64], P3 ;  /* 0x2c0000003af77fae */ /* 0x000fe800099a1014 */
[----:B------:R2:W-:Y:S04]  /*392c0*/  LDGSTS.E [R247+0x2c008], desc[UR20][R2.64], P6 ;  /* 0x2c00800002f77fae */ /* 0x0005e8000b1a1014 */
[----:B-1----:R-:W2:Y:S04]  /*392d0*/  LDL.LU.64 R62, [R1+0xe10] ;  /* 0x000e1000013e7983 */ /* 0x002ea80000300a00 */
[----:B---3--:R-:W3:Y:S04]  /*392e0*/  LDL.LU.64 R58, [R1+0xe08] ;  /* 0x000e0800013a7983 */ /* 0x008ee80000300a00 */
[----:B------:R1:W-:Y:S04]  /*392f0*/  STL.64 [R1+0x938], R242 ;  /* 0x000938f201007387 */ /* 0x0003e80000100a00 */
[----:B------:R-:W3:Y:S01]  /*39300*/  LDL.LU.64 R2, [R1+0x60] ;  /* 0x0000600001027983 */ /* 0x000ee20000300a00 */
[----:B------:R-:W-:-:S02]  /*39310*/  SEL R252, R252, RZ, P1 ;  /* 0x000000fffcfc7207 */ /* 0x000fc40000800000 */
[----:B------:R-:W-:Y:S01]  /*39320*/  ISETP.NE.U32.AND P5, PT, R12, RZ, PT ;  /* 0x000000ff0c00720c */ /* 0x000fe20003fa5070 */
[----:B------:R1:W-:Y:S01]  /*39330*/  LDGSTS.E [R247+0x2e000], desc[UR20][R244.64], P0 ;  /* 0x2e000000f4f77fae */ /* 0x0003e200081a1014 */
[----:B------:R-:W-:Y:S01]  /*39340*/  ISETP.NE.U32.AND P1, PT, R252, RZ, PT ;  /* 0x000000fffc00720c */ /* 0x000fe20003f25070 */
[C---:B------:R-:W-:Y:S02]  /*39350*/  VIADD R252, R248.reuse, 0x100000 ;  /* 0x00100000f8fc7836 */ /* 0x040fe40000000000 */
[----:B------:R-:W-:Y:S01]  /*39360*/  VIADD R12, R248, 0x100000 ;  /* 0x00100000f80c7836 */ /* 0x000fe20000000000 */
[----:B------:R-:W3:Y:S09]  /*39370*/  LDL.LU.64 R244, [R1+0x48] ;  /* 0x0000480001f47983 */ /* 0x000ef20000300a00 */
[----:B------:R1:W-:Y:S04]  /*39380*/  LDGSTS.E [R247+0x2e008], desc[UR20][R242.64], P1 ;  /* 0x2e008000f2f77fae */ /* 0x0003e800089a1014 */
[----:B------:R-:W0:Y:S04]  /*39390*/  LDGDEPBAR ;  /* 0x00000000000079af */ /* 0x000e280000000000 */
[----:B------:R-:W-:Y:S04]  /*393a0*/  LDGSTS.E [R252+-0x60000], desc[UR20][R54.64], P5 ;  /* 0xa000000036fc7fae */ /* 0x000fe8000a9a1014 */
[----:B-1----:R-:W3:Y:S04]  /*393b0*/  LDL.LU.64 R242, [R1+0x30] ;  /* 0x0000300001f27983 */ /* 0x002ee80000300a00 */
[----:B------:R1:W-:Y:S04]  /*393c0*/  STL.64 [R1+0xd40], R246 ;  /* 0x000d40f601007387 */ /* 0x0003e80000100a00 */
[----:B------:R2:W-:Y:S04]  /*393d0*/  LDGSTS.E [R12+-0x5fc00], desc[UR20][R10.64], P5 ;  /* 0xa04000000a0c7fae */ /* 0x0005e8000a9a1014 */
[----:B-1----:R-:W3:Y:S04]  /*393e0*/  LDL.LU.64 R246, [R1+0x50] ;  /* 0x0000500001f67983 */ /* 0x002ee80000300a00 */
[----:B------:R-:W3:Y:S04]  /*393f0*/  LDL.LU.64 R54, [R1+0xe00] ;  /* 0x000e000001367983 */ /* 0x000ee80000300a00 */
[----:B------:R-:W3:Y:S01]  /*39400*/  LDL.LU.64 R10, [R1+0x28] ;  /* 0x00002800010a7983 */ /* 0x000ee20000300a00 */
[----:B----4-:R-:W-:-:S04]  /*39410*/  IMAD.WIDE R50, R13, 0x4, R50 ;  /* 0x000000040d327825 */ /* 0x010fc800078e0232 */
[C---:B------:R-:W-:Y:S01]  /*39420*/  IMAD.WIDE R46, R13.reuse, 0x4, R46 ;  /* 0x000000040d2e7825 */ /* 0x040fe200078e022e */
[----:B------:R1:W-:Y:S04]  /*39430*/  STL.64 [R1+0x350], R50 ;  /* 0x0003503201007387 */ /* 0x0003e80000100a00 */
[----:B------:R-:W-:Y:S04]  /*39440*/  LDGSTS.E [R252+-0x5f800], desc[UR20][R50.64], P5 ;  /* 0xa080000032fc7fae */ /* 0x000fe8000a9a1014 */
[----:B------:R-:W-:Y:S04]  /*39450*/  LDGSTS.E [R12+-0x5f400], desc[UR20][R46.64], P5 ;  /* 0xa0c000002e0c7fae */ /* 0x000fe8000a9a1014 */
[----:B-1----:R-:W4:Y:S04]  /*39460*/  LDL.LU.64 R50, [R1+0xdf8] ;  /* 0x000df80001327983 */ /* 0x002f280000300a00 */
[----:B------:R1:W-:Y:S04]  /*39470*/  STL.64 [R1+0x360], R46 ;  /* 0x0003602e01007387 */ /* 0x0003e80000100a00 */
[----:B-1----:R-:W4:Y:S01]  /*39480*/  LDL.LU.64 R46, [R1+0xdf0] ;  /* 0x000df000012e7983 */ /* 0x002f220000300a00 */
[----:B------:R-:W-:-:S05]  /*39490*/  IMAD.WIDE R42, R13, 0x4, R42 ;  /* 0x000000040d2a7825 */ /* 0x000fca00078e022a */
[----:B------:R1:W-:Y:S01]  /*394a0*/  STL.64 [R1+0x3a8], R42 ;  /* 0x0003a82a01007387 */ /* 0x0003e20000100a00 */
[----:B------:R-:W-:-:S03]  /*394b0*/  IMAD.WIDE R236, R13, 0x4, R236 ;  /* 0x000000040dec7825 */ /* 0x000fc600078e02ec */
[----:B------:R-:W-:Y:S04]  /*394c0*/  LDGSTS.E [R252+-0x5f000], desc[UR20][R42.64], P5 ;  /* 0xa10000002afc7fae */ /* 0x000fe8000a9a1014 */
[----:B------:R-:W-:Y:S04]  /*394d0*/  LDGSTS.E [R12+-0x5ec00], desc[UR20][R236.64], P5 ;  /* 0xa1400000ec0c7fae */ /* 0x000fe8000a9a1014 */
[----:B-1----:R-:W4:Y:S01]  /*394e0*/  LDL.LU.64 R42, [R1+0xde8] ;  /* 0x000de800012a7983 */ /* 0x002f220000300a00 */
[----:B--2---:R-:W-:-:S03]  /*394f0*/  IMAD.WIDE R238, R13, 0x4, R238 ;  /* 0x000000040dee7825 */ /* 0x004fc600078e02ee */
[----:B------:R1:W-:Y:S04]  /*39500*/  STL.64 [R1+0x3c0], R236 ;  /* 0x0003c0ec01007387 */ /* 0x0003e80000100a00 */
[----:B------:R-:W-:Y:S01]  /*39510*/  LDGSTS.E [R252+-0x5e800], desc[UR20][R238.64], P5 ;  /* 0xa1800000eefc7fae */ /* 0x000fe2000a9a1014 */
[----:B------:R-:W-:-:S03]  /*39520*/  IMAD.WIDE R240, R13, 0x4, R240 ;  /* 0x000000040df07825 */ /* 0x000fc600078e02f0 */
[----:B-1----:R-:W2:Y:S04]  /*39530*/  LDL.LU.64 R236, [R1+0xde0] ;  /* 0x000de00001ec7983 */ /* 0x002ea80000300a00 */
[----:B------:R1:W-:Y:S04]  /*39540*/  STL.64 [R1+0x3f8], R238 ;  /* 0x0003f8ee01007387 */ /* 0x0003e80000100a00 */
[----:B------:R-:W-:Y:S04]  /*39550*/  LDGSTS.E [R12+-0x5e400], desc[UR20][R240.64], P5 ;  /* 0xa1c00000f00c7fae */ /* 0x000fe8000a9a1014 */
[----:B-1----:R-:W2:Y:S04]  /*39560*/  LDL.LU.64 R238, [R1+0xdd8] ;  /* 0x000dd80001ee7983 */ /* 0x002ea80000300a00 */
[----:B------:R1:W-:Y:S01]  /*39570*/  STL.64 [R1+0x418], R240 ;  /* 0x000418f001007387 */ /* 0x0003e20000100a00 */
[----:B---3--:R-:W-:-:S03]  /*39580*/  IMAD.WIDE R2, R13, 0x4, R2 ;  /* 0x000000040d027825 */ /* 0x008fc600078e0202 */
[----:B-1----:R-:W3:Y:S04]  /*39590*/  LDL.LU.64 R240, [R1+0xdd0] ;  /* 0x000dd00001f07983 */ /* 0x002ee80000300a00 */
[----:B------:R1:W-:Y:S04]  /*395a0*/  STL.64 [R1+0x420], R2 ;  /* 0x0004200201007387 */ /* 0x0003e80000100a00 */
[----:B------:R-:W-:Y:S04]  /*395b0*/  LDGSTS.E [R252+-0x5e000], desc[UR20][R2.64], P5 ;  /* 0xa200000002fc7fae */ /* 0x000fe8000a9a1014 */
[----:B-1----:R-:W2:Y:S01]  /*395c0*/  LDL.LU.64 R2, [R1+0xdc8] ;  /* 0x000dc80001027983 */ /* 0x002ea20000300a00 */
[----:B------:R-:W-:-:S04]  /*395d0*/  IMAD.WIDE R244, R13, 0x4, R244 ;  /* 0x000000040df47825 */ /* 0x000fc800078e02f4 */
[----:B------:R-:W-:-:S04]  /*395e0*/  IMAD.WIDE R242, R13, 0x4, R242 ;  /* 0x000000040df27825 */ /* 0x000fc800078e02f2 */
[----:B------:R-:W-:-:S05]  /*395f0*/  IMAD.WIDE R246, R13, 0x4, R246 ;  /* 0x000000040df67825 */ /* 0x000fca00078e02f6 */
[----:B------:R-:W-:Y:S01]  /*39600*/  STL.64 [R1+0x458], R246 ;  /* 0x000458f601007387 */ /* 0x000fe20000100a00 */
[----:B------:R-:W-:-:S03]  /*39610*/  IMAD.WIDE R10, R13, 0x4, R10 ;  /* 0x000000040d0a7825 */ /* 0x000fc600078e020a */
[----:B------:R-:W-:Y:S04]  /*39620*/  LDGSTS.E [R12+-0x5dc00], desc[UR20][R246.64], P5 ;  /* 0xa2400000f60c7fae */ /* 0x000fe8000a9a1014 */
[----:B------:R-:W-:Y:S04]  /*39630*/  STL.64 [R1+0x520], R244 ;  /* 0x000520f401007387 */ /* 0x000fe80000100a00 */
[----:B------:R-:W-:Y:S04]  /*39640*/  LDGSTS.E [R252+-0x5d800], desc[UR20][R244.64], P5 ;  /* 0xa2800000f4fc7fae */ /* 0x000fe8000a9a1014 */
[----:B------:R-:W-:Y:S04]  /*39650*/  STL.64 [R1+0x558], R242 ;  /* 0x000558f201007387 */ /* 0x000fe80000100a00 */
[----:B------:R-:W-:Y:S04]  /*39660*/  LDGSTS.E [R12+-0x5d400], desc[UR20][R242.64], P5 ;  /* 0xa2c00000f20c7fae */ /* 0x000fe8000a9a1014 */
[----:B------:R3:W-:Y:S04]  /*39670*/  STL.64 [R1+0x768], R10 ;  /* 0x0007680a01007387 */ /* 0x0007e80000100a00 */
[----:B------:R3:W-:Y:S02]  /*39680*/  LDGSTS.E [R252+-0x5d000], desc[UR20][R10.64], P5 ;  /* 0xa30000000afc7fae */ /* 0x0007e4000a9a1014 */
[----:B---3--:R-:W-:-:S04]  /*39690*/  IMAD.WIDE R10, R13, 0x4, R240 ;  /* 0x000000040d0a7825 */ /* 0x008fc800078e02f0 */
[----:B--2---:R-:W-:-:S05]  /*396a0*/  IMAD.WIDE R2, R13, 0x4, R2 ;  /* 0x000000040d027825 */ /* 0x004fca00078e0202 */
[----:B------:R1:W-:Y:S04]  /*396b0*/  STL.64 [R1+0x798], R2 ;  /* 0x0007980201007387 */ /* 0x0003e80000100a00 */
[----:B------:R1:W-:Y:S04]  /*396c0*/  LDGSTS.E [R12+-0x5cc00], desc[UR20][R2.64], P5 ;  /* 0xa3400000020c7fae */ /* 0x0003e8000a9a1014 */
[----:B------:R2:W-:Y:S01]  /*396d0*/  STL.64 [R1+0x7c8], R10 ;  /* 0x0007c80a01007387 */ /* 0x0005e20000100a00 */
[----:B-1----:R-:W-:-:S04]  /*396e0*/  IMAD.WIDE R2, R13, 0x4, R238 ;  /* 0x000000040d027825 */ /* 0x002fc800078e02ee */
[----:B------:R-:W-:Y:S01]  /*396f0*/  VIADD R238, R248, 0x100000 ;  /* 0x00100000f8ee7836 */ /* 0x000fe20000000000 */
[----:B------:R4:W-:Y:S04]  /*39700*/  STL.64 [R1+0x7e8], R2 ;  /* 0x0007e80201007387 */ /* 0x0009e80000100a00 */
[----:B------:R2:W-:Y:S04]  /*39710*/  LDGSTS.E [R238+-0x5c800], desc[UR20][R10.64], P5 ;  /* 0xa38000000aee7fae */ /* 0x0005e8000a9a1014 */
[----:B------:R4:W-:Y:S01]  /*39720*/  LDGSTS.E [R12+-0x5c400], desc[UR20][R2.64], P5 ;  /* 0xa3c00000020c7fae */ /* 0x0009e2000a9a1014 */
[----:B--2---:R-:W-:-:S04]  /*39730*/  IMAD.WIDE R10, R13, 0x4, R236 ;  /* 0x000000040d0a7825 */ /* 0x004fc800078e02ec */
[----:B----4-:R-:W-:-:S04]  /*39740*/  IMAD.WIDE R2, R13, 0x4, R42 ;  /* 0x000000040d027825 */ /* 0x010fc800078e022a */
[----:B------:R-:W-:Y:S01]  /*39750*/  VIADD R42, R248, 0x100000 ;  /* 0x00100000f82a7836 */ /* 0x000fe20000000000 */
[----:B------:R1:W-:Y:S04]  /*39760*/  STL.64 [R1+0x810], R10 ;  /* 0x0008100a01007387 */ /* 0x0003e80000100a00 */
[----:B------:R1:W-:Y:S04]  /*39770*/  LDGSTS.E [R42+-0x5c000], desc[UR20][R10.64], P5 ;  /* 0xa40000000a2a7fae */ /* 0x0003e8000a9a1014 */
[----:B------:R2:W-:Y:S04]  /*39780*/  STL.64 [R1+0x838], R2 ;  /* 0x0008380201007387 */ /* 0x0005e80000100a00 */
[----:B------:R2:W-:Y:S01]  /*39790*/  LDGSTS.E [R12+-0x5bc00], desc[UR20][R2.64], P5 ;  /* 0xa4400000020c7fae */ /* 0x0005e2000a9a1014 */
[----:B-1----:R-:W-:-:S04]  /*397a0*/  IMAD.WIDE R10, R13, 0x4, R46 ;  /* 0x000000040d0a7825 */ /* 0x002fc800078e022e */
[C---:B--2---:R-:W-:Y:S01]  /*397b0*/  IMAD.WIDE R2, R13.reuse, 0x4, R50 ;  /* 0x000000040d027825 */ /* 0x044fe200078e0232 */
        /* <DEDUP_REMOVED lines=41> */
[----:B------:R-:W-:Y:S02]  /*39a50*/  VIADD R42, R249, 0x100000 ;  /* 0x00100000f92a7836 */ /* 0x000fe40000000000 */
        /* <DEDUP_REMOVED lines=13> */
[----:B-1----:R-:W-:-:S05]  /*39b30*/  IMAD.WIDE R10, R13, 0x4, R16 ;  /* 0x000000040d0a7825 */ /* 0x002fca00078e0210 */
[----:B------:R1:W-:Y:S01]  /*39b40*/  STL.64 [R1+0x2b8], R10 ;  /* 0x0002b80a01007387 */ /* 0x0003e20000100a00 */
[----:B--2---:R-:W-:-:S03]  /*39b50*/  IMAD.WIDE R2, R13, 0x4, R18 ;  /* 0x000000040d027825 */ /* 0x004fc600078e0212 */
        /* <DEDUP_REMOVED lines=78> */
[----:B------:R-:W-:Y:S04]  /*3a040*/  STL.64 [R1+0xd50], R248 ;  /* 0x000d50f801007387 */ /* 0x000fe80000100a00 */
        /* <DEDUP_REMOVED lines=92> */
[----:B------:R1:W-:Y:S01]  /*3a610*/  LDGSTS.E [R14+-0x58f00], desc[UR20][R10.64], P5 ;  /* 0xa71000000a0e7fae */ /* 0x0003e2000a9a1014 */
[----:B------:R-:W-:-:S03]  /*3a620*/  IMAD.WIDE R248, R13, 0x4, R158 ;  /* 0x000000040df87825 */ /* 0x000fc600078e029e */
[----:B------:R2:W-:Y:S04]  /*3a630*/  STL.64 [R1+0x890], R2 ;  /* 0x0008900201007387 */ /* 0x0005e80000100a00 */
[----:B------:R2:W-:Y:S01]  /*3a640*/  LDGSTS.E [R12+-0x58b00], desc[UR20][R2.64], P5 ;  /* 0xa7500000020c7fae */ /* 0x0005e2000a9a1014 */
[----:B-1----:R-:W-:-:S04]  /*3a650*/  IMAD.WIDE R10, R13, 0x4, R230 ;  /* 0x000000040d0a7825 */ /* 0x002fc800078e02e6 */
[----:B--2---:R-:W-:-:S05]  /*3a660*/  IMAD.WIDE R2, R13, 0x4, R156 ;  /* 0x000000040d027825 */ /* 0x004fca00078e029c */
[----:B------:R1:W-:Y:S04]  /*3a670*/  LDGSTS.E [R14+-0x58700], desc[UR20][R2.64], P5 ;  /* 0xa7900000020e7fae */ /* 0x0003e8000a9a1014 */
[----:B------:R2:W-:Y:S04]  /*3a680*/  STL.64 [R1+0x8a8], R2 ;  /* 0x0008a80201007387 */ /* 0x0005e80000100a00 */
[----:B------:R3:W-:Y:S01]  /*3a690*/  LDGSTS.E [R12+-0x58300], desc[UR20][R248.64], P5 ;  /* 0xa7d00000f80c7fae */ /* 0x0007e2000a9a1014 */
[----:B-1----:R-:W-:-:S03]  /*3a6a0*/  VIADD R14, R9, 0x100000 ;  /* 0x00100000090e7836 */ /* 0x002fc60000000000 */
[----:B------:R-:W-:Y:S01]  /*3a6b0*/  STL.64 [R1+0xd58], R250 ;  /* 0x000d58fa01007387 */ /* 0x000fe20000100a00 */
[----:B--2---:R-:W-:-:S03]  /*3a6c0*/  IMAD.WIDE R2, R13, 0x4, R224 ;  /* 0x000000040d027825 */ /* 0x004fc600078e02e0 */
[----:B------:R-:W-:Y:S01]  /*3a6d0*/  STL.64 [R1+0xd70], R248 ;  /* 0x000d70f801007387 */ /* 0x000fe20000100a00 */
[----:B---3--:R-:W-:-:S03]  /*3a6e0*/  VIADD R12, R9, 0x100000 ;  /* 0x00100000090c7836 */ /* 0x008fc60000000000 */
        /* <DEDUP_REMOVED lines=24> */
[----:B------:R-:W-:Y:S04]  /*3a870*/  STL.64 [R1+0x30], R10 ;  /* 0x0000300a01007387 */ /* 0x000fe80000100a00 */
[----:B------:R-:W-:Y:S01]  /*3a880*/  LDGSTS.E [R14+-0x5de80], desc[UR20][R10.64], P5 ;  /* 0xa21800000a0e7fae */ /* 0x000fe2000a9a1014 */
[----:B------:R-:W-:-:S03]  /*3a890*/  IMAD.WIDE R238, R13, 0x4, R178 ;  /* 0x000000040dee7825 */ /* 0x000fc600078e02b2 */
[----:B------:R1:W-:Y:S01]  /*3a8a0*/  STL.64 [R1+0x28], R2 ;  /* 0x0000280201007387 */ /* 0x0003e20000100a00 */
[----:B------:R-:W-:-:S03]  /*3a8b0*/  IMAD.WIDE R236, R13, 0x4, R180 ;  /* 0x000000040dec7825 */ /* 0x000fc600078e02b4 */
[----:B------:R1:W-:Y:S01]  /*3a8c0*/  LDGSTS.E [R12+-0x5da80], desc[UR20][R2.64], P5 ;  /* 0xa2580000020c7fae */ /* 0x0003e2000a9a1014 */
[----:B------:R-:W-:-:S04]  /*3a8d0*/  IMAD.WIDE R234, R13, 0x4, R182 ;  /* 0x000000040dea7825 */ /* 0x000fc800078e02b6 */
[----:B------:R-:W-:-:S04]  /*3a8e0*/  IMAD.WIDE R232, R13, 0x4, R184 ;  /* 0x000000040de87825 */ /* 0x000fc800078e02b8 */
[----:B-1----:R-:W-:-:S04]  /*3a8f0*/  IMAD.WIDE R2, R13, 0x4, R176 ;  /* 0x000000040d027825 */ /* 0x002fc800078e02b0 */
[C---:B------:R-:W-:Y:S01]  /*3a900*/  IMAD.WIDE R230, R13.reuse, 0x4, R186 ;  /* 0x000000040de67825 */ /* 0x040fe200078e02ba */
[----:B------:R1:W-:Y:S03]  /*3a910*/  LDGSTS.E [R14+-0x5d680], desc[UR20][R2.64], P5 ;  /* 0xa2980000020e7fae */ /* 0x0003e6000a9a1014 */
[C---:B------:R-:W-:Y:S01]  /*3a920*/  IMAD.WIDE R224, R13.reuse, 0x4, R188 ;  /* 0x000000040de07825 */ /* 0x040fe200078e02bc */
[----:B------:R-:W-:Y:S03]  /*3a930*/  LDGSTS.E [R12+-0x5d280], desc[UR20][R238.64], P5 ;  /* 0xa2d80000ee0c7fae */ /* 0x000fe6000a9a1014 */
[C---:B------:R-:W-:Y:S01]  /*3a940*/  IMAD.WIDE R222, R13.reuse, 0x4, R190 ;  /* 0x000000040dde7825 */ /* 0x040fe200078e02be */
[----:B------:R-:W-:Y:S03]  /*3a950*/  LDGSTS.E [R14+-0x5ce80], desc[UR20][R236.64], P5 ;  /* 0xa3180000ec0e7fae */ /* 0x000fe6000a9a1014 */
[C---:B------:R-:W-:Y:S01]  /*3a960*/  IMAD.WIDE R220, R13.reuse, 0x4, R192 ;  /* 0x000000040ddc7825 */ /* 0x040fe200078e02c0 */
[----:B------:R1:W-:Y:S03]  /*3a970*/  STL.64 [R1], R2 ;  /* 0x0000000201007387 */ /* 0x0003e60000100a00 */
[C---:B------:R-:W-:Y:S01]  /*3a980*/  IMAD.WIDE R194, R13.reuse, 0x4, R194 ;  /* 0x000000040dc27825 */ /* 0x040fe200078e02c2 */
[----:B------:R-:W-:Y:S03]  /*3a990*/  LDGSTS.E [R12+-0x5ca80], desc[UR20][R234.64], P5 ;  /* 0xa3580000ea0c7fae */ /* 0x000fe6000a9a1014 */
[C---:B------:R-:W-:Y:S01]  /*3a9a0*/  IMAD.WIDE R10, R13.reuse, 0x4, R196 ;  /* 0x000000040d0a7825 */ /* 0x040fe200078e02c4 */
[----:B------:R-:W-:Y:S04]  /*3a9b0*/  STL.64 [R1+0xd98], R238 ;  /* 0x000d98ee01007387 */ /* 0x000fe80000100a00 */
[----:B------:R-:W-:Y:S01]  /*3a9c0*/  LDGSTS.E [R14+-0x5c680], desc[UR20][R232.64], P5 ;  /* 0xa3980000e80e7fae */ /* 0x000fe2000a9a1014 */
[----:B-1----:R-:W-:-:S03]  /*3a9d0*/  IMAD.WIDE R2, R13, 0x4, R198 ;  /* 0x000000040d027825 */ /* 0x002fc600078e02c6 */
[----:B------:R-:W-:Y:S04]  /*3a9e0*/  STL.64 [R1+0xda0], R236 ;  /* 0x000da0ec01007387 */ /* 0x000fe80000100a00 */
[----:B------:R-:W-:Y:S04]  /*3a9f0*/  LDGSTS.E [R12+-0x5c280], desc[UR20][R230.64], P5 ;  /* 0xa3d80000e60c7fae */ /* 0x000fe8000a9a1014 */
        /* <DEDUP_REMOVED lines=18> */
[----:B-1----:R-:W-:-:S03]  /*3ab20*/  IMAD.WIDE R10, R13, 0x4, R204 ;  /* 0x000000040d0a7825 */ /* 0x002fc600078e02cc */
[----:B------:R-:W3:Y:S04]  /*3ab30*/  LDL.LU.64 R50, [R1+0x8] ;  /* 0x0000080001327983 */ /* 0x000ee80000300a00 */
[----:B------:R-:W4:Y:S01]  /*3ab40*/  LDL.LU.64 R46, [R1+0x10] ;  /* 0x00001000012e7983 */ /* 0x000f220000300a00 */
[----:B--2---:R-:W-:-:S03]  /*3ab50*/  IMAD.WIDE R2, R13, 0x4, R206 ;  /* 0x000000040d027825 */ /* 0x004fc600078e02ce */
        /* <DEDUP_REMOVED lines=9> */
[----:B------:R1:W-:Y:S04]  /*3abf0*/  LDGSTS.E [R14+-0x59680], desc[UR20][R10.64], P5 ;  /* 0xa69800000a0e7fae */ /* 0x0003e8000a9a1014 */
[----:B------:R2:W-:Y:S04]  /*3ac00*/  STL.64 [R1+0x7b8], R2 ;  /* 0x0007b80201007387 */ /* 0x0005e80000100a00 */
[----:B------:R2:W-:Y:S04]  /*3ac10*/  LDGSTS.E [R12+-0x59280], desc[UR20][R2.64], P5 ;  /* 0xa6d80000020c7fae */ /* 0x0005e8000a9a1014 */
[----:B------:R-:W4:Y:S01]  /*3ac20*/  LDL.LU.64 R242, [R1+0x38] ;  /* 0x0000380001f27983 */ /* 0x000f220000300a00 */
[----:B-1----:R-:W-:-:S03]  /*3ac30*/  IMAD.WIDE R10, R13, 0x4, R212 ;  /* 0x000000040d0a7825 */ /* 0x002fc600078e02d4 */
[----:B------:R-:W4:Y:S01]  /*3ac40*/  LDL.LU.64 R246, [R1+0x40] ;  /* 0x0000400001f67983 */ /* 0x000f220000300a00 */
[----:B--2---:R-:W-:-:S03]  /*3ac50*/  IMAD.WIDE R2, R13, 0x4, R214 ;  /* 0x000000040d027825 */ /* 0x004fc600078e02d6 */
[----:B------:R1:W-:Y:S04]  /*3ac60*/  STL.64 [R1+0x7e0], R10 ;  /* 0x0007e00a01007387 */ /* 0x0003e80000100a00 */
[----:B------:R-:W-:Y:S04]  /*3ac70*/  LDGSTS.E [R14+-0x58e80], desc[UR20][R10.64], P5 ;  /* 0xa71800000a0e7fae */ /* 0x000fe8000a9a1014 */
[----:B------:R2:W-:Y:S01]  /*3ac80*/  STL.64 [R1+0x808], R2 ;  /* 0x0008080201007387 */ /* 0x0005e20000100a00 */
[----:B------:R-:W-:-:S03]  /*3ac90*/  IMAD.WIDE R16, R13, 0x4, R216 ;  /* 0x000000040d107825 */ /* 0x000fc600078e02d8 */
[----:B------:R2:W-:Y:S04]  /*3aca0*/  LDGSTS.E [R12+-0x58a80], desc[UR20][R2.64], P5 ;  /* 0xa7580000020c7fae */ /* 0x0005e8000a9a1014 */
[----:B-1----:R-:W4:Y:S04]  /*3acb0*/  LDL.LU.64 R10, [R1+0x58] ;  /* 0x00005800010a7983 */ /* 0x002f280000300a00 */
[----:B------:R-:W4:Y:S01]  /*3acc0*/  LDL.LU.64 R54, [R1+0x68] ;  /* 0x0000680001367983 */ /* 0x000f220000300a00 */
[----:B--2---:R-:W-:-:S03]  /*3acd0*/  IMAD.WIDE R2, R13, 0x4, R218 ;  /* 0x000000040d027825 */ /* 0x004fc600078e02da */
[----:B------:R1:W-:Y:S04]  /*3ace0*/  STL.64 [R1+0x830], R16 ;  /* 0x0008301001007387 */ /* 0x0003e80000100a00 */
[----:B------:R2:W-:Y:S04]  /*3acf0*/  STL.64 [R1+0xd68], R2 ;  /* 0x000d680201007387 */ /* 0x0005e80000100a00 */
[----:B------:R1:W-:Y:S04]  /*3ad00*/  LDGSTS.E [R14+-0x58680], desc[UR20][R16.64], P5 ;  /* 0xa7980000100e7fae */ /* 0x0003e8000a9a1014 */
[----:B------:R1:W-:Y:S01]  /*3ad10*/  LDGSTS.E [R12+-0x58280], desc[UR20][R2.64], P5 ;  /* 0xa7d80000020c7fae */ /* 0x0003e2000a9a1014 */
[----:B---3--:R-:W-:-:S03]  /*3ad20*/  IMAD.WIDE R24, R13, 0x4, R50 ;  /* 0x000000040d187825 */ /* 0x008fc600078e0232 */
[----:B------:R-:W3:Y:S01]  /*3ad30*/  LDL.LU.64 R50, [R1+0x70] ;  /* 0x0000700001327983 */ /* 0x000ee20000300a00 */
[----:B----4-:R-:W-:-:S03]  /*3ad40*/  IMAD.WIDE R26, R13, 0x4, R46 ;  /* 0x000000040d1a7825 */ /* 0x010fc600078e022e */
[----:B------:R-:W4:Y:S01]  /*3ad50*/  LDL.LU.64 R46, [R1+0x98] ;  /* 0x00009800012e7983 */ /* 0x000f220000300a00 */
        /* <DEDUP_REMOVED lines=11> */
[----:B------:R-:W2:Y:S04]  /*3ae10*/  LDL.LU.64 R54, [R1+0xe0] ;  /* 0x0000e00001367983 */ /* 0x000ea80000300a00 */
[----:B------:R-:W2:Y:S04]  /*3ae20*/  LDL.LU.64 R62, [R1+0xe8] ;  /* 0x0000e800013e7983 */ /* 0x000ea80000300a00 */
[----:B------:R-:W2:Y:S01]  /*3ae30*/  LDL.LU.64 R58, [R1+0xf0] ;  /* 0x0000f000013a7983 */ /* 0x000ea20000300a00 */
[----:B----4-:R-:W-:-:S04]  /*3ae40*/  IMAD.WIDE R42, R13, 0x4, R46 ;  /* 0x000000040d2a7825 */ /* 0x010fc800078e022e */
[----:B---3--:R-:W-:-:S04]  /*3ae50*/  IMAD.WIDE R40, R13, 0x4, R50 ;  /* 0x000000040d287825 */ /* 0x008fc800078e0232 */
[C---:B--2---:R-:W-:Y:S02]  /*3ae60*/  IMAD.WIDE R44, R13.reuse, 0x4, R240 ;  /* 0x000000040d2c7825 */ /* 0x044fe400078e02f0 */
[----:B------:R-:W2:Y:S02]  /*3ae70*/  LDL.LU.64 R240, [R1+0xf8] ;  /* 0x0000f80001f07983 */ /* 0x000ea40000300a00 */
[C---:B------:R-:W-:Y:S02]  /*3ae80*/  IMAD.WIDE R46, R13.reuse, 0x4, R244 ;  /* 0x000000040d2e7825 */ /* 0x040fe400078e02f4 */
[----:B------:R-:W3:Y:S02]  /*3ae90*/  LDL.LU.64 R244, [R1+0x100] ;  /* 0x0001000001f47983 */ /* 0x000ee40000300a00 */
[C---:B------:R-:W-:Y:S02]  /*3aea0*/  IMAD.WIDE R48, R13.reuse, 0x4, R242 ;  /* 0x000000040d307825 */ /* 0x040fe400078e02f2 */
[----:B------:R-:W4:Y:S02]  /*3aeb0*/  LDL.LU.64 R242, [R1+0x108] ;  /* 0x0001080001f27983 */ /* 0x000f240000300a00 */
[----:B------:R-:W-:-:S02]  /*3aec0*/  IMAD.WIDE R50, R13, 0x4, R246 ;  /* 0x000000040d327825 */ /* 0x000fc400078e02f6 */
[----:B------:R-:W4:Y:S02]  /*3aed0*/  LDL.LU.64 R246, [R1+0x110] ;  /* 0x0001100001f67983 */ /* 0x000f240000300a00 */
[C---:B------:R-:W-:Y:S02]  /*3aee0*/  IMAD.WIDE R52, R13.reuse, 0x4, R10 ;  /* 0x000000040d347825 */ /* 0x040fe400078e020a */
[----:B------:R-:W4:Y:S04]  /*3aef0*/  LDL.LU.64 R10, [R1+0x118] ;  /* 0x00011800010a7983 */ /* 0x000f280000300a00 */
[----:B------:R-:W4:Y:S04]  /*3af00*/  LDL.LU.64 R70, [R1+0x120] ;  /* 0x0001200001467983 */ /* 0x000f280000300a00 */
[----:B------:R-:W4:Y:S04]  /*3af10*/  LDL.LU.64 R82, [R1+0x160] ;  /* 0x0001600001527983 */ /* 0x000f280000300a00 */
[----:B------:R-:W4:Y:S04]  /*3af20*/  LDL.LU.64 R74, [R1+0x158] ;  /* 0x00015800014a7983 */ /* 0x000f280000300a00 */
[----:B------:R-:W4:Y:S01]  /*3af30*/  LDL.LU.64 R78, [R1+0x150] ;  /* 0x00015000014e7983 */ /* 0x000f220000300a00 */
[----:B------:R-:W-:-:S04]  /*3af40*/  IMAD.WIDE R56, R13, 0x4, R62 ;  /* 0x000000040d387825 */ /* 0x000fc800078e023e */
[C---:B--2---:R-:W-:Y:S02]  /*3af50*/  IMAD.WIDE R60, R13.reuse, 0x4, R240 ;  /* 0x000000040d3c7825 */ /* 0x044fe400078e02f0 */
[----:B------:R-:W2:Y:S02]  /*3af60*/  LDL.LU.64 R240, [R1+0x148] ;  /* 0x0001480001f07983 */ /* 0x000ea40000300a00 */
[C---:B---3--:R-:W-:Y:S02]  /*3af70*/  IMAD.WIDE R62, R13.reuse, 0x4, R244 ;  /* 0x000000040d3e7825 */ /* 0x048fe400078e02f4 */
[----:B------:R-:W3:Y:S02]  /*3af80*/  LDL.LU.64 R244, [R1+0x140] ;  /* 0x0001400001f47983 */ /* 0x000ee40000300a00 */
[C---:B----4-:R-:W-:Y:S02]  /*3af90*/  IMAD.WIDE R64, R13.reuse, 0x4, R242 ;  /* 0x000000040d407825 */ /* 0x050fe400078e02f2 */
[----:B------:R-:W4:Y:S02]  /*3afa0*/  LDL.LU.64 R242, [R1+0x138] ;  /* 0x0001380001f27983 */ /* 0x000f240000300a00 */
[----:B------:R-:W-:-:S02]  /*3afb0*/  IMAD.WIDE R66, R13, 0x4, R246 ;  /* 0x000000040d427825 */ /* 0x000fc400078e02f6 */
[----:B------:R-:W4:Y:S02]  /*3afc0*/  LDL.LU.64 R246, [R1+0x130] ;  /* 0x0001300001f67983 */ /* 0x000f240000300a00 */
[----:B------:R-:W-:Y:S02]  /*3afd0*/  IMAD.WIDE R68, R13, 0x4, R10 ;  /* 0x000000040d447825 */ /* 0x000fe400078e020a */
[----:B------:R-:W4:Y:S02]  /*3afe0*/  LDL.LU.64 R10, [R1+0x128] ;  /* 0x00012800010a7983 */ /* 0x000f240000300a00 */
[C---:B-1----:R-:W-:Y:S02]  /*3aff0*/  VIADD R14, R8.reuse, 0x100000 ;  /* 0x00100000080e7836 */ /* 0x042fe40000000000 */
[----:B------:R-:W-:-:S03]  /*3b000*/  VIADD R12, R8, 0x100000 ;  /* 0x00100000080c7836 */ /* 0x000fc60000000000 */
        /* <DEDUP_REMOVED lines=8> */
[----:B------:R-:W-:Y:S04]  /*3b090*/  LDGSTS.E [R12+-0x5e200], desc[UR20][R38.64], P5 ;  /* 0xa1e00000260c7fae */ /* 0x000fe8000a9a1014 */
[----:B------:R-:W-:Y:S01]  /*3b0a0*/  LDGSTS.E [R14+-0x5de00], desc[UR20][R40.64], P5 ;  /* 0xa2200000280e7fae */ /* 0x000fe2000a9a1014 */
[----:B------:R-:W-:-:S03]  /*3b0b0*/  IMAD.WIDE R58, R13, 0x4, R58 ;  /* 0x000000040d3a7825 */ /* 0x000fc600078e023a */
        /* <DEDUP_REMOVED lines=15> */
[----:B------:R-:W-:Y:S04]  /*3b1b0*/  LDGSTS.E [R12+-0x5aa00], desc[UR20][R66.64], P5 ;  /* 0xa5600000420c7fae */ /* 0x000fe8000a9a1014 */
[----:B------:R-:W-:Y:S04]  /*3b1c0*/  LDGSTS.E [R14+-0x5a600], desc[UR20][R68.64], P5 ;  /* 0xa5a00000440e7fae */ /* 0x000fe8000a9a1014 */
[----:B------:R-:W-:Y:S04]  /*3b1d0*/  LDGSTS.E [R12+-0x5a200], desc[UR20][R70.64], P5 ;  /* 0xa5e00000460c7fae */ /* 0x000fe8000a9a1014 */
[----:B------:R-:W4:Y:S04]  /*3b1e0*/  LDL.LU.64 R82, [R1+0x168] ;  /* 0x0001680001527983 */ /* 0x000f280000300a00 */
[----:B------:R1:W-:Y:S04]  /*3b1f0*/  STL.64 [R1+0x40], R16 ;  /* 0x0000401001007387 */ /* 0x0003e80000100a00 */
[----:B------:R1:W-:Y:S04]  /*3b200*/  LDGSTS.E [R14+-0x59e00], desc[UR20][R16.64], P5 ;  /* 0xa6200000100e7fae */ /* 0x0003e8000a9a1014 */
[----:B------:R2:W-:Y:S04]  /*3b210*/  STL.64 [R1+0x58], R2 ;  /* 0x0000580201007387 */ /* 0x0005e80000100a00 */
[----:B------:R2:W-:Y:S01]  /*3b220*/  LDGSTS.E [R12+-0x59a00], desc[UR20][R2.64], P5 ;  /* 0xa6600000020c7fae */ /* 0x0005e2000a9a1014 */
[----:B-1----:R-:W-:-:S03]  /*3b230*/  IMAD.WIDE R16, R13, 0x4, R78 ;  /* 0x000000040d107825 */ /* 0x002fc600078e024e */
[----:B------:R-:W4:Y:S04]  /*3b240*/  LDL.LU.64 R74, [R1+0x170] ;  /* 0x00017000014a7983 */ /* 0x000f280000300a00 */
[----:B------:R3:W-:Y:S01]  /*3b250*/  LDGSTS.E [R14+-0x59600], desc[UR20][R16.64], P5 ;  /* 0xa6a00000100e7fae */ /* 0x0007e2000a9a1014 */
[----:B--2---:R-:W-:-:S03]  /*3b260*/  IMAD.WIDE R2, R13, 0x4, R240 ;  /* 0x000000040d027825 */ /* 0x004fc600078e02f0 */
[----:B------:R-:W2:Y:S04]  /*3b270*/  LDL.LU.64 R240, [R1+0x178] ;  /* 0x0001780001f07983 */ /* 0x000ea80000300a00 */
[----:B------:R3:W-:Y:S04]  /*3b280*/  STL.64 [R1+0x6a8], R16 ;  /* 0x0006a81001007387 */ /* 0x0007e80000100a00 */
[----:B------:R4:W-:Y:S04]  /*3b290*/  STL.64 [R1+0x6f0], R2 ;  /* 0x0006f00201007387 */ /* 0x0009e80000100a00 */
[----:B------:R4:W-:Y:S04]  /*3b2a0*/  LDGSTS.E [R12+-0x59200], desc[UR20][R2.64], P5 ;  /* 0xa6e00000020c7fae */ /* 0x0009e8000a9a1014 */
[----:B------:R-:W2:Y:S01]  /*3b2b0*/  LDL.LU.64 R78, [R1+0x180] ;  /* 0x00018000014e7983 */ /* 0x000ea20000300a00 */
[----:B---3--:R-:W-:-:S05]  /*3b2c0*/  IMAD.WIDE R16, R13, 0x4, R244 ;  /* 0x000000040d107825 */ /* 0x008fca00078e02f4 */
[----:B------:R-:W-:Y:S01]  /*3b2d0*/  LDGSTS.E [R14+-0x58e00], desc[UR20][R16.64], P5 ;  /* 0xa7200000100e7fae */ /* 0x000fe2000a9a1014 */
[----:B----4-:R-:W-:-:S03]  /*3b2e0*/  IMAD.WIDE R2, R13, 0x4, R242 ;  /* 0x000000040d027825 */ /* 0x010fc600078e02f2 */
[----:B------:R-:W3:Y:S01]  /*3b2f0*/  LDL.LU.64 R242, [R1+0x188] ;  /* 0x0001880001f27983 */ /* 0x000ee20000300a00 */
[----:B------:R-:W-:-:S03]  /*3b300*/  IMAD.WIDE R248, R13, 0x4, R246 ;  /* 0x000000040df87825 */ /* 0x000fc600078e02f6 */
[----:B------:R1:W-:Y:S04]  /*3b310*/  STL.64 [R1+0x720], R16 ;  /* 0x0007201001007387 */ /* 0x0003e80000100a00 */
[----:B------:R4:W-:Y:S04]  /*3b320*/  STL.64 [R1+0x750], R2 ;  /* 0x0007500201007387 */ /* 0x0009e80000100a00 */
[----:B------:R-:W4:Y:S04]  /*3b330*/  LDL.LU.64 R244, [R1+0x190] ;  /* 0x0001900001f47983 */ /* 0x000f280000300a00 */
[----:B------:R-:W-:Y:S04]  /*3b340*/  LDGSTS.E [R12+-0x58a00], desc[UR20][R2.64], P5 ;  /* 0xa7600000020c7fae */ /* 0x000fe8000a9a1014 */
[----:B------:R1:W-:Y:S01]  /*3b350*/  LDGSTS.E [R14+-0x58600], desc[UR20][R248.64], P5 ;  /* 0xa7a00000f80e7fae */ /* 0x0003e2000a9a1014 */
[----:B------:R-:W-:-:S03]  /*3b360*/  IMAD.WIDE R246, R13, 0x4, R10 ;  /* 0x000000040df67825 */ /* 0x000fc600078e020a */
[----:B------:R-:W4:Y:S04]  /*3b370*/  LDL.LU.64 R10, [R1+0x198] ;  /* 0x00019800010a7983 */ /* 0x000f280000300a00 */
[----:B------:R-:W4:Y:S04]  /*3b380*/  LDL.LU.64 R86, [R1+0x1a0] ;  /* 0x0001a00001567983 */ /* 0x000f280000300a00 */
[----:B------:R1:W-:Y:S04]  /*3b390*/  STL.64 [R1+0xd18], R8 ;  /* 0x000d180801007387 */ /* 0x0003e80000100a00 */
[----:B------:R-:W-:Y:S04]  /*3b3a0*/  STL.64 [R1+0xd80], R248 ;  /* 0x000d80f801007387 */ /* 0x000fe80000100a00 */
[----:B------:R-:W-:Y:S04]  /*3b3b0*/  STL.64 [R1+0xd60], R246 ;  /* 0x000d60f601007387 */ /* 0x000fe80000100a00 */
[----:B------:R-:W4:Y:S04]  /*3b3c0*/  LDL.LU.64 R98, [R1+0x1a8] ;  /* 0x0001a80001627983 */ /* 0x000f280000300a00 */
[----:B------:R-:W4:Y:S01]  /*3b3d0*/  LDL.LU.64 R90, [R1+0x1b8] ;  /* 0x0001b800015a7983 */ /* 0x000f220000300a00 */
[----:B------:R-:W-:-:S03]  /*3b3e0*/  IMAD.WIDE R72, R13, 0x4, R82 ;  /* 0x000000040d487825 */ /* 0x000fc600078e0252 */
[----:B------:R1:W-:Y:S01]  /*3b3f0*/  LDGSTS.E [R12+-0x58200], desc[UR20][R246.64], P5 ;  /* 0xa7e00000f60c7fae */ /* 0x0003e2000a9a1014 */
[----:B--2---:R-:W-:-:S03]  /*3b400*/  IMAD.WIDE R76, R13, 0x4, R240 ;  /* 0x000000040d4c7825 */ /* 0x004fc600078e02f0 */
[----:B------:R-:W2:Y:S04]  /*3b410*/  LDL.LU.64 R240, [R1+0x1d8] ;  /* 0x0001d80001f07983 */ /* 0x000ea80000300a00 */
[----:B------:R-:W2:Y:S01]  /*3b420*/  LDL.LU.64 R94, [R1+0x1f8] ;  /* 0x0001f800015e7983 */ /* 0x000ea20000300a00 */
[----:B---3--:R-:W-:-:S03]  /*3b430*/  IMAD.WIDE R80, R13, 0x4, R242 ;  /* 0x000000040d507825 */ /* 0x008fc600078e02f2 */
[----:B------:R-:W3:Y:S01]  /*3b440*/  LDL.LU.64 R242, [R1+0x230] ;  /* 0x0002300001f27983 */ /* 0x000ee20000300a00 */
[----:B----4-:R-:W-:-:S03]  /*3b450*/  IMAD.WIDE R82, R13, 0x4, R244 ;  /* 0x000000040d527825 */ /* 0x010fc600078e02f4 */
[----:B------:R-:W4:Y:S01]  /*3b460*/  LDL.LU.64 R244, [R1+0x240] ;  /* 0x0002400001f47983 */ /* 0x000f220000300a00 */
[----:B------:R-:W-:-:S03]  /*3b470*/  IMAD.WIDE R84, R13, 0x4, R10 ;  /* 0x000000040d547825 */ /* 0x000fc600078e020a */
[----:B------:R-:W4:Y:S04]  /*3b480*/  LDL.LU.64 R10, [R1+0x248] ;  /* 0x00024800010a7983 */ /* 0x000f280000300a00 */
[----:B-1----:R-:W4:Y:S04]  /*3b490*/  LDL.LU.64 R16, [R1+0x250] ;  /* 0x0002500001107983 */ /* 0x002f280000300a00 */
[----:B------:R-:W4:Y:S04]  /*3b4a0*/  LDL.LU.64 R228, [R1+0x258] ;  /* 0x0002580001e47983 */ /* 0x000f280000300a00 */
[----:B------:R-:W4:Y:S01]  /*3b4b0*/  LDL.LU.64 R22, [R1+0x260] ;  /* 0x0002600001167983 */ /* 0x000f220000300a00 */
[----:B------:R-:W-:-:S04]  /*3b4c0*/  IMAD.WIDE R88, R13, 0x4, R98 ;  /* 0x000000040d587825 */ /* 0x000fc800078e0262 */
[C---:B--2---:R-:W-:Y:S02]  /*3b4d0*/  IMAD.WIDE R92, R13.reuse, 0x4, R240 ;  /* 0x000000040d5c7825 */ /* 0x044fe400078e02f0 */
[----:B------:R-:W2:Y:S04]  /*3b4e0*/  LDL.LU.64 R240, [R1+0x268] ;  /* 0x0002680001f07983 */ /* 0x000ea80000300a00 */
[----:B------:R-:W2:Y:S01]  /*3b4f0*/  LDL.LU.64 R20, [R1+0x270] ;  /* 0x0002700001147983 */ /* 0x000ea20000300a00 */
[----:B---3--:R-:W-:-:S03]  /*3b500*/  IMAD.WIDE R96, R13, 0x4, R242 ;  /* 0x000000040d607825 */ /* 0x008fc600078e02f2 */
[----:B------:R-:W3:Y:S01]  /*3b510*/  LDL.LU.64 R242, [R1+0x278] ;  /* 0x0002780001f27983 */ /* 0x000ee20000300a00 */
[----:B----4-:R-:W-:-:S03]  /*3b520*/  IMAD.WIDE R98, R13, 0x4, R244 ;  /* 0x000000040d627825 */ /* 0x010fc600078e02f4 */
        /* <DEDUP_REMOVED lines=9> */
[----:B------:R-:W4:Y:S01]  /*3b5c0*/  LDL.LU.64 R22, [R1+0x2c8] ;  /* 0x0002c80001167983 */ /* 0x000f220000300a00 */
[----:B--2---:R-:W-:-:S03]  /*3b5d0*/  IMAD.WIDE R108, R13, 0x4, R240 ;  /* 0x000000040d6c7825 */ /* 0x004fc600078e02f0 */
[----:B------:R-:W2:Y:S01]  /*3b5e0*/  LDL.LU.64 R240, [R1+0x2d8] ;  /* 0x0002d80001f07983 */ /* 0x000ea20000300a00 */
[----:B------:R-:W-:-:S03]  /*3b5f0*/  IMAD.WIDE R110, R13, 0x4, R20 ;  /* 0x000000040d6e7825 */ /* 0x000fc600078e0214 */
[----:B------:R-:W2:Y:S01]  /*3b600*/  LDL.LU.64 R20, [R1+0x2e0] ;  /* 0x0002e00001147983 */ /* 0x000ea20000300a00 */
[----:B---3--:R-:W-:-:S03]  /*3b610*/  IMAD.WIDE R112, R13, 0x4, R242 ;  /* 0x000000040d707825 */ /* 0x008fc600078e02f2 */
[----:B------:R-:W3:Y:S01]  /*3b620*/  LDL.LU.64 R242, [R1+0x2f8] ;  /* 0x0002f80001f27983 */ /* 0x000ee20000300a00 */
[----:B----4-:R-:W-:-:S03]  /*3b630*/  IMAD.WIDE R114, R13, 0x4, R244 ;  /* 0x000000040d727825 */ /* 0x010fc600078e02f4 */
[----:B------:R-:W4:Y:S01]  /*3b640*/  LDL.LU.64 R244, [R1+0x2f0] ;  /* 0x0002f00001f47983 */ /* 0x000f220000300a00 */
[----:B------:R-:W-:-:S03]  /*3b650*/  IMAD.WIDE R116, R13, 0x4, R10 ;  /* 0x000000040d747825 */ /* 0x000fc600078e020a */
[----:B------:R-:W4:Y:S01]  /*3b660*/  LDL.LU.64 R10, [R1+0x2e8] ;  /* 0x0002e800010a7983 */ /* 0x000f220000300a00 */
[----:B------:R-:W-:Y:S02]  /*3b670*/  VIADD R14, R7, 0x100000 ;  /* 0x00100000070e7836 */ /* 0x000fe40000000000 */
[----:B------:R-:W-:-:S03]  /*3b680*/  IMAD.WIDE R74, R13, 0x4, R74 ;  /* 0x000000040d4a7825 */ /* 0x000fc600078e024a */
[----:B------:R-:W-:Y:S01]  /*3b690*/  LDGSTS.E [R14+-0x5fd80], desc[UR20][R72.64], P5 ;  /* 0xa0280000480e7fae */ /* 0x000fe2000a9a1014 */
[----:B------:R-:W-:Y:S02]  /*3b6a0*/  VIADD R12, R7, 0x100000 ;  /* 0x00100000070c7836 */ /* 0x000fe40000000000 */
[----:B------:R-:W-:-:S03]  /*3b6b0*/  IMAD.WIDE R78, R13, 0x4, R78 ;  /* 0x000000040d4e7825 */ /* 0x000fc600078e024e */
        /* <DEDUP_REMOVED lines=30> */
[----:B------:R-:W4:Y:S04]  /*3b8a0*/  LDL.LU.64 R16, [R1+0x300] ;  /* 0x0003000001107983 */ /* 0x000f280000300a00 */
[----:B------:R-:W4:Y:S04]  /*3b8b0*/  LDL.LU.64 R122, [R1+0x310] ;  /* 0x00031000017a7983 */ /* 0x000f280000300a00 */
[----:B------:R-:W-:Y:S04]  /*3b8c0*/  LDGSTS.E [R14+-0x59d80], desc[UR20][R18.64], P5 ;  /* 0xa6280000120e7fae */ /* 0x000fe8000a9a1014 */
[----:B------:R-:W-:Y:S04]  /*3b8d0*/  LDGSTS.E [R12+-0x59980], desc[UR20][R228.64], P5 ;  /* 0xa6680000e40c7fae */ /* 0x000fe8000a9a1014 */
[----:B------:R-:W-:Y:S01]  /*3b8e0*/  LDGSTS.E [R14+-0x59580], desc[UR20][R226.64], P5 ;  /* 0xa6a80000e20e7fae */ /* 0x000fe2000a9a1014 */
[----:B--2---:R-:W-:-:S03]  /*3b8f0*/  IMAD.WIDE R2, R13, 0x4, R240 ;  /* 0x000000040d027825 */ /* 0x004fc600078e02f0 */
[----:B------:R-:W2:Y:S01]  /*3b900*/  LDL.LU.64 R240, [R1+0x318] ;  /* 0x0003180001f07983 */ /* 0x000ea20000300a00 */
[----:B------:R-:W-:-:S03]  /*3b910*/  IMAD.WIDE R8, R13, 0x4, R20 ;  /* 0x000000040d087825 */ /* 0x000fc600078e0214 */
[----:B------:R-:W2:Y:S04]  /*3b920*/  LDL.LU.64 R126, [R1+0x348] ;  /* 0x00034800017e7983 */ /* 0x000ea80000300a00 */
[----:B------:R3:W-:Y:S04]  /*3b930*/  STL.64 [R1+0x8], R2 ;  /* 0x0000080201007387 */ /* 0x0007e80000100a00 */
[----:B------:R3:W-:Y:S04]  /*3b940*/  LDGSTS.E [R12+-0x59180], desc[UR20][R2.64], P5 ;  /* 0xa6e80000020c7fae */ /* 0x0007e8000a9a1014 */
[----:B------:R-:W2:Y:S04]  /*3b950*/  LDL.LU.64 R22, [R1+0x368] ;  /* 0x0003680001167983 */ /* 0x000ea80000300a00 */
[----:B------:R-:W-:Y:S01]  /*3b960*/  LDGSTS.E [R14+-0x58d80], desc[UR20][R8.64], P5 ;  /* 0xa7280000080e7fae */ /* 0x000fe2000a9a1014 */
[----:B---3--:R-:W-:-:S03]  /*3b970*/  IMAD.WIDE R2, R13, 0x4, R242 ;  /* 0x000000040d027825 */ /* 0x008fc600078e02f2 */
[----:B------:R-:W3:Y:S04]  /*3b980*/  LDL.LU.64 R242, [R1+0x378] ;  /* 0x0003780001f27983 */ /* 0x000ee80000300a00 */
[----:B------:R-:W-:Y:S04]  /*3b990*/  STL.64 [R1+0x98], R8 ;  /* 0x0000980801007387 */ /* 0x000fe80000100a00 */
[----:B------:R4:W-:Y:S04]  /*3b9a0*/  STL.64 [R1+0x610], R2 ;  /* 0x0006100201007387 */ /* 0x0009e80000100a00 */
[----:B------:R4:W-:Y:S02]  /*3b9b0*/  LDGSTS.E [R12+-0x58980], desc[UR20][R2.64], P5 ;  /* 0xa7680000020c7fae */ /* 0x0009e4000a9a1014 */
[----:B----4-:R-:W-:-:S04]  /*3b9c0*/  IMAD.WIDE R2, R13, 0x4, R244 ;  /* 0x000000040d027825 */ /* 0x010fc800078e02f4 */
[C---:B------:R-:W-:Y:S01]  /*3b9d0*/  IMAD.WIDE R244, R13.reuse, 0x4, R10 ;  /* 0x000000040df47825 */ /* 0x040fe200078e020a */
[----:B------:R1:W-:Y:S04]  /*3b9e0*/  LDGSTS.E [R14+-0x58580], desc[UR20][R2.64], P5 ;  /* 0xa7a80000020e7fae */ /* 0x0003e8000a9a1014 */
[----:B------:R-:W4:Y:S04]  /*3b9f0*/  LDL.LU.64 R10, [R1+0x380] ;  /* 0x00038000010a7983 */ /* 0x000f280000300a00 */
[----:B------:R-:W4:Y:S04]  /*3ba00*/  LDL.LU.64 R20, [R1+0x390] ;  /* 0x0003900001147983 */ /* 0x000f280000300a00 */
[----:B------:R1:W-:Y:S04]  /*3ba10*/  STL.64 [R1+0xd88], R2 ;  /* 0x000d880201007387 */ /* 0x0003e80000100a00 */
[----:B------:R-:W-:Y:S01]  /*3ba20*/  STL.64 [R1+0xd78], R244 ;  /* 0x000d78f401007387 */ /* 0x000fe20000100a00 */
[----:B------:R-:W-:-:S03]  /*3ba30*/  IMAD.WIDE R120, R13, 0x4, R16 ;  /* 0x000000040d787825 */ /* 0x000fc600078e0210 */
[----:B------:R1:W-:Y:S04]  /*3ba40*/  LDGSTS.E [R12+-0x58180], desc[UR20][R244.64], P5 ;  /* 0xa7e80000f40c7fae */ /* 0x0003e8000a9a1014 */
[----:B------:R-:W4:Y:S04]  /*3ba50*/  LDL.LU.64 R16, [R1+0x398] ;  /* 0x0003980001107983 */ /* 0x000f280000300a00 */
[----:B------:R-:W4:Y:S01]  /*3ba60*/  LDL.LU.64 R138, [R1+0x3a0] ;  /* 0x0003a000018a7983 */ /* 0x000f220000300a00 */
[----:B--2---:R-:W-:-:S03]  /*3ba70*/  IMAD.WIDE R124, R13, 0x4, R240 ;  /* 0x000000040d7c7825 */ /* 0x004fc600078e02f0 */
[----:B------:R-:W2:Y:S04]  /*3ba80*/  LDL.LU.64 R240, [R1+0x3b0] ;  /* 0x0003b00001f07983 */ /* 0x000ea80000300a00 */
        /* <DEDUP_REMOVED lines=14> */
[----:B------:R-:W2:Y:S04]  /*3bb70*/  LDL.LU.64 R158, [R1+0x410] ;  /* 0x00041000019e7983 */ /* 0x000ea80000300a00 */
[----:B------:R-:W2:Y:S01]  /*3bb80*/  LDL.LU.64 R250, [R1+0x428] ;  /* 0x0004280001fa7983 */ /* 0x000ea20000300a00 */
[----:B------:R-:W-:-:S04]  /*3bb90*/  IMAD.WIDE R144, R13, 0x4, R22 ;  /* 0x000000040d907825 */ /* 0x000fc800078e0216 */
[C---:B---3--:R-:W-:Y:S02]  /*3bba0*/  IMAD.WIDE R146, R13.reuse, 0x4, R242 ;  /* 0x000000040d927825 */ /* 0x048fe400078e02f2 */
[----:B------:R-:W3:Y:S02]  /*3bbb0*/  LDL.LU.64 R242, [R1+0x430] ;  /* 0x0004300001f27983 */ /* 0x000ee40000300a00 */
[C---:B----4-:R-:W-:Y:S02]  /*3bbc0*/  IMAD.WIDE R148, R13.reuse, 0x4, R10 ;  /* 0x000000040d947825 */ /* 0x050fe400078e020a */
        /* <DEDUP_REMOVED lines=8> */
[----:B------:R-:W2:Y:S01]  /*3bc50*/  LDL.LU.64 R172, [R1+0x478] ;  /* 0x0004780001ac7983 */ /* 0x000ea20000300a00 */
[----:B------:R-:W-:-:S03]  /*3bc60*/  IMAD.WIDE R160, R13, 0x4, R250 ;  /* 0x000000040da07825 */ /* 0x000fc600078e02fa */
        /* <DEDUP_REMOVED lines=8> */
[C---:B-1----:R-:W-:Y:S02]  /*3bcf0*/  VIADD R14, R6.reuse, 0x100000 ;  /* 0x00100000060e7836 */ /* 0x042fe40000000000 */
[C---:B------:R-:W-:Y:S01]  /*3bd00*/  IMAD.WIDE R122, R13.reuse, 0x4, R122 ;  /* 0x000000040d7a7825 */ /* 0x040fe200078e027a */
[----:B------:R-:W4:Y:S03]  /*3bd10*/  LDL.LU.64 R170, [R1+0x4d8] ;  /* 0x0004d80001aa7983 */ /* 0x000f260000300a00 */
[----:B------:R-:W-:Y:S01]  /*3bd20*/  VIADD R12, R6, 0x100000 ;  /* 0x00100000060c7836 */ /* 0x000fe20000000000 */
        /* <DEDUP_REMOVED lines=28> */
[----:B------:R1:W-:Y:S04]  /*3bef0*/  LDGSTS.E [R14+-0x5a500], desc[UR20][R164.64], P5 ;  /* 0xa5b00000a40e7fae */ /* 0x0003e8000a9a1014 */
[----:B------:R-:W-:Y:S01]  /*3bf00*/  LDGSTS.E [R12+-0x5a100], desc[UR20][R166.64], P5 ;  /* 0xa5f00000a60c7fae */ /* 0x000fe2000a9a1014 */
[----:B-1----:R-:W-:-:S04]  /*3bf10*/  IMAD.WIDE R14, R13, 0x4, R16 ;  /* 0x000000040d0e7825 */ /* 0x002fc800078e0210 */
[----:B------:R-:W-:-:S05]  /*3bf20*/  VIADD R16, R6, 0x100000 ;  /* 0x0010000006107836 */ /* 0x000fca0000000000 */
[----:B------:R-:W-:Y:S04]  /*3bf30*/  LDGSTS.E [R16+-0x59d00], desc[UR20][R20.64], P5 ;  /* 0xa630000014107fae */ /* 0x000fe8000a9a1014 */
[----:B------:R-:W-:Y:S01]  /*3bf40*/  LDGSTS.E [R12+-0x59900], desc[UR20][R14.64], P5 ;  /* 0xa67000000e0c7fae */ /* 0x000fe2000a9a1014 */
[----:B--2---:R-:W-:-:S04]  /*3bf50*/  IMAD.WIDE R240, R13, 0x4, R240 ;  /* 0x000000040df07825 */ /* 0x004fc800078e02f0 */
[C---:B------:R-:W-:Y:S01]  /*3bf60*/  IMAD.WIDE R2, R13.reuse, 0x4, R172 ;  /* 0x000000040d027825 */ /* 0x040fe200078e02ac */
[----:B------:R-:W-:Y:S04]  /*3bf70*/  LDGSTS.E [R16+-0x59500], desc[UR20][R240.64], P5 ;  /* 0xa6b00000f0107fae */ /* 0x000fe8000a9a1014 */
[----:B------:R-:W2:Y:S01]  /*3bf80*/  LDL.LU.64 R172, [R1+0x4e8] ;  /* 0x0004e80001ac7983 */ /* 0x000ea20000300a00 */
[----:B------:R-:W-:-:S03]  /*3bf90*/  IMAD.WIDE R8, R13, 0x4, R250 ;  /* 0x000000040d087825 */ /* 0x000fc600078e02fa */
[----:B------:R-:W2:Y:S04]  /*3bfa0*/  LDL.LU.64 R174, [R1+0x4f0] ;  /* 0x0004f00001ae7983 */ /* 0x000ea80000300a00 */
[----:B------:R1:W-:Y:S04]  /*3bfb0*/  STL.64 [R1+0x20], R2 ;  /* 0x0000200201007387 */ /* 0x0003e80000100a00 */
[----:B------:R-:W2:Y:S04]  /*3bfc0*/  LDL.LU.64 R176, [R1+0x4f8] ;  /* 0x0004f80001b07983 */ /* 0x000ea80000300a00 */
[----:B------:R-:W2:Y:S01]  /*3bfd0*/  LDL.LU.64 R250, [R1+0x508] ;  /* 0x0005080001fa7983 */ /* 0x000ea20000300a00 */
[----:B---3--:R-:W-:-:S03]  /*3bfe0*/  IMAD.WIDE R246, R13, 0x4, R242 ;  /* 0x000000040df67825 */ /* 0x008fc600078e02f2 */
[----:B------:R3:W-:Y:S04]  /*3bff0*/  STL.64 [R1+0x140], R8 ;  /* 0x0001400801007387 */ /* 0x0007e80000100a00 */
[----:B------:R1:W-:Y:S02]  /*3c000*/  LDGSTS.E [R12+-0x59100], desc[UR20][R2.64], P5 ;  /* 0xa6f00000020c7fae */ /* 0x0003e4000a9a1014 */
[----:B-1----:R-:W-:-:S05]  /*3c010*/  IMAD.WIDE R2, R13, 0x4, R168 ;  /* 0x000000040d027825 */ /* 0x002fca00078e02a8 */
[----:B------:R-:W-:Y:S04]  /*3c020*/  LDGSTS.E [R16+-0x58d00], desc[UR20][R2.64], P5 ;  /* 0xa730000002107fae */ /* 0x000fe8000a9a1014 */
[----:B------:R-:W-:Y:S04]  /*3c030*/  LDGSTS.E [R12+-0x58900], desc[UR20][R8.64], P5 ;  /* 0xa7700000080c7fae */ /* 0x000fe8000a9a1014 */
[----:B------:R1:W-:Y:S01]  /*3c040*/  LDGSTS.E [R16+-0x58500], desc[UR20][R246.64], P5 ;  /* 0xa7b00000f6107fae */ /* 0x0003e2000a9a1014 */
[----:B----4-:R-:W-:-:S03]  /*3c050*/  IMAD.WIDE R242, R13, 0x4, R10 ;  /* 0x000000040df27825 */ /* 0x010fc600078e020a */
[----:B------:R-:W4:Y:S01]  /*3c060*/  LDL.LU.64 R10, [R1+0x510] ;  /* 0x00051000010a7983 */ /* 0x000f220000300a00 */
[----:B------:R-:W-:-:S03]  /*3c070*/  IMAD.WIDE R168, R13, 0x4, R22 ;  /* 0x000000040da87825 */ /* 0x000fc600078e0216 */
[----:B------:R-:W3:Y:S04]  /*3c080*/  LDL.LU.64 R182, [R1+0x528] ;  /* 0x0005280001b67983 */ /* 0x000ee80000300a00 */
[----:B------:R-:W-:Y:S04]  /*3c090*/  STL.64 [R1+0xd10], R6 ;  /* 0x000d100601007387 */ /* 0x000fe80000100a00 */
[----:B------:R1:W-:Y:S04]  /*3c0a0*/  STL.64 [R1+0xd90], R246 ;  /* 0x000d90f601007387 */ /* 0x0003e80000100a00 */
[----:B------:R-:W3:Y:S04]  /*3c0b0*/  LDL.LU.64 R22, [R1+0x530] ;  /* 0x0005300001167983 */ /* 0x000ee80000300a00 */
[----:B------:R-:W3:Y:S04]  /*3c0c0*/  LDL.LU.64 R186, [R1+0x548] ;  /* 0x0005480001ba7983 */ /* 0x000ee80000300a00 */
[----:B------:R-:W3:Y:S04]  /*3c0d0*/  LDL.LU.64 R234, [R1+0x550] ;  /* 0x0005500001ea7983 */ /* 0x000ee80000300a00 */
[----:B------:R-:W3:Y:S04]  /*3c0e0*/  LDL.LU.64 R236, [R1+0x560] ;  /* 0x0005600001ec7983 */ /* 0x000ee80000300a00 */
[----:B------:R-:W3:Y:S01]  /*3c0f0*/  LDL.LU.64 R238, [R1+0x568] ;  /* 0x0005680001ee7983 */ /* 0x000ee20000300a00 */
[----:B--2---:R-:W-:-:S03]  /*3c100*/  IMAD.WIDE R178, R13, 0x4, R250 ;  /* 0x000000040db27825 */ /* 0x004fc600078e02fa */
[----:B------:R2:W-:Y:S04]  /*3c110*/  LDGSTS.E [R12+-0x58100], desc[UR20][R242.64], P5 ;  /* 0xa7f00000f20c7fae */ /* 0x0005e8000a9a1014 */
[----:B------:R-:W2:Y:S01]  /*3c120*/  LDL.LU.64 R250, [R1+0x578] ;  /* 0x0005780001fa7983 */ /* 0x000ea20000300a00 */
[----:B----4-:R-:W-:-:S03]  /*3c130*/  IMAD.WIDE R180, R13, 0x4, R10 ;  /* 0x000000040db47825 */ /* 0x010fc600078e020a */
[----:B------:R-:W4:Y:S04]  /*3c140*/  LDL.LU.64 R10, [R1+0x588] ;  /* 0x00058800010a7983 */ /* 0x000f280000300a00 */
[----:B------:R-:W4:Y:S01]  /*3c150*/  LDL.LU.64 R232, [R1+0x590] ;  /* 0x0005900001e87983 */ /* 0x000f220000300a00 */
[----:B---3--:R-:W-:-:S03]  /*3c160*/  IMAD.WIDE R184, R13, 0x4, R22 ;  /* 0x000000040db87825 */ /* 0x008fc600078e0216 */
[----:B------:R-:W3:Y:S04]  /*3c170*/  LDL.LU.64 R22, [R1+0x598] ;  /* 0x0005980001167983 */ /* 0x000ee80000300a00 */
[----:B------:R-:W3:Y:S01]  /*3c180*/  LDL.LU.64 R224, [R1+0x5b0] ;  /* 0x0005b00001e07983 */ /* 0x000ee20000300a00 */
[----:B------:R-:W-:-:S03]  /*3c190*/  IMAD.WIDE R188, R13, 0x4, R234 ;  /* 0x000000040dbc7825 */ /* 0x000fc600078e02ea */
        /* <DEDUP_REMOVED lines=8> */
[----:B----4-:R-:W-:-:S03]  /*3c220*/  IMAD.WIDE R198, R13, 0x4, R10 ;  /* 0x000000040dc67825 */ /* 0x010fc600078e020a */
[----:B------:R-:W4:Y:S01]  /*3c230*/  LDL.LU.64 R10, [R1+0x5f8] ;  /* 0x0005f800010a7983 */ /* 0x000f220000300a00 */
[----:B------:R-:W-:-:S04]  /*3c240*/  IMAD.WIDE R200, R13, 0x4, R232 ;  /* 0x000000040dc87825 */ /* 0x000fc800078e02e8 */
[C---:B---3--:R-:W-:Y:S02]  /*3c250*/  IMAD.WIDE R202, R13.reuse, 0x4, R22 ;  /* 0x000000040dca7825 */ /* 0x048fe400078e0216 */
[----:B------:R-:W3:Y:S04]  /*3c260*/  LDL.LU.64 R22, [R1+0x600] ;  /* 0x0006000001167983 */ /* 0x000ee80000300a00 */
[----:B------:R-:W3:Y:S04]  /*3c270*/  LDL.LU.64 R232, [R1+0x618] ;  /* 0x0006180001e87983 */ /* 0x000ee80000300a00 */
[----:B------:R-:W3:Y:S01]  /*3c280*/  LDL.LU.64 R248, [R1+0x650] ;  /* 0x0006500001f87983 */ /* 0x000ee20000300a00 */
[----:B------:R-:W-:-:S03]  /*3c290*/  IMAD.WIDE R208, R13, 0x4, R234 ;  /* 0x000000040dd07825 */ /* 0x000fc600078e02ea */
[----:B------:R-:W3:Y:S01]  /*3c2a0*/  LDL.LU.64 R234, [R1+0x660] ;  /* 0x0006600001ea7983 */ /* 0x000ee20000300a00 */
[----:B------:R-:W-:-:S03]  /*3c2b0*/  IMAD.WIDE R210, R13, 0x4, R236 ;  /* 0x000000040dd27825 */ /* 0x000fc600078e02ec */
[----:B------:R-:W3:Y:S01]  /*3c2c0*/  LDL.LU.64 R236, [R1+0x668] ;  /* 0x0006680001ec7983 */ /* 0x000ee20000300a00 */
[----:B------:R-:W-:-:S03]  /*3c2d0*/  IMAD.WIDE R212, R13, 0x4, R238 ;  /* 0x000000040dd47825 */ /* 0x000fc600078e02ee */
[----:B------:R-:W3:Y:S01]  /*3c2e0*/  LDL.LU.64 R238, [R1+0x670] ;  /* 0x0006700001ee7983 */ /* 0x000ee20000300a00 */
[----:B-1----:R-:W-:Y:S02]  /*3c2f0*/  VIADD R16, R5, 0x100000 ;  /* 0x0010000005107836 */ /* 0x002fe40000000000 */
        /* <DEDUP_REMOVED lines=31> */
[----:B------:R-:W-:-:S02]  /*3c4f0*/  VIADD R218, R5, 0x100000 ;  /* 0x0010000005da7836 */ /* 0x000fc40000000000 */
[----:B------:R-:W-:Y:S02]  /*3c500*/  VIADD R252, R5, 0x100000 ;  /* 0x0010000005fc7836 */ /* 0x000fe40000000000 */
[C---:B--2---:R-:W-:Y:S02]  /*3c510*/  IMAD.WIDE R214, R13.reuse, 0x4, R250 ;  /* 0x000000040dd67825 */ /* 0x044fe400078e02fa */
[----:B------:R-:W2:Y:S04]  /*3c520*/  LDL.LU.64 R250, [R1+0x688] ;  /* 0x0006880001fa7983 */ /* 0x000ea80000300a00 */
[----:B------:R3:W-:Y:S01]  /*3c530*/  LDGSTS.E [R16+-0x5a480], desc[UR20][R214.64], P5 ;  /* 0xa5b80000d6107fae */ /* 0x0007e2000a9a1014 */
[----:B----4-:R-:W-:-:S03]  /*3c540*/  IMAD.WIDE R216, R13, 0x4, R10 ;  /* 0x000000040dd87825 */ /* 0x010fc600078e020a */
[----:B------:R-:W4:Y:S04]  /*3c550*/  LDL.LU.64 R10, [R1+0x690] ;  /* 0x00069000010a7983 */ /* 0x000f280000300a00 */
[----:B------:R-:W2:Y:S04]  /*3c560*/  LDL.LU.64 R224, [R1+0x358] ;  /* 0x0003580001e07983 */ /* 0x000ea80000300a00 */
[----:B------:R-:W4:Y:S04]  /*3c570*/  LDL.LU.64 R230, [R1+0x328] ;  /* 0x0003280001e67983 */ /* 0x000f280000300a00 */
[----:B------:R-:W-:Y:S01]  /*3c580*/  LDGSTS.E [R12+-0x5a080], desc[UR20][R216.64], P5 ;  /* 0xa5f80000d80c7fae */ /* 0x000fe2000a9a1014 */
[----:B---3--:R-:W-:-:S03]  /*3c590*/  IMAD.WIDE R16, R13, 0x4, R232 ;  /* 0x000000040d107825 */ /* 0x008fc600078e02e8 */
[----:B------:R-:W3:Y:S04]  /*3c5a0*/  LDL.LU.64 R232, [R1+0x238] ;  /* 0x0002380001e87983 */ /* 0x000ee80000300a00 */
[----:B------:R-:W3:Y:S01]  /*3c5b0*/  LDL.LU.64 R8, [R1+0xa0] ;  /* 0x0000a00001087983 */ /* 0x000ee20000300a00 */
[----:B------:R-:W-:-:S04]  /*3c5c0*/  IMAD.WIDE R22, R13, 0x4, R22 ;  /* 0x000000040d167825 */ /* 0x000fc800078e0216 */
[C---:B------:R-:W-:Y:S01]  /*3c5d0*/  IMAD.WIDE R246, R13.reuse, 0x4, R234 ;  /* 0x000000040df67825 */ /* 0x040fe200078e02ea */
[----:B------:R1:W-:Y:S04]  /*3c5e0*/  LDGSTS.E [R218+-0x59c80], desc[UR20][R22.64], P5 ;  /* 0xa638000016da7fae */ /* 0x0003e8000a9a1014 */
[----:B------:R-:W3:Y:S01]  /*3c5f0*/  LDL.LU.64 R234, [R1+0x370] ;  /* 0x0003700001ea7983 */ /* 0x000ee20000300a00 */
[----:B------:R-:W-:-:S03]  /*3c600*/  IMAD.WIDE R244, R13, 0x4, R238 ;  /* 0x000000040df47825 */ /* 0x000fc600078e02ee */
[----:B------:R-:W-:Y:S01]  /*3c610*/  LDGSTS.E [R12+-0x59880], desc[UR20][R16.64], P5 ;  /* 0xa6780000100c7fae */ /* 0x000fe2000a9a1014 */
[----:B-1----:R-:W-:-:S04]  /*3c620*/  IMAD.WIDE R218, R13, 0x4, R248 ;  /* 0x000000040dda7825 */ /* 0x002fc800078e02f8 */
[C---:B------:R-:W-:Y:S01]  /*3c630*/  IMAD.WIDE R248, R13.reuse, 0x4, R236 ;  /* 0x000000040df87825 */ /* 0x040fe200078e02ec */
[----:B------:R-:W-:Y:S04]  /*3c640*/  LDGSTS.E [R252+-0x59480], desc[UR20][R218.64], P5 ;  /* 0xa6b80000dafc7fae */ /* 0x000fe8000a9a1014 */
[----:B------:R-:W3:Y:S04]  /*3c650*/  LDL.LU.64 R236, [R1+0x320] ;  /* 0x0003200001ec7983 */ /* 0x000ee80000300a00 */
[----:B------:R-:W3:Y:S04]  /*3c660*/  LDL.LU.64 R6, [R1+0x90] ;  /* 0x0000900001067983 */ /* 0x000ee80000300a00 */
[----:B------:R-:W3:Y:S04]  /*3c670*/  LDL.LU.64 R238, [R1+0x350] ;  /* 0x0003500001ee7983 */ /* 0x000ee80000300a00 */
[----:B------:R1:W-:Y:S01]  /*3c680*/  STL.64 [R1+0xd08], R4 ;  /* 0x000d080401007387 */ /* 0x0003e20000100a00 */
[----:B------:R-:W-:-:S03]  /*3c690*/  IMAD.WIDE R72, R13, 0x4, R72 ;  /* 0x000000040d487825 */ /* 0x000fc600078e0248 */
[----:B------:R-:W-:Y:S01]  /*3c6a0*/  LDGSTS.E [R12+-0x59080], desc[UR20][R246.64], P5 ;  /* 0xa6f80000f60c7fae */ /* 0x000fe2000a9a1014 */
[----:B------:R-:W-:-:S03]  /*3c6b0*/  IMAD.WIDE R120, R13, 0x4, R120 ;  /* 0x000000040d787825 */ /* 0x000fc600078e0278 */
[----:B------:R-:W-:Y:S04]  /*3c6c0*/  LDGSTS.E [R252+-0x58c80], desc[UR20][R248.64], P5 ;  /* 0xa7380000f8fc7fae */ /* 0x000fe8000a9a1014 */
[----:B-1----:R-:W3:Y:S01]  /*3c6d0*/  LDL.LU.64 R4, [R1+0x228] ;  /* 0x0002280001047983 */ /* 0x002ee20000300a00 */
[----:B------:R-:W-:-:S03]  /*3c6e0*/  IMAD.WIDE R168, R13, 0x4, R168 ;  /* 0x000000040da87825 */ /* 0x000fc600078e02a8 */
[----:B------:R-:W-:Y:S01]  /*3c6f0*/  LDGSTS.E [R12+-0x58880], desc[UR20][R244.64], P5 ;  /* 0xa7780000f40c7fae */ /* 0x000fe2000a9a1014 */
[----:B--2---:R-:W-:-:S04]  /*3c700*/  IMAD.WIDE R224, R13, 0x4, R224 ;  /* 0x000000040de07825 */ /* 0x004fc800078e02e0 */
[C---:B----4-:R-:W-:Y:S01]  /*3c710*/  IMAD.WIDE R230, R13.reuse, 0x4, R230 ;  /* 0x000000040de67825 */ /* 0x050fe200078e02e6 */
[----:B------:R1:W-:Y:S03]  /*3c720*/  STL.64 [R1+0x4f0], R224 ;  /* 0x0004f0e001007387 */ /* 0x0003e60000100a00 */
[C---:B---3--:R-:W-:Y:S01]  /*3c730*/  IMAD.WIDE R232, R13.reuse, 0x4, R232 ;  /* 0x000000040de87825 */ /* 0x048fe200078e02e8 */
[----:B-1----:R-:W2:Y:S03]  /*3c740*/  LDL.LU.64 R224, [R1+0xdc0] ;  /* 0x000dc00001e07983 */ /* 0x002ea60000300a00 */
[C---:B------:R-:W-:Y:S01]  /*3c750*/  IMAD.WIDE R8, R13.reuse, 0x4, R8 ;  /* 0x000000040d087825 */ /* 0x040fe200078e0208 */
[----:B------:R1:W-:Y:S04]  /*3c760*/  STL.64 [R1+0x530], R230 ;  /* 0x000530e601007387 */ /* 0x0003e80000100a00 */
[----:B-1----:R-:W3:Y:S04]  /*3c770*/  LDL.LU.64 R230, [R1+0xdb8] ;  /* 0x000db80001e67983 */ /* 0x002ee80000300a00 */
[----:B------:R1:W-:Y:S01]  /*3c780*/  STL.64 [R1+0x568], R232 ;  /* 0x000568e801007387 */ /* 0x0003e20000100a00 */
[----:B------:R-:W-:-:S03]  /*3c790*/  IMAD.WIDE R234, R13, 0x4, R234 ;  /* 0x000000040dea7825 */ /* 0x000fc600078e02ea */
[----:B-1----:R-:W4:Y:S04]  /*3c7a0*/  LDL.LU.64 R232, [R1+0xdb0] ;  /* 0x000db00001e87983 */ /* 0x002f280000300a00 */
[----:B------:R1:W-:Y:S01]  /*3c7b0*/  STL.64 [R1+0x5c8], R8 ;  /* 0x0005c80801007387 */ /* 0x0003e20000100a00 */
[----:B------:R-:W-:-:S04]  /*3c7c0*/  IMAD.WIDE R236, R13, 0x4, R236 ;  /* 0x000000040dec7825 */ /* 0x000fc800078e02ec */
[C---:B-1----:R-:W-:Y:S02]  /*3c7d0*/  IMAD.WIDE R8, R13.reuse, 0x4, R24 ;  /* 0x000000040d087825 */ /* 0x042fe400078e0218 */
[----:B------:R-:W2:Y:S04]  /*3c7e0*/  LDL.LU.64 R24, [R1+0x88] ;  /* 0x0000880001187983 */ /* 0x000ea80000300a00 */
        /* <DEDUP_REMOVED lines=13> */
[----:B------:R1:W-:Y:S02]  /*3c8c0*/  STL.64 [R1+0x548], R4 ;  /* 0x0005480401007387 */ /* 0x0003e40000100a00 */
[----:B-1----:R-:W-:-:S04]  /*3c8d0*/  IMAD.WIDE R4, R13, 0x4, R6 ;  /* 0x000000040d047825 */ /* 0x002fc800078e0206 */
[C---:B------:R-:W-:Y:S02]  /*3c8e0*/  IMAD.WIDE R6, R13.reuse, 0x4, R26 ;  /* 0x000000040d067825 */ /* 0x040fe400078e021a */
[----:B------:R-:W3:Y:S02]  /*3c8f0*/  LDL.LU.64 R26, [R1+0x308] ;  /* 0x00030800011a7983 */ /* 0x000ee40000300a00 */
[C---:B------:R-:W-:Y:S02]  /*3c900*/  IMAD.WIDE R74, R13.reuse, 0x4, R74 ;  /* 0x000000040d4a7825 */ /* 0x040fe400078e024a */
[----:B------:R1:W-:Y:S02]  /*3c910*/  STL.64 [R1+0x598], R4 ;  /* 0x0005980401007387 */ /* 0x0003e40000100a00 */
[----:B------:R-:W-:-:S04]  /*3c920*/  IMAD.WIDE R122, R13, 0x4, R122 ;  /* 0x000000040d7a7825 */ /* 0x000fc800078e027a */
[C---:B------:R-:W-:Y:S01]  /*3c930*/  IMAD.WIDE R170, R13.reuse, 0x4, R170 ;  /* 0x000000040daa7825 */ /* 0x040fe200078e02aa */
        /* <DEDUP_REMOVED lines=9> */
[----:B------:R-:W-:-:S05]  /*3c9d0*/  IMAD.WIDE R238, R13, 0x4, R238 ;  /* 0x000000040dee7825 */ /* 0x000fca00078e02ee */
[----:B------:R1:W-:Y:S04]  /*3c9e0*/  STL.64 [R1+0x488], R238 ;  /* 0x000488ee01007387 */ /* 0x0003e80000100a00 */
[----:B-1----:R-:W4:Y:S01]  /*3c9f0*/  LDL.LU.64 R238, [R1+0xd98] ;  /* 0x000d980001ee7983 */ /* 0x002f220000300a00 */
[----:B--2---:R-:W-:-:S04]  /*3ca00*/  IMAD.WIDE R168, R13, 0x4, R168 ;  /* 0x000000040da87825 */ /* 0x004fc800078e02a8 */
[----:B---3--:R-:W-:-:S05]  /*3ca10*/  IMAD.WIDE R26, R13, 0x4, R26 ;  /* 0x000000040d1a7825 */ /* 0x008fca00078e021a */
[----:B------:R1:W-:Y:S04]  /*3ca20*/  STL.64 [R1+0x4b8], R26 ;  /* 0x0004b81a01007387 */ /* 0x0003e80000100a00 */
[----:B------:R-:W-:Y:S01]  /*3ca30*/  STL.64 [R1+0x510], R168 ;  /* 0x000510a801007387 */ /* 0x000fe20000100a00 */
[----:B-1----:R-:W-:-:S04]  /*3ca40*/  IMAD.WIDE R26, R13, 0x4, R24 ;  /* 0x000000040d1a7825 */ /* 0x002fc800078e0218 */
[C---:B------:R-:W-:Y:S02]  /*3ca50*/  IMAD.WIDE R24, R13.reuse, 0x4, R28 ;  /* 0x000000040d187825 */ /* 0x040fe400078e021c */
[----:B------:R-:W2:Y:S04]  /*3ca60*/  LDL.LU.64 R28, [R1+0x3c0] ;  /* 0x0003c000011c7983 */ /* 0x000ea80000300a00 */
[----:B------:R1:W-:Y:S04]  /*3ca70*/  STL.64 [R1+0x570], R26 ;  /* 0x0005701a01007387 */ /* 0x0003e80000100a00 */
[----:B-1----:R-:W3:Y:S04]  /*3ca80*/  LDL.LU.64 R26, [R1+0x2a8] ;  /* 0x0002a800011a7983 */ /* 0x002ee80000300a00 */
[----:B------:R1:W-:Y:S04]  /*3ca90*/  STL.64 [R1+0x5e0], R24 ;  /* 0x0005e01801007387 */ /* 0x0003e80000100a00 */
[----:B------:R-:W3:Y:S04]  /*3caa0*/  LDL.LU.64 R168, [R1+0x208] ;  /* 0x0002080001a87983 */ /* 0x000ee80000300a00 */
[----:B-1----:R-:W3:Y:S01]  /*3cab0*/  LDL.LU.64 R24, [R1+0x60] ;  /* 0x0000600001187983 */ /* 0x002ee20000300a00 */
[----:B------:R-:W-:-:S04]  /*3cac0*/  IMAD.WIDE R76, R13, 0x4, R76 ;  /* 0x000000040d4c7825 */ /* 0x000fc800078e024c */
[C---:B------:R-:W-:Y:S01]  /*3cad0*/  IMAD.WIDE R124, R13.reuse, 0x4, R124 ;  /* 0x000000040d7c7825 */ /* 0x040fe200078e027c */
[----:B------:R1:W-:Y:S04]  /*3cae0*/  STL.64 [R1+0x670], R76 ;  /* 0x0006704c01007387 */ /* 0x0003e80000100a00 */
[----:B------:R4:W-:Y:S01]  /*3caf0*/  STL.64 [R1+0x6e0], R124 ;  /* 0x0006e07c01007387 */ /* 0x0009e20000100a00 */
[----:B------:R-:W-:-:S04]  /*3cb00*/  IMAD.WIDE R120, R13, 0x4, R120 ;  /* 0x000000040d787825 */ /* 0x000fc800078e0278 */
[----:B-1----:R-:W-:-:S05]  /*3cb10*/  IMAD.WIDE R76, R13, 0x4, R172 ;  /* 0x000000040d4c7825 */ /* 0x002fca00078e02ac */
[----:B------:R1:W-:Y:S01]  /*3cb20*/  STL.64 [R1+0x7c0], R76 ;  /* 0x0007c04c01007387 */ /* 0x0003e20000100a00 */
[----:B----4-:R-:W-:-:S05]  /*3cb30*/  IMAD.WIDE R124, R13, 0x4, R170 ;  /* 0x000000040d7c7825 */ /* 0x010fca00078e02aa */
[----:B------:R-:W-:Y:S01]  /*3cb40*/  STL.64 [R1+0x270], R124 ;  /* 0x0002707c01007387 */ /* 0x000fe20000100a00 */
[----:B-1----:R-:W-:-:S03]  /*3cb50*/  IMAD.WIDE R76, R13, 0x4, R72 ;  /* 0x000000040d4c7825 */ /* 0x002fc600078e0248 */
[----:B------:R1:W-:Y:S01]  /*3cb60*/  STL.64 [R1+0x490], R120 ;  /* 0x0004907801007387 */ /* 0x0003e20000100a00 */
[----:B------:R-:W-:-:S03]  /*3cb70*/  IMAD.WIDE R72, R13, 0x4, R8 ;  /* 0x000000040d487825 */ /* 0x000fc600078e0208 */
[----:B------:R4:W-:Y:S01]  /*3cb80*/  STL.64 [R1+0x4e8], R76 ;  /* 0x0004e84c01007387 */ /* 0x0009e20000100a00 */
[----:B------:R-:W-:-:S03]  /*3cb90*/  IMAD.WIDE R8, R13, 0x4, R30 ;  /* 0x000000040d087825 */ /* 0x000fc600078e021e */
[----:B------:R-:W3:Y:S04]  /*3cba0*/  LDL.LU.64 R170, [R1+0x3f8] ;  /* 0x0003f80001aa7983 */ /* 0x000ee80000300a00 */
[----:B------:R4:W-:Y:S04]  /*3cbb0*/  STL.64 [R1+0x540], R72 ;  /* 0x0005404801007387 */ /* 0x0009e80000100a00 */
[----:B-1----:R-:W3:Y:S01]  /*3cbc0*/  LDL.LU.64 R120, [R1+0x290] ;  /* 0x0002900001787983 */ /* 0x002ee20000300a00 */
[----:B----4-:R-:W-:-:S03]  /*3cbd0*/  IMAD.WIDE R76, R13, 0x4, R78 ;  /* 0x000000040d4c7825 */ /* 0x010fc600078e024e */
[----:B------:R1:W-:Y:S01]  /*3cbe0*/  STL.64 [R1+0x5a8], R8 ;  /* 0x0005a80801007387 */ /* 0x0003e20000100a00 */
[----:B------:R-:W-:-:S03]  /*3cbf0*/  IMAD.WIDE R78, R13, 0x4, R126 ;  /* 0x000000040d4e7825 */ /* 0x000fc600078e027e */
[----:B------:R-:W4:Y:S01]  /*3cc00*/  LDL.LU.64 R72, [R1+0x200] ;  /* 0x0002000001487983 */ /* 0x000f220000300a00 */
[----:B------:R-:W-:-:S03]  /*3cc10*/  IMAD.WIDE R30, R13, 0x4, R174 ;  /* 0x000000040d1e7825 */ /* 0x000fc600078e02ae */
[----:B-1----:R-:W4:Y:S01]  /*3cc20*/  LDL.LU.64 R8, [R1+0x50] ;  /* 0x0000500001087983 */ /* 0x002f220000300a00 */
[----:B------:R-:W-:-:S03]  /*3cc30*/  IMAD.WIDE R74, R13, 0x4, R74 ;  /* 0x000000040d4a7825 */ /* 0x000fc600078e024a */
[----:B------:R1:W-:Y:S04]  /*3cc40*/  STL.64 [R1+0x620], R76 ;  /* 0x0006204c01007387 */ /* 0x0003e80000100a00 */
[----:B------:R-:W-:Y:S04]  /*3cc50*/  STL.64 [R1+0x6c0], R78 ;  /* 0x0006c04e01007387 */ /* 0x000fe80000100a00 */
[----:B------:R1:W-:Y:S02]  /*3cc60*/  STL.64 [R1+0x790], R30 ;  /* 0x0007901e01007387 */ /* 0x0003e40000100a00 */
[----:B-1----:R-:W-:-:S05]  /*3cc70*/  IMAD.WIDE R76, R13, 0x4, R122 ;  /* 0x000000040d4c7825 */ /* 0x002fca00078e027a */
[----:B------:R-:W-:Y:S01]  /*3cc80*/  STL.64 [R1+0x308], R76 ;  /* 0x0003084c01007387 */ /* 0x000fe20000100a00 */
[----:B------:R-:W-:-:S03]  /*3cc90*/  IMAD.WIDE R30, R13, 0x4, R4 ;  /* 0x000000040d1e7825 */ /* 0x000fc600078e0204 */
[----:B------:R-:W-:Y:S01]  /*3cca0*/  STL.64 [R1+0x468], R74 ;  /* 0x0004684a01007387 */ /* 0x000fe20000100a00 */
[----:B------:R-:W-:-:S03]  /*3ccb0*/  IMAD.WIDE R4, R13, 0x4, R6 ;  /* 0x000000040d047825 */ /* 0x000fc600078e0206 */
[----:B------:R-:W-:Y:S01]  /*3ccc0*/  STL.64 [R1+0x4a8], R30 ;  /* 0x0004a81e01007387 */ /* 0x000fe20000100a00 */
[----:B------:R-:W-:-:S03]  /*3ccd0*/  IMAD.WIDE R6, R13, 0x4, R32 ;  /* 0x000000040d067825 */ /* 0x000fc600078e0220 */
[----:B------:R-:W4:Y:S04]  /*3cce0*/  LDL.LU.64 R122, [R1+0x418] ;  /* 0x00041800017a7983 */ /* 0x000f280000300a00 */
[----:B------:R1:W-:Y:S01]  /*3ccf0*/  STL.64 [R1+0x508], R4 ;  /* 0x0005080401007387 */ /* 0x0003e20000100a00 */
[----:B------:R-:W-:-:S03]  /*3cd00*/  IMAD.WIDE R32, R13, 0x4, R80 ;  /* 0x000000040d207825 */ /* 0x000fc600078e0250 */
[----:B-1----:R-:W4:Y:S04]  /*3cd10*/  LDL.LU.64 R4, [R1+0x280] ;  /* 0x0002800001047983 */ /* 0x002f280000300a00 */
[----:B------:R1:W-:Y:S01]  /*3cd20*/  STL.64 [R1+0x590], R6 ;  /* 0x0005900601007387 */ /* 0x0003e20000100a00 */
[----:B------:R-:W-:-:S03]  /*3cd30*/  IMAD.WIDE R30, R13, 0x4, R128 ;  /* 0x000000040d1e7825 */ /* 0x000fc600078e0280 */
[----:B-1----:R-:W4:Y:S04]  /*3cd40*/  LDL.LU.64 R6, [R1+0x1f0] ;  /* 0x0001f00001067983 */ /* 0x002f280000300a00 */
[----:B------:R-:W4:Y:S04]  /*3cd50*/  LDL.LU.64 R74, [R1+0x48] ;  /* 0x00004800014a7983 */ /* 0x000f280000300a00 */
[----:B------:R1:W-:Y:S04]  /*3cd60*/  STL.64 [R1+0x5f0], R32 ;  /* 0x0005f02001007387 */ /* 0x0003e80000100a00 */
[----:B------:R2:W-:Y:S01]  /*3cd70*/  STL.64 [R1+0x698], R30 ;  /* 0x0006981e01007387 */ /* 0x0005e20000100a00 */
[----:B-1----:R-:W-:-:S05]  /*3cd80*/  IMAD.WIDE R32, R13, 0x4, R176 ;  /* 0x000000040d207825 */ /* 0x002fca00078e02b0 */
[----:B------:R-:W-:Y:S01]  /*3cd90*/  STL.64 [R1+0x740], R32 ;  /* 0x0007402001007387 */ /* 0x000fe20000100a00 */
[----:B--2---:R-:W-:-:S05]  /*3cda0*/  IMAD.WIDE R30, R13, 0x4, R28 ;  /* 0x000000040d1e7825 */ /* 0x004fca00078e021c */
[----:B------:R-:W-:Y:S01]  /*3cdb0*/  STL.64 [R1+0x398], R30 ;  /* 0x0003981e01007387 */ /* 0x000fe20000100a00 */
[----:B---3--:R-:W-:-:S04]  /*3cdc0*/  IMAD.WIDE R28, R13, 0x4, R26 ;  /* 0x000000040d1c7825 */ /* 0x008fc800078e021a */
[C---:B------:R-:W-:Y:S01]  /*3cdd0*/  IMAD.WIDE R26, R13.reuse, 0x4, R168 ;  /* 0x000000040d1a7825 */ /* 0x040fe200078e02a8 */
[----:B------:R-:W-:Y:S04]  /*3cde0*/  STL.64 [R1+0x428], R28 ;  /* 0x0004281c01007387 */ /* 0x000fe80000100a00 */
[----:B------:R1:W-:Y:S01]  /*3cdf0*/  STL.64 [R1+0x470], R26 ;  /* 0x0004701a01007387 */ /* 0x0003e20000100a00 */
[----:B------:R-:W-:-:S03]  /*3ce00*/  IMAD.WIDE R24, R13, 0x4, R24 ;  /* 0x000000040d187825 */ /* 0x000fc600078e0218 */
[----:B-1----:R-:W2:Y:S04]  /*3ce10*/  LDL.LU.64 R26, [R1+0x420] ;  /* 0x00042000011a7983 */ /* 0x002ea80000300a00 */
[----:B------:R1:W-:Y:S04]  /*3ce20*/  STL.64 [R1+0x4d8], R24 ;  /* 0x0004d81801007387 */ /* 0x0003e80000100a00 */
[----:B-1----:R-:W3:Y:S01]  /*3ce30*/  LDL.LU.64 R24, [R1+0x330] ;  /* 0x0003300001187983 */ /* 0x002ee20000300a00 */
[----:B------:R-:W-:-:S04]  /*3ce40*/  IMAD.WIDE R28, R13, 0x4, R34 ;  /* 0x000000040d1c7825 */ /* 0x000fc800078e0222 */
[C---:B------:R-:W-:Y:S01]  /*3ce50*/  IMAD.WIDE R32, R13.reuse, 0x4, R82 ;  /* 0x000000040d207825 */ /* 0x040fe200078e0252 */
[----:B------:R1:W-:Y:S03]  /*3ce60*/  STL.64 [R1+0x560], R28 ;  /* 0x0005601c01007387 */ /* 0x0003e60000100a00 */
[C---:B------:R-:W-:Y:S01]  /*3ce70*/  IMAD.WIDE R30, R13.reuse, 0x4, R130 ;  /* 0x000000040d1e7825 */ /* 0x040fe200078e0282 */
[----:B-1----:R-:W3:Y:S04]  /*3ce80*/  LDL.LU.64 R28, [R1+0x1e8] ;  /* 0x0001e800011c7983 */ /* 0x002ee80000300a00 */
[----:B------:R1:W-:Y:S04]  /*3ce90*/  STL.64 [R1+0x5c0], R32 ;  /* 0x0005c02001007387 */ /* 0x0003e80000100a00 */
[----:B------:R-:W3:Y:S01]  /*3cea0*/  LDL.LU.64 R168, [R1+0x30] ;  /* 0x0000300001a87983 */ /* 0x000ee20000300a00 */
[----:B------:R-:W-:-:S03]  /*3ceb0*/  IMAD.WIDE R34, R13, 0x4, R120 ;  /* 0x000000040d227825 */ /* 0x000fc600078e0278 */
[----:B------:R4:W-:Y:S01]  /*3cec0*/  STL.64 [R1+0x678], R30 ;  /* 0x0006781e01007387 */ /* 0x0009e20000100a00 */
[----:B-1----:R-:W-:-:S05]  /*3ced0*/  IMAD.WIDE R32, R13, 0x4, R178 ;  /* 0x000000040d207825 */ /* 0x002fca00078e02b2 */
[----:B------:R1:W-:Y:S01]  /*3cee0*/  STL.64 [R1+0x700], R32 ;  /* 0x0007002001007387 */ /* 0x0003e20000100a00 */
[----:B----4-:R-:W-:-:S05]  /*3cef0*/  IMAD.WIDE R30, R13, 0x4, R170 ;  /* 0x000000040d1e7825 */ /* 0x010fca00078e02aa */
[----:B------:R4:W-:Y:S01]  /*3cf00*/  STL.64 [R1+0x3d0], R30 ;  /* 0x0003d01e01007387 */ /* 0x0009e20000100a00 */
[----:B-1----:R-:W-:-:S03]  /*3cf10*/  IMAD.WIDE R32, R13, 0x4, R72 ;  /* 0x000000040d207825 */ /* 0x002fc600078e0248 */
[----:B------:R-:W-:Y:S04]  /*3cf20*/  STL.64 [R1+0x408], R34 ;  /* 0x0004082201007387 */ /* 0x000fe80000100a00 */
[----:B------:R-:W3:Y:S01]  /*3cf30*/  LDL.LU.64 R120, [R1+0x458] ;  /* 0x0004580001787983 */ /* 0x000ee20000300a00 */
[----:B----4-:R-:W-:-:S03]  /*3cf40*/  IMAD.WIDE R30, R13, 0x4, R8 ;  /* 0x000000040d1e7825 */ /* 0x010fc600078e0208 */
[----:B------:R1:W-:Y:S04]  /*3cf50*/  STL.64 [R1+0x448], R32 ;  /* 0x0004482001007387 */ /* 0x0003e80000100a00 */
[----:B------:R-:W4:Y:S04]  /*3cf60*/  LDL.LU.64 R8, [R1+0x338] ;  /* 0x0003380001087983 */ /* 0x000f280000300a00 */
[----:B------:R1:W-:Y:S02]  /*3cf70*/  STL.64 [R1+0x4a0], R30 ;  /* 0x0004a01e01007387 */ /* 0x0003e40000100a00 */
[----:B-1----:R-:W-:-:S02]  /*3cf80*/  IMAD.WIDE R32, R13, 0x4, R36 ;  /* 0x000000040d207825 */ /* 0x002fc400078e0224 */
[----:B------:R-:W4:Y:S04]  /*3cf90*/  LDL.LU.64 R170, [R1+0x1e0] ;  /* 0x0001e00001aa7983 */ /* 0x000f280000300a00 */
[----:B------:R1:W-:Y:S01]  /*3cfa0*/  STL.64 [R1+0x528], R32 ;  /* 0x0005282001007387 */ /* 0x0003e20000100a00 */
[----:B------:R-:W-:-:S03]  /*3cfb0*/  IMAD.WIDE R30, R13, 0x4, R84 ;  /* 0x000000040d1e7825 */ /* 0x000fc600078e0254 */
[----:B------:R-:W4:Y:S04]  /*3cfc0*/  LDL.LU.64 R72, [R1+0x28] ;  /* 0x0000280001487983 */ /* 0x000f280000300a00 */
[----:B------:R1:W-:Y:S02]  /*3cfd0*/  STL.64 [R1+0x5a0], R30 ;  /* 0x0005a01e01007387 */ /* 0x0003e40000100a00 */
[----:B-1----:R-:W-:-:S04]  /*3cfe0*/  IMAD.WIDE R32, R13, 0x4, R132 ;  /* 0x000000040d207825 */ /* 0x002fc800078e0284 */
[C---:B------:R-:W-:Y:S01]  /*3cff0*/  IMAD.WIDE R34, R13.reuse, 0x4, R122 ;  /* 0x000000040d227825 */ /* 0x040fe200078e027a */
[----:B------:R1:W-:Y:S03]  /*3d000*/  STL.64 [R1+0x650], R32 ;  /* 0x0006502001007387 */ /* 0x0003e60000100a00 */
[----:B------:R-:W-:-:S05]  /*3d010*/  IMAD.WIDE R30, R13, 0x4, R180 ;  /* 0x000000040d1e7825 */ /* 0x000fca00078e02b4 */
[----:B------:R1:W-:Y:S02]  /*3d020*/  STL.64 [R1+0x6d8], R30 ;  /* 0x0006d81e01007387 */ /* 0x0003e40000100a00 */
[C---:B-1----:R-:W-:Y:S02]  /*3d030*/  IMAD.WIDE R32, R13.reuse, 0x4, R4 ;  /* 0x000000040d207825 */ /* 0x042fe400078e0204 */
[----:B------:R-:W-:Y:S04]  /*3d040*/  STL.64 [R1+0x3a0], R34 ;  /* 0x0003a02201007387 */ /* 0x000fe80000100a00 */
[----:B------:R-:W4:Y:S01]  /*3d050*/  LDL.LU.64 R4, [R1+0x520] ;  /* 0x0005200001047983 */ /* 0x000f220000300a00 */
[----:B------:R-:W-:-:S03]  /*3d060*/  IMAD.WIDE R30, R13, 0x4, R6 ;  /* 0x000000040d1e7825 */ /* 0x000fc600078e0206 */
[----:B------:R1:W-:Y:S04]  /*3d070*/  STL.64 [R1+0x3d8], R32 ;  /* 0x0003d82001007387 */ /* 0x0003e80000100a00 */
[----:B------:R-:W4:Y:S04]  /*3d080*/  LDL.LU.64 R6, [R1+0x340] ;  /* 0x0003400001067983 */ /* 0x000f280000300a00 */
[----:B------:R1:W-:Y:S02]  /*3d090*/  STL.64 [R1+0x418], R30 ;  /* 0x0004181e01007387 */ /* 0x0003e40000100a00 */
[----:B-1----:R-:W-:-:S02]  /*3d0a0*/  IMAD.WIDE R32, R13, 0x4, R74 ;  /* 0x000000040d207825 */ /* 0x002fc400078e024a */
[----:B------:R-:W4:Y:S04]  /*3d0b0*/  LDL.LU.64 R122, [R1+0x1d0] ;  /* 0x0001d000017a7983 */ /* 0x000f280000300a00 */
[----:B------:R1:W-:Y:S01]  /*3d0c0*/  STL.64 [R1+0x460], R32 ;  /* 0x0004602001007387 */ /* 0x0003e20000100a00 */
[----:B------:R-:W-:-:S03]  /*3d0d0*/  IMAD.WIDE R30, R13, 0x4, R38 ;  /* 0x000000040d1e7825 */ /* 0x000fc600078e0226 */
[----:B------:R-:W4:Y:S04]  /*3d0e0*/  LDL.LU.64 R74, [R1] ;  /* 0x00000000014a7983 */ /* 0x000f280000300a00 */
[----:B------:R1:W-:Y:S01]  /*3d0f0*/  STL.64 [R1+0x4e0], R30 ;  /* 0x0004e01e01007387 */ /* 0x0003e20000100a00 */
[----:B------:R-:W-:-:S04]  /*3d100*/  IMAD.WIDE R34, R13, 0x4, R182 ;  /* 0x000000040d227825 */ /* 0x000fc800078e02b6 */
[----:B-1----:R-:W-:-:S04]  /*3d110*/  IMAD.WIDE R32, R13, 0x4, R86 ;  /* 0x000000040d207825 */ /* 0x002fc800078e0256 */
[C---:B------:R-:W-:Y:S01]  /*3d120*/  IMAD.WIDE R30, R13.reuse, 0x4, R134 ;  /* 0x000000040d1e7825 */ /* 0x040fe200078e0286 */
[----:B------:R2:W-:Y:S04]  /*3d130*/  STL.64 [R1+0x588], R32 ;  /* 0x0005882001007387 */ /* 0x0005e80000100a00 */
[----:B------:R3:W-:Y:S04]  /*3d140*/  STL.64 [R1+0x5f8], R30 ;  /* 0x0005f81e01007387 */ /* 0x0007e80000100a00 */
[----:B------:R-:W-:Y:S01]  /*3d150*/  STL.64 [R1+0x6b8], R34 ;  /* 0x0006b82201007387 */ /* 0x000fe20000100a00 */
[----:B--2---:R-:W-:-:S03]  /*3d160*/  IMAD.WIDE R32, R13, 0x4, R26 ;  /* 0x000000040d207825 */ /* 0x004fc600078e021a */
[----:B------:R-:W2:Y:S04]  /*3d170*/  LDL.LU.64 R26, [R1+0x558] ;  /* 0x00055800011a7983 */ /* 0x000ea80000300a00 */
[----:B------:R1:W-:Y:S01]  /*3d180*/  STL.64 [R1+0x358], R32 ;  /* 0x0003582001007387 */ /* 0x0003e20000100a00 */
[----:B---3--:R-:W-:-:S03]  /*3d190*/  IMAD.WIDE R30, R13, 0x4, R24 ;  /* 0x000000040d1e7825 */ /* 0x008fc600078e0218 */
[----:B------:R-:W3:Y:S04]  /*3d1a0*/  LDL.LU.64 R24, [R1+0x3e0] ;  /* 0x0003e00001187983 */ /* 0x000ee80000300a00 */
[----:B------:R1:W-:Y:S02]  /*3d1b0*/  STL.64 [R1+0x3a8], R30 ;  /* 0x0003a81e01007387 */ /* 0x0003e40000100a00 */
[----:B-1----:R-:W-:-:S04]  /*3d1c0*/  IMAD.WIDE R32, R13, 0x4, R40 ;  /* 0x000000040d207825 */ /* 0x002fc800078e0228 */
[----:B------:R-:W-:-:S04]  /*3d1d0*/  IMAD.WIDE R30, R13, 0x4, R28 ;  /* 0x000000040d1e7825 */ /* 0x000fc800078e021c */
[C---:B------:R-:W-:Y:S02]  /*3d1e0*/  IMAD.WIDE R28, R13.reuse, 0x4, R168 ;  /* 0x000000040d1c7825 */ /* 0x040fe400078e02a8 */
[----:B------:R-:W3:Y:S04]  /*3d1f0*/  LDL.LU.64 R168, [R1+0x1c8] ;  /* 0x0001c80001a87983 */ /* 0x000ee80000300a00 */
[----:B------:R1:W-:Y:S04]  /*3d200*/  STL.64 [R1+0x3e8], R30 ;  /* 0x0003e81e01007387 */ /* 0x0003e80000100a00 */
[----:B------:R1:W-:Y:S04]  /*3d210*/  STL.64 [R1+0x420], R28 ;  /* 0x0004201c01007387 */ /* 0x0003e80000100a00 */
[----:B------:R1:W-:Y:S02]  /*3d220*/  STL.64 [R1+0x498], R32 ;  /* 0x0004982001007387 */ /* 0x0003e40000100a00 */
[----:B-1----:R-:W-:-:S04]  /*3d230*/  IMAD.WIDE R30, R13, 0x4, R88 ;  /* 0x000000040d1e7825 */ /* 0x002fc800078e0258 */
[C---:B------:R-:W-:Y:S01]  /*3d240*/  IMAD.WIDE R28, R13.reuse, 0x4, R136 ;  /* 0x000000040d1c7825 */ /* 0x040fe200078e0288 */
[----:B------:R1:W-:Y:S03]  /*3d250*/  STL.64 [R1+0x538], R30 ;  /* 0x0005381e01007387 */ /* 0x0003e60000100a00 */
[C---:B------:R-:W-:Y:S01]  /*3d260*/  IMAD.WIDE R32, R13.reuse, 0x4, R184 ;  /* 0x000000040d207825 */ /* 0x040fe200078e02b8 */
[----:B------:R4:W-:Y:S04]  /*3d270*/  STL.64 [R1+0x5d8], R28 ;  /* 0x0005d81c01007387 */ /* 0x0009e80000100a00 */
[----:B------:R4:W-:Y:S01]  /*3d280*/  STL.64 [R1+0x688], R32 ;  /* 0x0006882001007387 */ /* 0x0009e20000100a00 */
[----:B-1----:R-:W-:-:S03]  /*3d290*/  IMAD.WIDE R30, R13, 0x4, R120 ;  /* 0x000000040d1e7825 */ /* 0x002fc600078e0278 */
[----:B------:R-:W3:Y:S01]  /*3d2a0*/  LDL.LU.64 R120, [R1+0x768] ;  /* 0x0007680001787983 */ /* 0x000ee20000300a00 */
[----:B----4-:R-:W-:-:S03]  /*3d2b0*/  IMAD.WIDE R28, R13, 0x4, R8 ;  /* 0x000000040d1c7825 */ /* 0x010fc600078e0208 */
[----:B------:R1:W-:Y:S04]  /*3d2c0*/  STL.64 [R1+0x348], R30 ;  /* 0x0003481e01007387 */ /* 0x0003e80000100a00 */
[----:B------:R-:W4:Y:S01]  /*3d2d0*/  LDL.LU.64 R8, [R1+0x438] ;  /* 0x0004380001087983 */ /* 0x000f220000300a00 */
[----:B------:R-:W-:-:S03]  /*3d2e0*/  IMAD.WIDE R32, R13, 0x4, R170 ;  /* 0x000000040d207825 */ /* 0x000fc600078e02aa */
[----:B------:R1:W-:Y:S02]  /*3d2f0*/  STL.64 [R1+0x360], R28 ;  /* 0x0003601c01007387 */ /* 0x0003e40000100a00 */
[C---:B-1----:R-:W-:Y:S02]  /*3d300*/  IMAD.WIDE R30, R13.reuse, 0x4, R72 ;  /* 0x000000040d1e7825 */ /* 0x042fe400078e0248 */
[----:B------:R1:W-:Y:S04]  /*3d310*/  STL.64 [R1+0x3b8], R32 ;  /* 0x0003b82001007387 */ /* 0x0003e80000100a00 */
[----:B------:R-:W4:Y:S01]  /*3d320*/  LDL.LU.64 R72, [R1+0x1c0] ;  /* 0x0001c00001487983 */ /* 0x000f220000300a00 */
[----:B------:R-:W-:-:S03]  /*3d330*/  IMAD.WIDE R28, R13, 0x4, R42 ;  /* 0x000000040d1c7825 */ /* 0x000fc600078e022a */
[----:B------:R1:W-:Y:S04]  /*3d340*/  STL.64 [R1+0x400], R30 ;  /* 0x0004001e01007387 */ /* 0x0003e80000100a00 */
[----:B------:R1:W-:Y:S02]  /*3d350*/  STL.64 [R1+0x458], R28 ;  /* 0x0004581c01007387 */ /* 0x0003e40000100a00 */
[----:B-1----:R-:W-:-:S04]  /*3d360*/  IMAD.WIDE R32, R13, 0x4, R186 ;  /* 0x000000040d207825 */ /* 0x002fc800078e02ba */
[----:B------:R-:W-:-:S04]  /*3d370*/  IMAD.WIDE R30, R13, 0x4, R90 ;  /* 0x000000040d1e7825 */ /* 0x000fc800078e025a */
[C---:B------:R-:W-:Y:S01]  /*3d380*/  IMAD.WIDE R28, R13.reuse, 0x4, R138 ;  /* 0x000000040d1c7825 */ /* 0x040fe200078e028a */
[----:B------:R1:W-:Y:S04]  /*3d390*/  STL.64 [R1+0x500], R30 ;  /* 0x0005001e01007387 */ /* 0x0003e80000100a00 */
[----:B------:R1:W-:Y:S04]  /*3d3a0*/  STL.64 [R1+0x5b8], R28 ;  /* 0x0005b81c01007387 */ /* 0x0003e80000100a00 */
[----:B------:R1:W-:Y:S02]  /*3d3b0*/  STL.64 [R1+0x668], R32 ;  /* 0x0006682001007387 */ /* 0x0003e40000100a00 */
[----:B-1----:R-:W-:-:S02]  /*3d3c0*/  IMAD.WIDE R30, R13, 0x4, R4 ;  /* 0x000000040d1e7825 */ /* 0x002fc400078e0204 */
[----:B------:R-:W4:Y:S02]  /*3d3d0*/  LDL.LU.64 R4, [R1+0x798] ;  /* 0x0007980001047983 */ /* 0x000f240000300a00 */
[C---:B------:R-:W-:Y:S02]  /*3d3e0*/  IMAD.WIDE R28, R13.reuse, 0x4, R6 ;  /* 0x000000040d1c7825 */ /* 0x040fe400078e0206 */
[----:B------:R1:W-:Y:S02]  /*3d3f0*/  STL.64 [R1+0x310], R30 ;  /* 0x0003101e01007387 */ /* 0x0003e40000100a00 */
[C---:B------:R-:W-:Y:S02]  /*3d400*/  IMAD.WIDE R32, R13.reuse, 0x4, R122 ;  /* 0x000000040d207825 */ /* 0x040fe400078e027a */
[----:B------:R-:W4:Y:S04]  /*3d410*/  LDL.LU.64 R6, [R1+0x518] ;  /* 0x0005180001067983 */ /* 0x000f280000300a00 */
[----:B------:R1:W-:Y:S02]  /*3d420*/  STL.64 [R1+0x340], R28 ;  /* 0x0003401c01007387 */ /* 0x0003e40000100a00 */
[----:B-1----:R-:W-:-:S02]  /*3d430*/  IMAD.WIDE R30, R13, 0x4, R74 ;  /* 0x000000040d1e7825 */ /* 0x002fc400078e024a */
        /* <DEDUP_REMOVED lines=19> */
[----:B------:R-:W-:-:S05]  /*3d570*/  IMAD.WIDE R32, R13, 0x4, R168 ;  /* 0x000000040d207825 */ /* 0x000fca00078e02a8 */
[----:B------:R1:W-:Y:S04]  /*3d580*/  STL.64 [R1+0x338], R32 ;  /* 0x0003382001007387 */ /* 0x0003e80000100a00 */
[----:B------:R-:W3:Y:S04]  /*3d590*/  LDL.LU.64 R122, [R1+0xc0] ;  /* 0x0000c000017a7983 */ /* 0x000ee80000300a00 */
[----:B------:R1:W-:Y:S04]  /*3d5a0*/  STL.64 [R1+0x390], R28 ;  /* 0x0003901c01007387 */ /* 0x0003e80000100a00 */
[----:B------:R1:W-:Y:S02]  /*3d5b0*/  STL.64 [R1+0x3f8], R30 ;  /* 0x0003f81e01007387 */ /* 0x0003e40000100a00 */
[----:B-1----:R-:W-:-:S04]  /*3d5c0*/  IMAD.WIDE R32, R13, 0x4, R142 ;  /* 0x000000040d207825 */ /* 0x002fc800078e028e */
[----:B------:R-:W-:-:S04]  /*3d5d0*/  IMAD.WIDE R28, R13, 0x4, R94 ;  /* 0x000000040d1c7825 */ /* 0x000fc800078e025e */
[C---:B------:R-:W-:Y:S01]  /*3d5e0*/  IMAD.WIDE R30, R13.reuse, 0x4, R190 ;  /* 0x000000040d1e7825 */ /* 0x040fe200078e02be */
[----:B------:R1:W-:Y:S04]  /*3d5f0*/  STL.64 [R1+0x480], R28 ;  /* 0x0004801c01007387 */ /* 0x0003e80000100a00 */
[----:B------:R-:W-:Y:S04]  /*3d600*/  STL.64 [R1+0x558], R32 ;  /* 0x0005582001007387 */ /* 0x000fe80000100a00 */
[----:B------:R4:W-:Y:S01]  /*3d610*/  STL.64 [R1+0x5e8], R30 ;  /* 0x0005e81e01007387 */ /* 0x0009e20000100a00 */
[----:B-1----:R-:W-:-:S03]  /*3d620*/  IMAD.WIDE R28, R13, 0x4, R120 ;  /* 0x000000040d1c7825 */ /* 0x002fc600078e0278 */
[----:B------:R-:W3:Y:S01]  /*3d630*/  LDL.LU.64 R168, [R1+0x7e8] ;  /* 0x0007e80001a87983 */ /* 0x000ee20000300a00 */
[----:B----4-:R-:W-:-:S03]  /*3d640*/  IMAD.WIDE R8, R13, 0x4, R8 ;  /* 0x000000040d087825 */ /* 0x010fc600078e0208 */
[----:B------:R1:W-:Y:S04]  /*3d650*/  STL.64 [R1+0x2a0], R28 ;  /* 0x0002a01c01007387 */ /* 0x0003e80000100a00 */
[----:B------:R-:W4:Y:S01]  /*3d660*/  LDL.LU.64 R120, [R1+0x728] ;  /* 0x0007280001787983 */ /* 0x000f220000300a00 */
[----:B------:R-:W-:-:S03]  /*3d670*/  IMAD.WIDE R30, R13, 0x4, R236 ;  /* 0x000000040d1e7825 */ /* 0x000fc600078e02ec */
[----:B------:R1:W-:Y:S01]  /*3d680*/  STL.64 [R1+0x2c8], R8 ;  /* 0x0002c80801007387 */ /* 0x0003e20000100a00 */
[----:B------:R-:W-:-:S04]  /*3d690*/  IMAD.WIDE R32, R13, 0x4, R72 ;  /* 0x000000040d207825 */ /* 0x000fc800078e0248 */
[C---:B-1----:R-:W-:Y:S01]  /*3d6a0*/  IMAD.WIDE R28, R13.reuse, 0x4, R48 ;  /* 0x000000040d1c7825 */ /* 0x042fe200078e0230 */
[----:B------:R-:W4:Y:S04]  /*3d6b0*/  LDL.LU.64 R8, [R1+0x388] ;  /* 0x0003880001087983 */ /* 0x000f280000300a00 */
[----:B------:R1:W-:Y:S04]  /*3d6c0*/  STL.64 [R1+0x2f8], R32 ;  /* 0x0002f82001007387 */ /* 0x0003e80000100a00 */
[----:B------:R1:W-:Y:S04]  /*3d6d0*/  STL.64 [R1+0x350], R30 ;  /* 0x0003501e01007387 */ /* 0x0003e80000100a00 */
[----:B------:R1:W-:Y:S02]  /*3d6e0*/  STL.64 [R1+0x3c0], R28 ;  /* 0x0003c01c01007387 */ /* 0x0003e40000100a00 */
[----:B-1----:R-:W-:-:S04]  /*3d6f0*/  IMAD.WIDE R32, R13, 0x4, R96 ;  /* 0x000000040d207825 */ /* 0x002fc800078e0260 */
[C---:B------:R-:W-:Y:S01]  /*3d700*/  IMAD.WIDE R30, R13.reuse, 0x4, R144 ;  /* 0x000000040d1e7825 */ /* 0x040fe200078e0290 */
[----:B------:R-:W-:Y:S03]  /*3d710*/  STL.64 [R1+0x440], R32 ;  /* 0x0004402001007387 */ /* 0x000fe60000100a00 */
[C---:B------:R-:W-:Y:S01]  /*3d720*/  IMAD.WIDE R28, R13.reuse, 0x4, R192 ;  /* 0x000000040d1c7825 */ /* 0x040fe200078e02c0 */
[----:B------:R1:W-:Y:S03]  /*3d730*/  STL.64 [R1+0x520], R30 ;  /* 0x0005201e01007387 */ /* 0x0003e60000100a00 */
[C---:B------:R-:W-:Y:S01]  /*3d740*/  IMAD.WIDE R4, R13.reuse, 0x4, R4 ;  /* 0x000000040d047825 */ /* 0x040fe200078e0204 */
[----:B------:R1:W-:Y:S04]  /*3d750*/  STL.64 [R1+0x5d0], R28 ;  /* 0x0005d01c01007387 */ /* 0x0003e80000100a00 */
[----:B------:R-:W4:Y:S01]  /*3d760*/  LDL.LU.64 R72, [R1+0x810] ;  /* 0x0008100001487983 */ /* 0x000f220000300a00 */
[----:B------:R-:W-:-:S03]  /*3d770*/  IMAD.WIDE R6, R13, 0x4, R6 ;  /* 0x000000040d067825 */ /* 0x000fc600078e0206 */
[----:B------:R1:W-:Y:S02]  /*3d780*/  STL.64 [R1+0x260], R4 ;  /* 0x0002600401007387 */ /* 0x0003e40000100a00 */
[----:B-1----:R-:W-:-:S04]  /*3d790*/  IMAD.WIDE R30, R13, 0x4, R234 ;  /* 0x000000040d1e7825 */ /* 0x002fc800078e02ea */
[----:B------:R-:W-:-:S04]  /*3d7a0*/  IMAD.WIDE R28, R13, 0x4, R50 ;  /* 0x000000040d1c7825 */ /* 0x000fc800078e0232 */
[C---:B------:R-:W-:Y:S01]  /*3d7b0*/  IMAD.WIDE R32, R13.reuse, 0x4, R74 ;  /* 0x000000040d207825 */ /* 0x040fe200078e024a */
[----:B------:R-:W4:Y:S04]  /*3d7c0*/  LDL.LU.64 R4, [R1+0x758] ;  /* 0x0007580001047983 */ /* 0x000f280000300a00 */
[----:B------:R1:W-:Y:S04]  /*3d7d0*/  STL.64 [R1+0x298], R6 ;  /* 0x0002980601007387 */ /* 0x0003e80000100a00 */
[----:B-1----:R-:W4:Y:S04]  /*3d7e0*/  LDL.LU.64 R6, [R1+0x4c8] ;  /* 0x0004c80001067983 */ /* 0x002f280000300a00 */
[----:B------:R1:W-:Y:S04]  /*3d7f0*/  STL.64 [R1+0x2c0], R32 ;  /* 0x0002c02001007387 */ /* 0x0003e80000100a00 */
[----:B------:R1:W-:Y:S04]  /*3d800*/  STL.64 [R1+0x318], R30 ;  /* 0x0003181e01007387 */ /* 0x0003e80000100a00 */
[----:B------:R1:W-:Y:S02]  /*3d810*/  STL.64 [R1+0x370], R28 ;  /* 0x0003701c01007387 */ /* 0x0003e40000100a00 */
[----:B-1----:R-:W-:-:S04]  /*3d820*/  IMAD.WIDE R32, R13, 0x4, R98 ;  /* 0x000000040d207825 */ /* 0x002fc800078e0262 */
[C---:B------:R-:W-:Y:S01]  /*3d830*/  IMAD.WIDE R30, R13.reuse, 0x4, R146 ;  /* 0x000000040d1e7825 */ /* 0x040fe200078e0292 */
[----:B------:R-:W-:Y:S03]  /*3d840*/  STL.64 [R1+0x410], R32 ;  /* 0x0004102001007387 */ /* 0x000fe60000100a00 */
[C---:B------:R-:W-:Y:S01]  /*3d850*/  IMAD.WIDE R28, R13.reuse, 0x4, R196 ;  /* 0x000000040d1c7825 */ /* 0x040fe200078e02c4 */
[----:B------:R-:W-:Y:S04]  /*3d860*/  STL.64 [R1+0x4d0], R30 ;  /* 0x0004d01e01007387 */ /* 0x000fe80000100a00 */
[----:B------:R-:W-:Y:S04]  /*3d870*/  STL.64 [R1+0x5b0], R28 ;  /* 0x0005b01c01007387 */ /* 0x000fe80000100a00 */
[----:B------:R-:W4:Y:S01]  /*3d880*/  LDL.LU.64 R74, [R1+0x838] ;  /* 0x00083800014a7983 */ /* 0x000f220000300a00 */
[----:B--2---:R-:W-:-:S05]  /*3d890*/  IMAD.WIDE R26, R13, 0x4, R26 ;  /* 0x000000040d1a7825 */ /* 0x004fca00078e021a */
[----:B------:R1:W-:Y:S01]  /*3d8a0*/  STL.64 [R1+0x228], R26 ;  /* 0x0002281a01007387 */ /* 0x0003e20000100a00 */
[----:B---3--:R-:W-:-:S03]  /*3d8b0*/  IMAD.WIDE R24, R13, 0x4, R24 ;  /* 0x000000040d187825 */ /* 0x008fc600078e0218 */
[----:B-1----:R-:W2:Y:S04]  /*3d8c0*/  LDL.LU.64 R26, [R1+0x780] ;  /* 0x00078000011a7983 */ /* 0x002ea80000300a00 */
[----:B------:R1:W-:Y:S04]  /*3d8d0*/  STL.64 [R1+0x250], R24 ;  /* 0x0002501801007387 */ /* 0x0003e80000100a00 */
[----:B-1----:R-:W3:Y:S01]  /*3d8e0*/  LDL.LU.64 R24, [R1+0x6a0] ;  /* 0x0006a00001187983 */ /* 0x002ee20000300a00 */
[----:B------:R-:W-:-:S04]  /*3d8f0*/  IMAD.WIDE R30, R13, 0x4, R232 ;  /* 0x000000040d1e7825 */ /* 0x000fc800078e02e8 */
[----:B------:R-:W-:-:S04]  /*3d900*/  IMAD.WIDE R28, R13, 0x4, R52 ;  /* 0x000000040d1c7825 */ /* 0x000fc800078e0234 */
[----:B------:R-:W-:-:S05]  /*3d910*/  IMAD.WIDE R32, R13, 0x4, R122 ;  /* 0x000000040d207825 */ /* 0x000fca00078e027a */
        /* <DEDUP_REMOVED lines=9> */
[----:B-1----:R-:W-:-:S05]  /*3d9b0*/  IMAD.WIDE R32, R13, 0x4, R168 ;  /* 0x000000040d207825 */ /* 0x002fca00078e02a8 */
[----:B------:R-:W-:Y:S01]  /*3d9c0*/  STL.64 [R1+0x1f8], R32 ;  /* 0x0001f82001007387 */ /* 0x000fe20000100a00 */
[----:B----4-:R-:W-:-:S03]  /*3d9d0*/  IMAD.WIDE R30, R13, 0x4, R120 ;  /* 0x000000040d1e7825 */ /* 0x010fc600078e0278 */
[----:B------:R-:W4:Y:S04]  /*3d9e0*/  LDL.LU.64 R168, [R1+0x858] ;  /* 0x0008580001a87983 */ /* 0x000f280000300a00 */
[----:B------:R1:W-:Y:S01]  /*3d9f0*/  STL.64 [R1+0x218], R30 ;  /* 0x0002181e01007387 */ /* 0x0003e20000100a00 */
[----:B------:R-:W-:-:S03]  /*3da00*/  IMAD.WIDE R28, R13, 0x4, R8 ;  /* 0x000000040d1c7825 */ /* 0x000fc600078e0208 */
[----:B------:R-:W4:Y:S01]  /*3da10*/  LDL.LU.64 R8, [R1+0x7b0] ;  /* 0x0007b00001087983 */ /* 0x000f220000300a00 */
[----:B-1----:R-:W-:-:S03]  /*3da20*/  IMAD.WIDE R30, R13, 0x4, R230 ;  /* 0x000000040d1e7825 */ /* 0x002fc600078e02e6 */
[----:B------:R1:W-:Y:S01]  /*3da30*/  STL.64 [R1+0x248], R28 ;  /* 0x0002481c01007387 */ /* 0x0003e20000100a00 */
[----:B------:R-:W-:-:S03]  /*3da40*/  IMAD.WIDE R32, R13, 0x4, R102 ;  /* 0x000000040d207825 */ /* 0x000fc600078e0266 */
[----:B------:R-:W4:Y:S04]  /*3da50*/  LDL.LU.64 R120, [R1+0x6e8] ;  /* 0x0006e80001787983 */ /* 0x000f280000300a00 */
[----:B------:R1:W-:Y:S02]  /*3da60*/  STL.64 [R1+0x290], R30 ;  /* 0x0002901e01007387 */ /* 0x0003e40000100a00 */
[----:B-1----:R-:W-:-:S05]  /*3da70*/  IMAD.WIDE R28, R13, 0x4, R54 ;  /* 0x000000040d1c7825 */ /* 0x002fca00078e0236 */
[----:B------:R1:W-:Y:S01]  /*3da80*/  STL.64 [R1+0x2e8], R28 ;  /* 0x0002e81c01007387 */ /* 0x0003e20000100a00 */
[----:B------:R-:W-:-:S03]  /*3da90*/  IMAD.WIDE R30, R13, 0x4, R150 ;  /* 0x000000040d1e7825 */ /* 0x000fc600078e0296 */
[----:B------:R1:W-:Y:S04]  /*3daa0*/  STL.64 [R1+0x368], R32 ;  /* 0x0003682001007387 */ /* 0x0003e80000100a00 */
[----:B------:R1:W-:Y:S02]  /*3dab0*/  STL.64 [R1+0x438], R30 ;  /* 0x0004381e01007387 */ /* 0x0003e40000100a00 */
[----:B-1----:R-:W-:-:S04]  /*3dac0*/  IMAD.WIDE R28, R13, 0x4, R200 ;  /* 0x000000040d1c7825 */ /* 0x002fc800078e02c8 */
[C---:B------:R-:W-:Y:S01]  /*3dad0*/  IMAD.WIDE R32, R13.reuse, 0x4, R72 ;  /* 0x000000040d207825 */ /* 0x040fe200078e0248 */
[----:B------:R1:W-:Y:S04]  /*3dae0*/  STL.64 [R1+0x550], R28 ;  /* 0x0005501c01007387 */ /* 0x0003e80000100a00 */
[----:B------:R1:W-:Y:S01]  /*3daf0*/  STL.64 [R1+0x1a8], R32 ;  /* 0x0001a82001007387 */ /* 0x0003e20000100a00 */
[----:B------:R-:W-:-:S04]  /*3db00*/  IMAD.WIDE R30, R13, 0x4, R4 ;  /* 0x000000040d1e7825 */ /* 0x000fc800078e0204 */
[C---:B------:R-:W-:Y:S01]  /*3db10*/  IMAD.WIDE R4, R13.reuse, 0x4, R224 ;  /* 0x000000040d047825 */ /* 0x040fe200078e02e0 */
[----:B------:R1:W-:Y:S03]  /*3db20*/  STL.64 [R1+0x1e0], R30 ;  /* 0x0001e01e01007387 */ /* 0x0003e60000100a00 */
[C---:B-1----:R-:W-:Y:S02]  /*3db30*/  IMAD.WIDE R28, R13.reuse, 0x4, R6 ;  /* 0x000000040d1c7825 */ /* 0x042fe400078e0206 */
[----:B------:R-:W4:Y:S04]  /*3db40*/  LDL.LU.64 R6, [R1+0x870] ;  /* 0x0008700001067983 */ /* 0x000f280000300a00 */
[----:B------:R1:W-:Y:S01]  /*3db50*/  STL.64 [R1+0x210], R28 ;  /* 0x0002101c01007387 */ /* 0x0003e20000100a00 */
[----:B------:R-:W-:-:S03]  /*3db60*/  IMAD.WIDE R32, R13, 0x4, R104 ;  /* 0x000000040d207825 */ /* 0x000fc600078e0268 */
[----:B------:R1:W-:Y:S01]  /*3db70*/  STL.64 [R1+0x258], R4 ;  /* 0x0002580401007387 */ /* 0x0003e20000100a00 */
[----:B------:R-:W-:-:S03]  /*3db80*/  IMAD.WIDE R30, R13, 0x4, R152 ;  /* 0x000000040d1e7825 */ /* 0x000fc600078e0298 */
[----:B------:R-:W4:Y:S01]  /*3db90*/  LDL.LU.64 R72, [R1+0x7d8] ;  /* 0x0007d80001487983 */ /* 0x000f220000300a00 */
[----:B-1----:R-:W-:-:S03]  /*3dba0*/  IMAD.WIDE R28, R13, 0x4, R56 ;  /* 0x000000040d1c7825 */ /* 0x002fc600078e0238 */
[----:B------:R-:W4:Y:S04]  /*3dbb0*/  LDL.LU.64 R4, [R1+0x718] ;  /* 0x0007180001047983 */ /* 0x000f280000300a00 */
[----:B------:R1:W-:Y:S04]  /*3dbc0*/  STL.64 [R1+0x2b0], R28 ;  /* 0x0002b01c01007387 */ /* 0x0003e80000100a00 */
[----:B------:R1:W-:Y:S04]  /*3dbd0*/  STL.64 [R1+0x320], R32 ;  /* 0x0003202001007387 */ /* 0x0003e80000100a00 */
[----:B------:R2:W-:Y:S01]  /*3dbe0*/  STL.64 [R1+0x3f0], R30 ;  /* 0x0003f01e01007387 */ /* 0x0005e20000100a00 */
[----:B-1----:R-:W-:-:S04]  /*3dbf0*/  IMAD.WIDE R28, R13, 0x4, R202 ;  /* 0x000000040d1c7825 */ /* 0x002fc800078e02ca */
[C---:B------:R-:W-:Y:S01]  /*3dc00*/  IMAD.WIDE R32, R13.reuse, 0x4, R74 ;  /* 0x000000040d207825 */ /* 0x040fe200078e024a */
[----:B------:R3:W-:Y:S04]  /*3dc10*/  STL.64 [R1+0x518], R28 ;  /* 0x0005181c01007387 */ /* 0x0007e80000100a00 */
[----:B------:R-:W-:Y:S01]  /*3dc20*/  STL.64 [R1+0x168], R32 ;  /* 0x0001682001007387 */ /* 0x000fe20000100a00 */
[----:B--2---:R-:W-:-:S04]  /*3dc30*/  IMAD.WIDE R30, R13, 0x4, R26 ;  /* 0x000000040d1e7825 */ /* 0x004fc800078e021a */
[C---:B------:R-:W-:Y:S01]  /*3dc40*/  IMAD.WIDE R26, R13.reuse, 0x4, R222 ;  /* 0x000000040d1a7825 */ /* 0x040fe200078e02de */
[----:B------:R-:W-:Y:S03]  /*3dc50*/  STL.64 [R1+0x190], R30 ;  /* 0x0001901e01007387 */ /* 0x000fe60000100a00 */
[----:B---3--:R-:W-:-:S04]  /*3dc60*/  IMAD.WIDE R28, R13, 0x4, R24 ;  /* 0x000000040d1c7825 */ /* 0x008fc800078e0218 */
[C---:B------:R-:W-:Y:S01]  /*3dc70*/  IMAD.WIDE R24, R13.reuse, 0x4, R58 ;  /* 0x000000040d187825 */ /* 0x040fe200078e023a */
[----:B------:R1:W-:Y:S04]  /*3dc80*/  STL.64 [R1+0x1d8], R28 ;  /* 0x0001d81c01007387 */ /* 0x0003e80000100a00 */
[----:B-1----:R-:W2:Y:S04]  /*3dc90*/  LDL.LU.64 R28, [R1+0x888] ;  /* 0x00088800011c7983 */ /* 0x002ea80000300a00 */
[----:B------:R-:W-:Y:S04]  /*3dca0*/  STL.64 [R1+0x208], R26 ;  /* 0x0002081a01007387 */ /* 0x000fe80000100a00 */
[----:B------:R-:W3:Y:S04]  /*3dcb0*/  LDL.LU.64 R122, [R1+0x800] ;  /* 0x00080000017a7983 */ /* 0x000ee80000300a00 */
[----:B------:R1:W-:Y:S04]  /*3dcc0*/  STL.64 [R1+0x268], R24 ;  /* 0x0002681801007387 */ /* 0x0003e80000100a00 */
[----:B------:R-:W3:Y:S04]  /*3dcd0*/  LDL.LU.64 R74, [R1+0x748] ;  /* 0x00074800014a7983 */ /* 0x000ee80000300a00 */
[----:B-1----:R-:W3:Y:S01]  /*3dce0*/  LDL.LU.64 R24, [R1+0x608] ;  /* 0x0006080001187983 */ /* 0x002ee20000300a00 */
[----:B------:R-:W-:-:S04]  /*3dcf0*/  IMAD.WIDE R30, R13, 0x4, R106 ;  /* 0x000000040d1e7825 */ /* 0x000fc800078e026a */
[C---:B------:R-:W-:Y:S01]  /*3dd00*/  IMAD.WIDE R26, R13.reuse, 0x4, R154 ;  /* 0x000000040d1a7825 */ /* 0x040fe200078e029a */
[----:B------:R4:W-:Y:S03]  /*3dd10*/  STL.64 [R1+0x2e0], R30 ;  /* 0x0002e01e01007387 */ /* 0x0009e60000100a00 */
[C---:B------:R-:W-:Y:S01]  /*3dd20*/  IMAD.WIDE R32, R13.reuse, 0x4, R204 ;  /* 0x000000040d207825 */ /* 0x040fe200078e02cc */
[----:B------:R1:W-:Y:S04]  /*3dd30*/  STL.64 [R1+0x388], R26 ;  /* 0x0003881a01007387 */ /* 0x0003e80000100a00 */
[----:B------:R1:W-:Y:S01]  /*3dd40*/  STL.64 [R1+0x4c8], R32 ;  /* 0x0004c82001007387 */ /* 0x0003e20000100a00 */
[----:B----4-:R-:W-:-:S04]  /*3dd50*/  IMAD.WIDE R30, R13, 0x4, R168 ;  /* 0x000000040d1e7825 */ /* 0x010fc800078e02a8 */
[----:B------:R-:W-:-:S04]  /*3dd60*/  IMAD.WIDE R34, R13, 0x4, R156 ;  /* 0x000000040d227825 */ /* 0x000fc800078e029c */
[C---:B-1----:R-:W-:Y:S02]  /*3dd70*/  IMAD.WIDE R26, R13.reuse, 0x4, R8 ;  /* 0x000000040d1a7825 */ /* 0x042fe400078e0208 */
[----:B------:R-:W4:Y:S04]  /*3dd80*/  LDL.LU.64 R8, [R1+0x8a0] ;  /* 0x0008a00001087983 */ /* 0x000f280000300a00 */
[----:B------:R1:W-:Y:S01]  /*3dd90*/  STL.64 [R1+0x128], R30 ;  /* 0x0001281e01007387 */ /* 0x0003e20000100a00 */
[----:B------:R-:W-:-:S03]  /*3dda0*/  IMAD.WIDE R32, R13, 0x4, R120 ;  /* 0x000000040d207825 */ /* 0x000fc600078e0278 */
[----:B------:R1:W-:Y:S04]  /*3ddb0*/  STL.64 [R1+0x150], R26 ;  /* 0x0001501a01007387 */ /* 0x0003e80000100a00 */
[----:B------:R1:W-:Y:S02]  /*3ddc0*/  STL.64 [R1+0x188], R32 ;  /* 0x0001882001007387 */ /* 0x0003e40000100a00 */
[C---:B-1----:R-:W-:Y:S02]  /*3ddd0*/  IMAD.WIDE R30, R13.reuse, 0x4, R60 ;  /* 0x000000040d1e7825 */ /* 0x042fe400078e023c */
[----:B------:R-:W4:Y:S02]  /*3dde0*/  LDL.LU.64 R170, [R1+0x828] ;  /* 0x0008280001aa7983 */ /* 0x000f240000300a00 */
[----:B------:R-:W-:-:S04]  /*3ddf0*/  IMAD.WIDE R26, R13, 0x4, R220 ;  /* 0x000000040d1a7825 */ /* 0x000fc800078e02dc */
[C---:B------:R-:W-:Y:S01]  /*3de00*/  IMAD.WIDE R32, R13.reuse, 0x4, R108 ;  /* 0x000000040d207825 */ /* 0x040fe200078e026c */
[----:B------:R1:W-:Y:S04]  /*3de10*/  STL.64 [R1+0x1d0], R26 ;  /* 0x0001d01a01007387 */ /* 0x0003e80000100a00 */
[----:B-1----:R-:W4:Y:S04]  /*3de20*/  LDL.LU.64 R26, [R1+0x770] ;  /* 0x00077000011a7983 */ /* 0x002f280000300a00 */
[----:B------:R1:W-:Y:S04]  /*3de30*/  STL.64 [R1+0x220], R30 ;  /* 0x0002201e01007387 */ /* 0x0003e80000100a00 */
[----:B------:R-:W4:Y:S04]  /*3de40*/  LDL.LU.64 R168, [R1+0x658] ;  /* 0x0006580001a87983 */ /* 0x000f280000300a00 */
[----:B------:R1:W-:Y:S02]  /*3de50*/  STL.64 [R1+0x288], R32 ;  /* 0x0002882001007387 */ /* 0x0003e40000100a00 */
[----:B-1----:R-:W-:-:S02]  /*3de60*/  IMAD.WIDE R30, R13, 0x4, R206 ;  /* 0x000000040d1e7825 */ /* 0x002fc400078e02ce */
[----:B------:R-:W-:Y:S02]  /*3de70*/  STL.64 [R1+0x330], R34 ;  /* 0x0003302201007387 */ /* 0x000fe40000100a00 */
[C---:B------:R-:W-:Y:S02]  /*3de80*/  IMAD.WIDE R32, R13.reuse, 0x4, R6 ;  /* 0x000000040d207825 */ /* 0x040fe400078e0206 */
[----:B------:R-:W4:Y:S04]  /*3de90*/  LDL.LU.64 R6, [R1+0x8b8] ;  /* 0x0008b80001067983 */ /* 0x000f280000300a00 */
[----:B------:R1:W-:Y:S04]  /*3dea0*/  STL.64 [R1+0x450], R30 ;  /* 0x0004501e01007387 */ /* 0x0003e80000100a00 */
[----:B------:R1:W-:Y:S02]  /*3deb0*/  STL.64 [R1+0x100], R32 ;  /* 0x0001002001007387 */ /* 0x0003e40000100a00 */
[----:B-1----:R-:W-:-:S04]  /*3dec0*/  IMAD.WIDE R30, R13, 0x4, R72 ;  /* 0x000000040d1e7825 */ /* 0x002fc800078e0248 */
[C---:B------:R-:W-:Y:S01]  /*3ded0*/  IMAD.WIDE R4, R13.reuse, 0x4, R4 ;  /* 0x000000040d047825 */ /* 0x040fe200078e0204 */
[----:B------:R1:W-:Y:S03]  /*3dee0*/  STL.64 [R1+0x108], R30 ;  /* 0x0001081e01007387 */ /* 0x0003e60000100a00 */
[C---:B------:R-:W-:Y:S01]  /*3def0*/  IMAD.WIDE R32, R13.reuse, 0x4, R194 ;  /* 0x000000040d207825 */ /* 0x040fe200078e02c2 */
[----:B------:R1:W-:Y:S04]  /*3df00*/  STL.64 [R1+0x148], R4 ;  /* 0x0001480401007387 */ /* 0x0003e80000100a00 */
[----:B------:R1:W-:Y:S02]  /*3df10*/  STL.64 [R1+0x170], R32 ;  /* 0x0001702001007387 */ /* 0x0003e40000100a00 */
[----:B-1----:R-:W-:-:S02]  /*3df20*/  IMAD.WIDE R30, R13, 0x4, R62 ;  /* 0x000000040d1e7825 */ /* 0x002fc400078e023e */
[----:B------:R-:W4:Y:S02]  /*3df30*/  LDL.LU.64 R120, [R1+0x848] ;  /* 0x0008480001787983 */ /* 0x000f240000300a00 */
[C---:B------:R-:W-:Y:S02]  /*3df40*/  IMAD.WIDE R4, R13.reuse, 0x4, R110 ;  /* 0x000000040d047825 */ /* 0x040fe400078e026e */
[----:B------:R1:W-:Y:S04]  /*3df50*/  STL.64 [R1+0x1c0], R30 ;  /* 0x0001c01e01007387 */ /* 0x0003e80000100a00 */
[----:B------:R-:W4:Y:S01]  /*3df60*/  LDL.LU.64 R72, [R1+0x7a0] ;  /* 0x0007a00001487983 */ /* 0x000f220000300a00 */
[----:B------:R-:W-:-:S03]  /*3df70*/  IMAD.WIDE R32, R13, 0x4, R158 ;  /* 0x000000040d207825 */ /* 0x000fc600078e029e */
[----:B------:R1:W-:Y:S02]  /*3df80*/  STL.64 [R1+0x240], R4 ;  /* 0x0002400401007387 */ /* 0x0003e40000100a00 */
[C---:B-1----:R-:W-:Y:S02]  /*3df90*/  IMAD.WIDE R30, R13.reuse, 0x4, R208 ;  /* 0x000000040d1e7825 */ /* 0x042fe400078e02d0 */
[----:B------:R-:W4:Y:S04]  /*3dfa0*/  LDL.LU.64 R4, [R1+0x6c8] ;  /* 0x0006c80001047983 */ /* 0x000f280000300a00 */
[----:B------:R3:W-:Y:S04]  /*3dfb0*/  STL.64 [R1+0x2d8], R32 ;  /* 0x0002d82001007387 */ /* 0x0007e80000100a00 */
[----:B------:R1:W-:Y:S01]  /*3dfc0*/  STL.64 [R1+0x3e0], R30 ;  /* 0x0003e01e01007387 */ /* 0x0003e20000100a00 */
[----:B--2---:R-:W-:-:S05]  /*3dfd0*/  IMAD.WIDE R28, R13, 0x4, R28 ;  /* 0x000000040d1c7825 */ /* 0x004fca00078e021c */
[----:B------:R2:W-:Y:S01]  /*3dfe0*/  STL.64 [R1+0xc8], R28 ;  /* 0x0000c81c01007387 */ /* 0x0005e20000100a00 */
[----:B---3--:R-:W-:-:S04]  /*3dff0*/  IMAD.WIDE R32, R13, 0x4, R122 ;  /* 0x000000040d207825 */ /* 0x008fc800078e027a */
[C---:B-1----:R-:W-:Y:S01]  /*3e000*/  IMAD.WIDE R30, R13.reuse, 0x4, R74 ;  /* 0x000000040d1e7825 */ /* 0x042fe200078e024a */
[----:B------:R-:W-:Y:S03]  /*3e010*/  STL.64 [R1+0xe0], R32 ;  /* 0x0000e02001007387 */ /* 0x000fe60000100a00 */
[C---:B--2---:R-:W-:Y:S01]  /*3e020*/  IMAD.WIDE R28, R13.reuse, 0x4, R24 ;  /* 0x000000040d1c7825 */ /* 0x044fe200078e0218 */
[----:B------:R-:W-:Y:S03]  /*3e030*/  STL.64 [R1+0xf8], R30 ;  /* 0x0000f81e01007387 */ /* 0x000fe60000100a00 */
[C---:B------:R-:W-:Y:S01]  /*3e040*/  IMAD.WIDE R24, R13.reuse, 0x4, R64 ;  /* 0x000000040d187825 */ /* 0x040fe200078e0240 */
[----:B------:R-:W-:Y:S04]  /*3e050*/  STL.64 [R1+0x120], R28 ;  /* 0x0001201c01007387 */ /* 0x000fe80000100a00 */
[----:B------:R1:W-:Y:S04]  /*3e060*/  STL.64 [R1+0x160], R24 ;  /* 0x0001601801007387 */ /* 0x0003e80000100a00 */
[----:B-1----:R-:W2:Y:S01]  /*3e070*/  LDL.LU.64 R24, [R1+0x8d0] ;  /* 0x0008d00001187983 */ /* 0x002ea20000300a00 */
[----:B------:R-:W-:-:S04]  /*3e080*/  IMAD.WIDE R30, R13, 0x4, R112 ;  /* 0x000000040d1e7825 */ /* 0x000fc800078e0270 */
[C---:B------:R-:W-:Y:S01]  /*3e090*/  IMAD.WIDE R28, R13.reuse, 0x4, R160 ;  /* 0x000000040d1c7825 */ /* 0x040fe200078e02a0 */
[----:B------:R1:W-:Y:S04]  /*3e0a0*/  STL.64 [R1+0x200], R30 ;  /* 0x0002001e01007387 */ /* 0x0003e80000100a00 */
[----:B------:R4:W-:Y:S04]  /*3e0b0*/  STL.64 [R1+0x278], R28 ;  /* 0x0002781c01007387 */ /* 0x0009e80000100a00 */
[----:B------:R-:W3:Y:S01]  /*3e0c0*/  LDL.LU.64 R122, [R1+0x868] ;  /* 0x00086800017a7983 */ /* 0x000ee20000300a00 */
[----:B-1----:R-:W-:-:S04]  /*3e0d0*/  IMAD.WIDE R30, R13, 0x4, R210 ;  /* 0x000000040d1e7825 */ /* 0x002fc800078e02d2 */
[C---:B----4-:R-:W-:Y:S01]  /*3e0e0*/  IMAD.WIDE R28, R13.reuse, 0x4, R8 ;  /* 0x000000040d1c7825 */ /* 0x050fe200078e0208 */
[----:B------:R1:W-:Y:S04]  /*3e0f0*/  STL.64 [R1+0x380], R30 ;  /* 0x0003801e01007387 */ /* 0x0003e80000100a00 */
[----:B------:R-:W4:Y:S04]  /*3e100*/  LDL.LU.64 R8, [R1+0x7d0] ;  /* 0x0007d00001087983 */ /* 0x000f280000300a00 */
[----:B------:R1:W-:Y:S01]  /*3e110*/  STL.64 [R1+0x90], R28 ;  /* 0x0000901c01007387 */ /* 0x0003e20000100a00 */
[----:B------:R-:W-:-:S03]  /*3e120*/  IMAD.WIDE R32, R13, 0x4, R170 ;  /* 0x000000040d207825 */ /* 0x000fc600078e02aa */
[----:B------:R-:W4:Y:S04]  /*3e130*/  LDL.LU.64 R74, [R1+0x710] ;  /* 0x00071000014a7983 */ /* 0x000f280000300a00 */
[----:B------:R-:W-:Y:S01]  /*3e140*/  STL.64 [R1+0xa0], R32 ;  /* 0x0000a02001007387 */ /* 0x000fe20000100a00 */
[----:B-1----:R-:W-:-:S04]  /*3e150*/  IMAD.WIDE R30, R13, 0x4, R26 ;  /* 0x000000040d1e7825 */ /* 0x002fc800078e021a */
[----:B------:R-:W-:-:S04]  /*3e160*/  IMAD.WIDE R26, R13, 0x4, R66 ;  /* 0x000000040d1a7825 */ /* 0x000fc800078e0242 */
[C---:B------:R-:W-:Y:S01]  /*3e170*/  IMAD.WIDE R28, R13.reuse, 0x4, R168 ;  /* 0x000000040d1c7825 */ /* 0x040fe200078e02a8 */
[----:B------:R1:W-:Y:S04]  /*3e180*/  STL.64 [R1+0xc0], R30 ;  /* 0x0000c01e01007387 */ /* 0x0003e80000100a00 */
[----:B------:R1:W-:Y:S04]  /*3e190*/  STL.64 [R1+0xf0], R28 ;  /* 0x0000f01c01007387 */ /* 0x0003e80000100a00 */
[----:B------:R1:W-:Y:S02]  /*3e1a0*/  STL.64 [R1+0x118], R26 ;  /* 0x0001181a01007387 */ /* 0x0003e40000100a00 */
[----:B-1----:R-:W-:-:S04]  /*3e1b0*/  IMAD.WIDE R30, R13, 0x4, R114 ;  /* 0x000000040d1e7825 */ /* 0x002fc800078e0272 */
[C---:B------:R-:W-:Y:S01]  /*3e1c0*/  IMAD.WIDE R28, R13.reuse, 0x4, R162 ;  /* 0x000000040d1c7825 */ /* 0x040fe200078e02a2 */
[----:B------:R-:W-:Y:S03]  /*3e1d0*/  STL.64 [R1+0x180], R30 ;  /* 0x0001801e01007387 */ /* 0x000fe60000100a00 */
[C---:B------:R-:W-:Y:S01]  /*3e1e0*/  IMAD.WIDE R26, R13.reuse, 0x4, R212 ;  /* 0x000000040d1a7825 */ /* 0x040fe200078e02d4 */
[----:B------:R-:W-:Y:S03]  /*3e1f0*/  STL.64 [R1+0x238], R28 ;  /* 0x0002381c01007387 */ /* 0x000fe60000100a00 */
[C---:B------:R-:W-:Y:S01]  /*3e200*/  IMAD.WIDE R6, R13.reuse, 0x4, R6 ;  /* 0x000000040d067825 */ /* 0x040fe200078e0206 */
[----:B------:R-:W4:Y:S04]  /*3e210*/  LDL.LU.64 R168, [R1+0x8e0] ;  /* 0x0008e00001a87983 */ /* 0x000f280000300a00 */
[----:B------:R1:W-:Y:S04]  /*3e220*/  STL.64 [R1+0x2f0], R26 ;  /* 0x0002f01a01007387 */ /* 0x0003e80000100a00 */
[----:B------:R-:W4:Y:S04]  /*3e230*/  LDL.LU.64 R172, [R1+0x880] ;  /* 0x0008800001ac7983 */ /* 0x000f280000300a00 */
[----:B------:R1:W-:Y:S04]  /*3e240*/  STL.64 [R1+0x60], R6 ;  /* 0x0000600601007387 */ /* 0x0003e80000100a00 */
[----:B------:R-:W4:Y:S04]  /*3e250*/  LDL.LU.64 R124, [R1+0x7f8] ;  /* 0x0007f800017c7983 */ /* 0x000f280000300a00 */
[----:B-1----:R-:W4:Y:S04]  /*3e260*/  LDL.LU.64 R26, [R1+0x730] ;  /* 0x00073000011a7983 */ /* 0x002f280000300a00 */
[----:B------:R-:W4:Y:S01]  /*3e270*/  LDL.LU.64 R6, [R1+0x40] ;  /* 0x0000400001067983 */ /* 0x000f220000300a00 */
[----:B------:R-:W-:-:S05]  /*3e280*/  IMAD.WIDE R28, R13, 0x4, R120 ;  /* 0x000000040d1c7825 */ /* 0x000fca00078e0278 */
[----:B------:R1:W-:Y:S01]  /*3e290*/  STL.64 [R1+0x70], R28 ;  /* 0x0000701c01007387 */ /* 0x0003e20000100a00 */
[----:B------:R-:W-:-:S05]  /*3e2a0*/  IMAD.WIDE R32, R13, 0x4, R72 ;  /* 0x000000040d207825 */ /* 0x000fca00078e0248 */
[----:B------:R1:W-:Y:S02]  /*3e2b0*/  STL.64 [R1+0x88], R32 ;  /* 0x0000882001007387 */ /* 0x0003e40000100a00 */
[----:B-1----:R-:W-:-:S04]  /*3e2c0*/  IMAD.WIDE R28, R13, 0x4, R68 ;  /* 0x000000040d1c7825 */ /* 0x002fc800078e0244 */
[----:B------:R-:W-:-:S04]  /*3e2d0*/  IMAD.WIDE R30, R13, 0x4, R4 ;  /* 0x000000040d1e7825 */ /* 0x000fc800078e0204 */
[C---:B------:R-:W-:Y:S01]  /*3e2e0*/  IMAD.WIDE R4, R13.reuse, 0x4, R116 ;  /* 0x000000040d047825 */ /* 0x040fe200078e0274 */
[----:B------:R-:W-:Y:S04]  /*3e2f0*/  STL.64 [R1+0xb0], R30 ;  /* 0x0000b01e01007387 */ /* 0x000fe80000100a00 */
[----:B------:R-:W4:Y:S01]  /*3e300*/  LDL.LU.64 R76, [R1+0x8f0] ;  /* 0x0008f000014c7983 */ /* 0x000f220000300a00 */
[----:B------:R-:W-:-:S03]  /*3e310*/  IMAD.WIDE R34, R13, 0x4, R164 ;  /* 0x000000040d227825 */ /* 0x000fc600078e02a4 */
[----:B------:R1:W-:Y:S01]  /*3e320*/  STL.64 [R1+0xd8], R28 ;  /* 0x0000d81c01007387 */ /* 0x0003e20000100a00 */
[----:B------:R-:W-:-:S03]  /*3e330*/  IMAD.WIDE R32, R13, 0x4, R214 ;  /* 0x000000040d207825 */ /* 0x000fc600078e02d6 */
[----:B-1----:R-:W4:Y:S04]  /*3e340*/  LDL.LU.64 R28, [R1+0x898] ;  /* 0x00089800011c7983 */ /* 0x002f280000300a00 */
[----:B------:R1:W-:Y:S04]  /*3e350*/  STL.64 [R1+0x110], R4 ;  /* 0x0001100401007387 */ /* 0x0003e80000100a00 */
[----:B------:R-:W4:Y:S04]  /*3e360*/  LDL.LU.64 R170, [R1+0x818] ;  /* 0x0008180001aa7983 */ /* 0x000f280000300a00 */
[----:B------:R-:W4:Y:S04]  /*3e370*/  LDL.LU.64 R120, [R1+0x760] ;  /* 0x0007600001787983 */ /* 0x000f280000300a00 */
[----:B-1----:R-:W4:Y:S04]  /*3e380*/  LDL.LU.64 R4, [R1+0x58] ;  /* 0x0000580001047983 */ /* 0x002f280000300a00 */
[----:B------:R-:W-:Y:S04]  /*3e390*/  STL.64 [R1+0x1f0], R34 ;  /* 0x0001f02201007387 */ /* 0x000fe80000100a00 */
[----:B------:R-:W4:Y:S04]  /*3e3a0*/  LDL.LU.64 R72, [R1+0x900] ;  /* 0x0009000001487983 */ /* 0x000f280000300a00 */
[----:B------:R1:W-:Y:S01]  /*3e3b0*/  STL.64 [R1+0x2a8], R32 ;  /* 0x0002a82001007387 */ /* 0x0003e20000100a00 */
[----:B--2---:R-:W-:-:S03]  /*3e3c0*/  IMAD.WIDE R30, R13, 0x4, R24 ;  /* 0x000000040d1e7825 */ /* 0x004fc600078e0218 */
[----:B------:R-:W2:Y:S04]  /*3e3d0*/  LDL.LU.64 R24, [R1+0x8b0] ;  /* 0x0008b00001187983 */ /* 0x000ea80000300a00 */
[----:B------:R3:W-:Y:S01]  /*3e3e0*/  STL.64 [R1+0x10], R30 ;  /* 0x0000101e01007387 */ /* 0x0007e20000100a00 */
[----:B-1----:R-:W-:-:S04]  /*3e3f0*/  IMAD.WIDE R32, R13, 0x4, R70 ;  /* 0x000000040d207825 */ /* 0x002fc800078e0246 */
[----:B---3--:R-:W-:-:S05]  /*3e400*/  IMAD.WIDE R30, R13, 0x4, R122 ;  /* 0x000000040d1e7825 */ /* 0x008fca00078e027a */
[----:B------:R1:W-:Y:S01]  /*3e410*/  STL.64 [R1+0x18], R30 ;  /* 0x0000181e01007387 */ /* 0x0003e20000100a00 */
[----:B----4-:R-:W-:-:S04]  /*3e420*/  IMAD.WIDE R8, R13, 0x4, R8 ;  /* 0x000000040d087825 */ /* 0x010fc800078e0208 */
[----:B------:R-:W-:-:S04]  /*3e430*/  IMAD.WIDE R34, R13, 0x4, R74 ;  /* 0x000000040d227825 */ /* 0x000fc800078e024a */
[C---:B-1----:R-:W-:Y:S01]  /*3e440*/  IMAD.WIDE R30, R13.reuse, 0x4, R118 ;  /* 0x000000040d1e7825 */ /* 0x042fe200078e0276 */
[----:B------:R-:W-:Y:S04]  /*3e450*/  STL.64 [R1+0x68], R34 ;  /* 0x0000682201007387 */ /* 0x000fe80000100a00 */
[----:B------:R-:W3:Y:S04]  /*3e460*/  LDL.LU.64 R122, [R1+0x840] ;  /* 0x00084000017a7983 */ /* 0x000ee80000300a00 */
[----:B------:R-:W-:Y:S04]  /*3e470*/  STL.64 [R1+0x80], R32 ;  /* 0x0000802001007387 */ /* 0x000fe80000100a00 */
[----:B------:R-:W-:Y:S04]  /*3e480*/  STL.64 [R1+0x50], R8 ;  /* 0x0000500801007387 */ /* 0x000fe80000100a00 */
[----:B------:R1:W-:Y:S04]  /*3e490*/  STL.64 [R1+0xd0], R30 ;  /* 0x0000d01e01007387 */ /* 0x0003e80000100a00 */
[----:B------:R4:W-:Y:S04]  /*3e4a0*/  STL.64 [R1+0xd20], R8 ;  /* 0x000d200801007387 */ /* 0x0009e80000100a00 */
[----:B------:R-:W3:Y:S01]  /*3e4b0*/  LDL.LU.64 R74, [R1+0x788] ;  /* 0x00078800014a7983 */ /* 0x000ee20000300a00 */
[----:B-1----:R-:W-:-:S04]  /*3e4c0*/  IMAD.WIDE R30, R13, 0x4, R166 ;  /* 0x000000040d1e7825 */ /* 0x002fc800078e02a6 */
[C---:B----4-:R-:W-:Y:S01]  /*3e4d0*/  IMAD.WIDE R8, R13.reuse, 0x4, R216 ;  /* 0x000000040d087825 */ /* 0x050fe200078e02d8 */
[----:B------:R1:W-:Y:S04]  /*3e4e0*/  STL.64 [R1+0x138], R30 ;  /* 0x0001381e01007387 */ /* 0x0003e80000100a00 */
[----:B------:R4:W-:Y:S01]  /*3e4f0*/  STL.64 [R1+0x230], R8 ;  /* 0x0002300801007387 */ /* 0x0009e20000100a00 */
[----:B-1----:R-:W-:-:S04]  /*3e500*/  IMAD.WIDE R30, R13, 0x4, R18 ;  /* 0x000000040d1e7825 */ /* 0x002fc800078e0212 */
[----:B------:R-:W-:-:S04]  /*3e510*/  IMAD.WIDE R18, R13, 0x4, R20 ;  /* 0x000000040d127825 */ /* 0x000fc800078e0214 */
[C---:B----4-:R-:W-:Y:S02]  /*3e520*/  IMAD.WIDE R8, R13.reuse, 0x4, R26 ;  /* 0x000000040d087825 */ /* 0x050fe400078e021a */
[----:B------:R-:W4:Y:S02]  /*3e530*/  LDL.LU.64 R26, [R1+0x6a8] ;  /* 0x0006a800011a7983 */ /* 0x000f240000300a00 */
[C---:B------:R-:W-:Y:S02]  /*3e540*/  IMAD.WIDE R6, R13.reuse, 0x4, R6 ;  /* 0x000000040d067825 */ /* 0x040fe400078e0206 */
[----:B------:R1:W-:Y:S04]  /*3e550*/  STL.64 [R1], R8 ;  /* 0x0000000801007387 */ /* 0x0003e80000100a00 */
[----:B------:R-:W-:Y:S04]  /*3e560*/  STL.64 [R1+0x78], R30 ;  /* 0x0000781e01007387 */ /* 0x000fe80000100a00 */
[----:B------:R-:W-:Y:S01]  /*3e570*/  STL.64 [R1+0x48], R6 ;  /* 0x0000480601007387 */ /* 0x000fe20000100a00 */
[----:B-1----:R-:W-:-:S03]  /*3e580*/  IMAD.WIDE R8, R13, 0x4, R22 ;  /* 0x000000040d087825 */ /* 0x002fc600078e0216 */
[----:B------:R-:W-:Y:S04]  /*3e590*/  STL.64 [R1+0xb8], R18 ;  /* 0x0000b81201007387 */ /* 0x000fe80000100a00 */
[----:B------:R1:W-:Y:S02]  /*3e5a0*/  STL.64 [R1+0x1e8], R8 ;  /* 0x0001e80801007387 */ /* 0x0003e40000100a00 */
[----:B-1----:R-:W-:-:S05]  /*3e5b0*/  IMAD.WIDE R8, R13, 0x4, R16 ;  /* 0x000000040d087825 */ /* 0x002fca00078e0210 */
[----:B------:R1:W-:Y:S04]  /*3e5c0*/  STL.64 [R1+0xe8], R8 ;  /* 0x0000e80801007387 */ /* 0x0003e80000100a00 */
[----:B------:R-:W4:Y:S04]  /*3e5d0*/  LDL.LU.64 R84, [R1+0x910] ;  /* 0x0009100001547983 */ /* 0x000f280000300a00 */
[----:B------:R-:W4:Y:S01]  /*3e5e0*/  LDL.LU.64 R36, [R1+0x8c8] ;  /* 0x0008c80001247983 */ /* 0x000f220000300a00 */
[----:B------:R-:W-:-:S03]  /*3e5f0*/  IMAD.WIDE R156, R13, 0x4, R72 ;  /* 0x000000040d9c7825 */ /* 0x000fc600078e0248 */
[----:B------:R-:W4:Y:S01]  /*3e600*/  LDL.LU.64 R72, [R1+0x860] ;  /* 0x0008600001487983 */ /* 0x000f220000300a00 */
[----:B--2---:R-:W-:-:S03]  /*3e610*/  IMAD.WIDE R154, R13, 0x4, R24 ;  /* 0x000000040d9a7825 */ /* 0x004fc600078e0218 */
[----:B------:R-:W2:Y:S01]  /*3e620*/  LDL.LU.64 R24, [R1+0x7b8] ;  /* 0x0007b80001187983 */ /* 0x000ea20000300a00 */
[----:B------:R-:W-:-:S04]  /*3e630*/  IMAD.WIDE R106, R13, 0x4, R4 ;  /* 0x000000040d6a7825 */ /* 0x000fc800078e0204 */
[----:B------:R-:W-:-:S05]  /*3e640*/  IMAD.WIDE R4, R13, 0x4, R14 ;  /* 0x000000040d047825 */ /* 0x000fca00078e020e */
[----:B------:R-:W-:Y:S04]  /*3e650*/  STL.64 [R1+0x58], R4 ;  /* 0x0000580401007387 */ /* 0x000fe80000100a00 */
[----:B------:R-:W2:Y:S04]  /*3e660*/  LDL.LU.64 R178, [R1+0x6f0] ;  /* 0x0006f00001b27983 */ /* 0x000ea80000300a00 */
[----:B------:R-:W2:Y:S04]  /*3e670*/  LDL.LU.64 R130, [R1+0x8] ;  /* 0x0000080001827983 */ /* 0x000ea80000300a00 */
[----:B------:R-:W2:Y:S04]  /*3e680*/  LDL.LU.64 R82, [R1+0x20] ;  /* 0x0000200001527983 */ /* 0x000ea80000300a00 */
[----:B------:R-:W2:Y:S04]  /*3e690*/  LDL.LU.64 R34, [R1+0x918] ;  /* 0x0009180001227983 */ /* 0x000ea80000300a00 */
[----:B------:R-:W2:Y:S04]  /*3e6a0*/  LDL.LU.64 R176, [R1+0x8d8] ;  /* 0x0008d80001b07983 */ /* 0x000ea80000300a00 */
[----:B------:R-:W2:Y:S04]  /*3e6b0*/  LDL.LU.64 R128, [R1+0x878] ;  /* 0x0008780001807983 */ /* 0x000ea80000300a00 */
[----:B------:R-:W2:Y:S04]  /*3e6c0*/  LDL.LU.64 R80, [R1+0x7e0] ;  /* 0x0007e00001507983 */ /* 0x000ea80000300a00 */
        /* <DEDUP_REMOVED lines=11> */
[----:B-1----:R-:W-:-:S03]  /*3e780*/  IMAD.WIDE R8, R13, 0x4, R218 ;  /* 0x000000040d087825 */ /* 0x002fc600078e02da */
[----:B------:R-:W2:Y:S01]  /*3e790*/  LDL.LU.64 R124, [R1+0x750] ;  /* 0x00075000017c7983 */ /* 0x000ea20000300a00 */
[----:B---3--:R-:W-:-:S03]  /*3e7a0*/  IMAD.WIDE R152, R13, 0x4, R122 ;  /* 0x000000040d987825 */ /* 0x008fc600078e027a */
[----:B------:R-:W3:Y:S01]  /*3e7b0*/  LDL.LU.64 R76, [R1+0x610] ;  /* 0x00061000014c7983 */ /* 0x000ee20000300a00 */
[----:B------:R-:W-:-:S03]  /*3e7c0*/  IMAD.WIDE R118, R13, 0x4, R74 ;  /* 0x000000040d767825 */ /* 0x000fc600078e024a */
[----:B------:R-:W3:Y:S04]  /*3e7d0*/  LDL.LU.64 R28, [R1+0x140] ;  /* 0x00014000011c7983 */ /* 0x000ee80000300a00 */
[----:B------:R-:W3:Y:S04]  /*3e7e0*/  LDL.LU.64 R170, [R1+0x928] ;  /* 0x0009280001aa7983 */ /* 0x000ee80000300a00 */
[----:B------:R-:W3:Y:S04]  /*3e7f0*/  LDL.LU.64 R122, [R1+0x8f8] ;  /* 0x0008f800017a7983 */ /* 0x000ee80000300a00 */
[----:B------:R-:W3:Y:S01]  /*3e800*/  LDL.LU.64 R74, [R1+0x8a8] ;  /* 0x0008a800014a7983 */ /* 0x000ee20000300a00 */
[----:B------:R-:W-:-:S04]  /*3e810*/  IMAD.WIDE R236, R13, 0x4, R2 ;  /* 0x000000040dec7825 */ /* 0x000fc800078e0202 */
[C---:B----4-:R-:W-:Y:S02]  /*3e820*/  IMAD.WIDE R104, R13.reuse, 0x4, R26 ;  /* 0x000000040d687825 */ /* 0x050fe400078e021a */
[----:B------:R-:W4:Y:S04]  /*3e830*/  LDL.LU.64 R26, [R1+0x830] ;  /* 0x00083000011a7983 */ /* 0x000f280000300a00 */
[----:B------:R1:W-:Y:S02]  /*3e840*/  STL.64 [R1+0x40], R8 ;  /* 0x0000400801007387 */ /* 0x0003e40000100a00 */
[----:B-1----:R-:W-:-:S04]  /*3e850*/  IMAD.WIDE R8, R13, 0x4, R246 ;  /* 0x000000040d087825 */ /* 0x002fc800078e02f6 */
[C---:B------:R-:W-:Y:S02]  /*3e860*/  IMAD.WIDE R146, R13.reuse, 0x4, R72 ;  /* 0x000000040d927825 */ /* 0x040fe400078e0248 */
[----:B------:R-:W3:Y:S02]  /*3e870*/  LDL.LU.64 R72, [R1+0x930] ;  /* 0x0009300001487983 */ /* 0x000ee40000300a00 */
[C---:B--2---:R-:W-:Y:S02]  /*3e880*/  IMAD.WIDE R116, R13.reuse, 0x4, R24 ;  /* 0x000000040d747825 */ /* 0x044fe400078e0218 */
[----:B------:R-:W2:Y:S04]  /*3e890*/  LDL.LU.64 R24, [R1+0x908] ;  /* 0x0009080001187983 */ /* 0x000ea80000300a00 */
[----:B------:R-:W2:Y:S04]  /*3e8a0*/  LDL.LU.64 R246, [R1+0xd90] ;  /* 0x000d900001f67983 */ /* 0x000ea80000300a00 */
[----:B------:R1:W-:Y:S04]  /*3e8b0*/  STL.64 [R1+0x38], R8 ;  /* 0x0000380801007387 */ /* 0x0003e80000100a00 */
[----:B------:R-:W3:Y:S01]  /*3e8c0*/  LDL.LU.64 R2, [R1+0xd88] ;  /* 0x000d880001027983 */ /* 0x000ee20000300a00 */
[----:B-1----:R-:W-:-:S03]  /*3e8d0*/  IMAD.WIDE R8, R13, 0x4, R248 ;  /* 0x000000040d087825 */ /* 0x002fc600078e02f8 */
[----:B------:R-:W4:Y:S04]  /*3e8e0*/  LDL.LU.64 R248, [R1+0xd80] ;  /* 0x000d800001f87983 */ /* 0x000f280000300a00 */
[----:B------:R1:W-:Y:S01]  /*3e8f0*/  STL.64 [R1+0x30], R8 ;  /* 0x0000300801007387 */ /* 0x0003e20000100a00 */
[----:B------:R-:W-:-:S04]  /*3e900*/  IMAD.WIDE R238, R13, 0x4, R82 ;  /* 0x000000040dee7825 */ /* 0x000fc800078e0252 */
[C---:B-1----:R-:W-:Y:S02]  /*3e910*/  IMAD.WIDE R8, R13.reuse, 0x4, R244 ;  /* 0x000000040d087825 */ /* 0x042fe400078e02f4 */
[----:B------:R-:W4:Y:S04]  /*3e920*/  LDL.LU.64 R244, [R1+0xd78] ;  /* 0x000d780001f47983 */ /* 0x000f280000300a00 */
[----:B------:R1:W-:Y:S01]  /*3e930*/  STL.64 [R1+0x28], R8 ;  /* 0x0000280801007387 */ /* 0x0003e20000100a00 */
[----:B------:R-:W-:-:S04]  /*3e940*/  IMAD.WIDE R136, R13, 0x4, R78 ;  /* 0x000000040d887825 */ /* 0x000fc800078e024e */
[----:B--2---:R-:W-:-:S04]  /*3e950*/  IMAD.WIDE R232, R13, 0x4, R246 ;  /* 0x000000040de87825 */ /* 0x004fc800078e02f6 */
[----:B---3--:R-:W-:-:S04]  /*3e960*/  IMAD.WIDE R78, R13, 0x4, R2 ;  /* 0x000000040d4e7825 */ /* 0x008fc800078e0202 */
[C---:B----4-:R-:W-:Y:S02]  /*3e970*/  IMAD.WIDE R82, R13.reuse, 0x4, R248 ;  /* 0x000000040d527825 */ /* 0x050fe400078e02f8 */
[----:B------:R-:W2:Y:S04]  /*3e980*/  LDL.LU.64 R248, [R1+0xd70] ;  /* 0x000d700001f87983 */ /* 0x000ea80000300a00 */
[----:B------:R-:W3:Y:S04]  /*3e990*/  LDL.LU.64 R2, [R1+0xd68] ;  /* 0x000d680001027983 */ /* 0x000ee80000300a00 */
[----:B------:R-:W4:Y:S01]  /*3e9a0*/  LDL.LU.64 R246, [R1+0xd60] ;  /* 0x000d600001f67983 */ /* 0x000f220000300a00 */
[----:B------:R-:W-:-:S04]  /*3e9b0*/  IMAD.WIDE R250, R13, 0x4, R250 ;  /* 0x000000040dfa7825 */ /* 0x000fc800078e02fa */
[C---:B------:R-:W-:Y:S01]  /*3e9c0*/  IMAD.WIDE R10, R13.reuse, 0x4, R10 ;  /* 0x000000040d0a7825 */ /* 0x040fe200078e020a */
[----:B------:R-:W-:Y:S03]  /*3e9d0*/  LDGSTS.E [R252+-0x58480], desc[UR20][R250.64], P5 ;  /* 0xa7b80000fafc7fae */ /* 0x000fe6000a9a1014 */
[C---:B-1----:R-:W-:Y:S01]  /*3e9e0*/  IMAD.WIDE R8, R13.reuse, 0x4, R250 ;  /* 0x000000040d087825 */ /* 0x042fe200078e02fa */
[----:B------:R1:W-:Y:S03]  /*3e9f0*/  LDGSTS.E [R12+-0x58080], desc[UR20][R10.64], P5 ;  /* 0xa7f800000a0c7fae */ /* 0x0003e6000a9a1014 */
[C---:B------:R-:W-:Y:S01]  /*3ea00*/  IMAD.WIDE R224, R13.reuse, 0x4, R130 ;  /* 0x000000040de07825 */ /* 0x040fe200078e0282 */
[----:B------:R-:W-:Y:S01]  /*3ea10*/  UIADD3 UR4, UPT, UPT, UR14, -0x300, URZ ;  /* 0xfffffd000e047890 */ /* 0x000fe2000fffe0ff */
[----:B------:R-:W0:Y:S02]  /*3ea20*/  LDGDEPBAR ;  /* 0x00000000000079af */ /* 0x000e240000000000 */
[----:B------:R-:W-:-:S02]  /*3ea30*/  IMAD.WIDE R110, R13, 0x4, R26 ;  /* 0x000000040d6e7825 */ /* 0x000fc400078e021a */
[----:B------:R-:W4:Y:S02]  /*3ea40*/  LDL.LU.64 R250, [R1+0xd58] ;  /* 0x000d580001fa7983 */ /* 0x000f240000300a00 */
[C---:B------:R-:W-:Y:S01]  /*3ea50*/  IMAD.WIDE R130, R13.reuse, 0x4, R122 ;  /* 0x000000040d827825 */ /* 0x040fe200078e027a */
[----:B-1----:R-:W1:Y:S01]  /*3ea60*/  LDC R12, c[0x0][0x3a0] ;  /* 0x0000e800ff0c7b82 */ /* 0x002e620000000800 */
[----:B------:R-:W4:Y:S02]  /*3ea70*/  LDL.LU.64 R26, [R1+0xb28] ;  /* 0x000b2800011a7983 */ /* 0x000f240000300a00 */
[C---:B------:R-:W-:Y:S02]  /*3ea80*/  IMAD.WIDE R114, R13.reuse, 0x4, R80 ;  /* 0x000000040d727825 */ /* 0x040fe400078e0250 */
[----:B------:R1:W-:Y:S02]  /*3ea90*/  STL.64 [R1+0x20], R8 ;  /* 0x0000200801007387 */ /* 0x0003e40000100a00 */
[----:B------:R-:W-:-:S04]  /*3eaa0*/  IMAD.WIDE R220, R13, 0x4, R76 ;  /* 0x000000040ddc7825 */ /* 0x000fc800078e024c */
[----:B------:R-:W-:-:S04]  /*3eab0*/  IMAD.WIDE R76, R13, 0x4, R244 ;  /* 0x000000040d4c7825 */ /* 0x000fc800078e02f4 */
[----:B------:R-:W-:-:S04]  /*3eac0*/  IMAD.WIDE R230, R13, 0x4, R242 ;  /* 0x000000040de67825 */ /* 0x000fc800078e02f2 */
[----:B-1----:R-:W-:-:S04]  /*3ead0*/  IMAD.WIDE R8, R13, 0x4, R10 ;  /* 0x000000040d087825 */ /* 0x002fc800078e020a */
[----:B------:R-:W-:-:S04]  /*3eae0*/  IMAD.WIDE R150, R13, 0x4, R84 ;  /* 0x000000040d967825 */ /* 0x000fc800078e0254 */
[----:B------:R-:W-:-:S04]  /*3eaf0*/  IMAD.WIDE R138, R13, 0x4, R126 ;  /* 0x000000040d8a7825 */ /* 0x000fc800078e027e */
[----:B------:R-:W-:-:S04]  /*3eb00*/  IMAD.WIDE R84, R13, 0x4, R124 ;  /* 0x000000040d547825 */ /* 0x000fc800078e027c */
[----:B------:R-:W-:-:S04]  /*3eb10*/  IMAD.WIDE R126, R13, 0x4, R72 ;  /* 0x000000040d7e7825 */ /* 0x000fc800078e0248 */
[----:B------:R-:W-:-:S04]  /*3eb20*/  IMAD.WIDE R124, R13, 0x4, R24 ;  /* 0x000000040d7c7825 */ /* 0x000fc800078e0218 */
[----:B------:R-:W-:-:S04]  /*3eb30*/  IMAD.WIDE R132, R13, 0x4, R170 ;  /* 0x000000040d847825 */ /* 0x000fc800078e02aa */
[----:B---3--:R-:W-:-:S04]  /*3eb40*/  IMAD.WIDE R108, R13, 0x4, R2 ;  /* 0x000000040d6c7825 */ /* 0x008fc800078e0202 */
[C---:B--2---:R-:W-:Y:S02]  /*3eb50*/  IMAD.WIDE R122, R13.reuse, 0x4, R248 ;  /* 0x000000040d7a7825 */ /* 0x044fe400078e02f8 */
[----:B------:R-:W2:Y:S02]  /*3eb60*/  LDL.LU.64 R248, [R1+0xd50] ;  /* 0x000d500001f87983 */ /* 0x000ea40000300a00 */
[C---:B----4-:R-:W-:Y:S02]  /*3eb70*/  IMAD.WIDE R80, R13.reuse, 0x4, R246 ;  /* 0x000000040d507825 */ /* 0x050fe400078e02f6 */
[----:B------:R-:W3:Y:S04]  /*3eb80*/  LDL.LU.64 R2, [R1+0xd48] ;  /* 0x000d480001027983 */ /* 0x000ee80000300a00 */
[----:B------:R-:W4:Y:S04]  /*3eb90*/  LDL.LU.64 R246, [R1+0xd40] ;  /* 0x000d400001f67983 */ /* 0x000f280000300a00 */
[----:B------:R-:W2:Y:S04]  /*3eba0*/  LDL.LU.64 R244, [R1+0xd38] ;  /* 0x000d380001f47983 */ /* 0x000ea80000300a00 */
[----:B------:R-:W2:Y:S04]  /*3ebb0*/  LDL.LU.64 R242, [R1+0xd30] ;  /* 0x000d300001f27983 */ /* 0x000ea80000300a00 */
[----:B------:R-:W2:Y:S04]  /*3ebc0*/  LDL.LU.64 R10, [R1+0xd28] ;  /* 0x000d2800010a7983 */ /* 0x000ea80000300a00 */
[----:B------:R-:W-:Y:S04]  /*3ebd0*/  STL.64 [R1+0x8], R8 ;  /* 0x0000080801007387 */ /* 0x000fe80000100a00 */
[----:B------:R-:W2:Y:S04]  /*3ebe0*/  LDL.LU.64 R72, [R1+0xb20] ;  /* 0x000b200001487983 */ /* 0x000ea80000300a00 */
[----:B------:R-:W2:Y:S04]  /*3ebf0*/  LDL.LU.64 R24, [R1+0xab8] ;  /* 0x000ab80001187983 */ /* 0x000ea80000300a00 */
[----:B------:R-:W3:Y:S01]  /*3ec00*/  LDL.LU.64 R170, [R1+0xab0] ;  /* 0x000ab00001aa7983 */ /* 0x000ee20000300a00 */
[----:B------:R-:W-:-:S04]  /*3ec10*/  IMAD.WIDE R140, R13, 0x4, R128 ;  /* 0x000000040d8c7825 */ /* 0x000fc800078e0280 */
[----:B------:R-:W-:-:S04]  /*3ec20*/  IMAD.WIDE R128, R13, 0x4, R74 ;  /* 0x000000040d807825 */ /* 0x000fc800078e024a */
[----:B------:R-:W-:Y:S02]  /*3ec30*/  IMAD.WIDE R234, R13, 0x4, R28 ;  /* 0x000000040dea7825 */ /* 0x000fe400078e021c */
[----:B------:R-:W4:Y:S02]  /*3ec40*/  LDL.LU.64 R28, [R1+0xa48] ;  /* 0x000a4800011c7983 */ /* 0x000f240000300a00 */
[----:B------:R-:W-:-:S05]  /*3ec50*/  IMAD.WIDE R74, R251, 0x4, R26 ;  /* 0x00000004fb4a7825 */ /* 0x000fca00078e021a */
[----:B------:R-:W-:Y:S04]  /*3ec60*/  STL.64 [R1+0xc90], R74 ;  /* 0x000c904a01007387 */ /* 0x000fe80000100a00 */
[----:B------:R-:W4:Y:S01]  /*3ec70*/  LDL.LU.64 R26, [R1+0xa40] ;  /* 0x000a4000011a7983 */ /* 0x000f220000300a00 */
[C---:B------:R-:W-:Y:S01]  /*3ec80*/  IMAD.WIDE R112, R13.reuse, 0x4, R172 ;  /* 0x000000040d707825 */ /* 0x040fe200078e02ac */
[----:B------:R-:W1:Y:S03]  /*3ec90*/  S2R R252, SR_TID.X ;  /* 0x0000000000fc7919 */ /* 0x000e660000002100 */
        /* <DEDUP_REMOVED lines=11> */
[----:B------:R-:W-:Y:S01]  /*3ed50*/  IMAD.WIDE R134, R13, 0x4, R30 ;  /* 0x000000040d867825 */ /* 0x000fe200078e021e */
[----:B------:R-:W-:Y:S03]  /*3ed60*/  BAR.SYNC.DEFER_BLOCKING 0x0 ;  /* 0x0000000000007b1d */ /* 0x000fe60000010000 */
[----:B--2---:R-:W-:-:S03]  /*3ed70*/  IMAD.WIDE R38, R251, 0x4, R24 ;  /* 0x00000004fb267825 */ /* 0x004fc600078e0218 */
[----:B------:R-:W2:Y:S01]  /*3ed80*/  LDL.LU.64 R24, [R1+0x9d8] ;  /* 0x0009d80001187983 */ /* 0x000ea20000300a00 */
[----:B------:R-:W-:-:S04]  /*3ed90*/  IMAD.WIDE R72, R251, 0x4, R72 ;  /* 0x00000004fb487825 */ /* 0x000fc800078e0248 */
[C---:B---3--:R-:W-:Y:S01]  /*3eda0*/  IMAD.WIDE R40, R251.reuse, 0x4, R170 ;  /* 0x00000004fb287825 */ /* 0x048fe200078e02aa */
[----:B------:R3:W-:Y:S04]  /*3edb0*/  STL.64 [R1+0xc98], R72 ;  /* 0x000c984801007387 */ /* 0x0007e80000100a00 */
[----:B------:R-:W-:Y:S04]  /*3edc0*/  STL.64 [R1+0xca0], R38 ;  /* 0x000ca02601007387 */ /* 0x000fe80000100a00 */
[----:B------:R-:W3:Y:S04]  /*3edd0*/  LDL.LU.64 R170, [R1+0x9d0] ;  /* 0x0009d00001aa7983 */ /* 0x000ee80000300a00 */
[----:B------:R-:W3:Y:S01]  /*3ede0*/  LDL.LU.64 R172, [R1+0xb18] ;  /* 0x000b180001ac7983 */ /* 0x000ee20000300a00 */
[----:B----4-:R-:W-:-:S03]  /*3edf0*/  IMAD.WIDE R70, R251, 0x4, R28 ;  /* 0x00000004fb467825 */ /* 0x010fc600078e021c */
[----:B------:R-:W-:Y:S01]  /*3ee00*/  STL.64 [R1+0xca8], R40 ;  /* 0x000ca82801007387 */ /* 0x000fe20000100a00 */
[----:B------:R-:W-:-:S03]  /*3ee10*/  IMAD.WIDE R212, R251, 0x4, R26 ;  /* 0x00000004fbd47825 */ /* 0x000fc600078e021a */
[----:B------:R-:W-:Y:S04]  /*3ee20*/  STL.64 [R1+0xcb0], R70 ;  /* 0x000cb04601007387 */ /* 0x000fe80000100a00 */
[----:B------:R-:W4:Y:S01]  /*3ee30*/  LDL.LU.64 R26, [R1+0xb10] ;  /* 0x000b1000011a7983 */ /* 0x000f220000300a00 */
[----:B------:R-:W-:Y:S01]  /*3ee40*/  VIADD R12, R12, 0x7f ;  /* 0x0000007f0c0c7836 */ /* 0x000fe20000000000 */
[----:B------:R-:W-:Y:S02]  /*3ee50*/  ISETP.GE.AND P0, PT, R3, UR4, PT ;  /* 0x0000000403007c0c */ /* 0x000fe4000bf06270 */
[----:B-1----:R-:W-:Y:S02]  /*3ee60*/  LOP3.LUT R252, R252, 0x7f, RZ, 0xc0, !PT ;  /* 0x0000007ffcfc7812 */ /* 0x002fe400078ec0ff */
[----:B------:R-:W-:-:S02]  /*3ee70*/  ISETP.GT.AND P3, PT, R12, 0x37f, PT ;  /* 0x0000037f0c00780c */ /* 0x000fc40003f64270 */
[----:B------:R-:W-:Y:S02]  /*3ee80*/  SEL R12, RZ, 0x4, P0 ;  /* 0x00000004ff0c7807 */ /* 0x000fe40000000000 */
[----:B------:R-:W-:Y:S02]  /*3ee90*/  ISETP.GE.AND P0, PT, R252, UR4, PT ;  /* 0x00000004fc007c0c */ /* 0x000fe4000bf06270 */
[----:B------:R-:W-:Y:S02]  /*3eea0*/  SEL R12, R12, RZ, P3 ;  /* 0x000000ff0c0c7207 */ /* 0x000fe40001800000 */
[----:B------:R-:W-:Y:S02]  /*3eeb0*/  LOP3.LUT R252, R3, 0x2, RZ, 0xfc, !PT ;  /* 0x0000000203fc7812 */ /* 0x000fe400078efcff */
[----:B------:R-:W-:Y:S02]  /*3eec0*/  ISETP.NE.U32.AND P4, PT, R12, RZ, PT ;  /* 0x000000ff0c00720c */ /* 0x000fe40003f85070 */
[----:B------:R-:W-:-:S02]  /*3eed0*/  SEL R12, RZ, 0x4, P0 ;  /* 0x00000004ff0c7807 */ /* 0x000fc40000000000 */
[----:B------:R-:W-:Y:S02]  /*3eee0*/  ISETP.GE.AND P0, PT, R252, UR4, PT ;  /* 0x00000004fc007c0c */ /* 0x000fe4000bf06270 */
[----:B------:R-:W-:Y:S02]  /*3eef0*/  SEL R12, R12, RZ, P3 ;  /* 0x000000ff0c0c7207 */ /* 0x000fe40001800000 */
[----:B------:R-:W-:Y:S02]  /*3ef00*/  LOP3.LUT R252, R3, 0x20, RZ, 0xfc, !PT ;  /* 0x0000002003fc7812 */ /* 0x000fe400078efcff */
[----:B------:R-:W-:Y:S02]  /*3ef10*/  ISETP.NE.U32.AND P1, PT, R12, RZ, PT ;  /* 0x000000ff0c00720c */ /* 0x000fe40003f25070 */
[----:B------:R-:W-:Y:S01]  /*3ef20*/  SEL R12, RZ, 0x4, P0 ;  /* 0x00000004ff0c7807 */ /* 0x000fe20000000000 */
[----:B------:R-:W-:Y:S01]  /*3ef30*/  @!PT LDS RZ, [RZ] ;  /* 0x00000000fffff984 */ /* 0x000fe20000000800 */
[----:B------:R-:W-:Y:S01]  /*3ef40*/  @!PT LDS RZ, [RZ] ;  /* 0x00000000fffff984 */ /* 0x000fe20000000800 */
[----:B------:R-:W-:Y:S01]  /*3ef50*/  @!PT LDS RZ, [RZ] ;  /* 0x00000000fffff984 */ /* 0x000fe20000000800 */
[----:B------:R-:W-:Y:S01]  /*3ef60*/  LDGSTS.E [R10+0x30000], desc[UR20][R74.64], P4 ;  /* 0x300000004a0a7fae */ /* 0x000fe2000a1a1014 */
[----:B------:R-:W-:-:S02]  /*3ef70*/  ISETP.GE.AND P5, PT, R252, UR4, PT ;  /* 0x00000004fc007c0c */ /* 0x000fc4000bfa6270 */
[----:B------:R-:W-:Y:S02]  /*3ef80*/  SEL R12, R12, RZ, P3 ;  /* 0x000000ff0c0c7207 */ /* 0x000fe40001800000 */
[----:B------:R-:W-:Y:S02]  /*3ef90*/  LOP3.LUT R252, R3, 0x22, RZ, 0xfc, !PT ;  /* 0x0000002203fc7812 */ /* 0x000fe400078efcff */
[----:B------:R-:W-:Y:S02]  /*3efa0*/  ISETP.NE.U32.AND P0, PT, R12, RZ, PT ;  /* 0x000000ff0c00720c */ /* 0x000fe40003f05070 */
[----:B------:R-:W-:Y:S02]  /*3efb0*/  SEL R12, RZ, 0x4, P5 ;  /* 0x00000004ff0c7807 */ /* 0x000fe40002800000 */
[----:B------:R-:W-:Y:S02]  /*3efc0*/  ISETP.GE.AND P5, PT, R252, UR4, PT ;  /* 0x00000004fc007c0c */ /* 0x000fe4000bfa6270 */
[----:B------:R-:W-:Y:S01]  /*3efd0*/  SEL R12, R12, RZ, P3 ;  /* 0x000000ff0c0c7207 */ /* 0x000fe20001800000 */
[----:B--2---:R-:W-:-:S06]  /*3efe0*/  IMAD.WIDE R214, R251, 0x4, R24 ;  /* 0x00000004fbd67825 */ /* 0x004fcc00078e0218 */
[----:B------:R1:W-:Y:S04]  /*3eff0*/  LDGSTS.E [R10+0x30008], desc[UR20][R72.64], P0 ;  /* 0x30008000480a7fae */ /* 0x0003e800081a1014 */
[----:B------:R-:W2:Y:S04]  /*3f000*/  LDL.LU.64 R24, [R1+0xaa8] ;  /* 0x000aa80001187983 */ /* 0x000ea80000300a00 */
[----:B------:R-:W-:Y:S04]  /*3f010*/  STL.64 [R1+0xcb8], R212 ;  /* 0x000cb8d401007387 */ /* 0x000fe80000100a00 */
[----:B------:R1:W-:Y:S01]  /*3f020*/  STL.64 [R1+0xcc0], R214 ;  /* 0x000cc0d601007387 */ /* 0x0003e20000100a00 */
[----:B---3--:R-:W-:-:S03]  /*3f030*/  IMAD.WIDE R216, R251, 0x4, R170 ;  /* 0x00000004fbd87825 */ /* 0x008fc600078e02aa */
[----:B------:R-:W3:Y:S04]  /*3f040*/  LDL.LU.64 R28, [R1+0xaa0] ;  /* 0x000aa000011c7983 */ /* 0x000ee80000300a00 */
[----:B------:R-:W3:Y:S01]  /*3f050*/  LDL.LU.64 R170, [R1+0xa38] ;  /* 0x000a380001aa7983 */ /* 0x000ee20000300a00 */
[----:B------:R-:W-:Y:S02]  /*3f060*/  ISETP.NE.U32.AND P6, PT, R12, RZ, PT ;  /* 0x000000ff0c00720c */ /* 0x000fe40003fc5070 */
[----:B------:R-:W-:Y:S02]  /*3f070*/  SEL R12, RZ, 0x4, P5 ;  /* 0x00000004ff0c7807 */ /* 0x000fe40002800000 */
[----:B------:R-:W-:Y:S02]  /*3f080*/  LOP3.LUT R252, R3, 0x40, RZ, 0xfc, !PT ;  /* 0x0000004003fc7812 */ /* 0x000fe400078efcff */
[----:B------:R-:W-:-:S02]  /*3f090*/  SEL R12, R12, RZ, P3 ;  /* 0x000000ff0c0c7207 */ /* 0x000fc40001800000 */
[----:B------:R-:W-:Y:S02]  /*3f0a0*/  ISETP.GE.AND P5, PT, R252, UR4, PT ;  /* 0x00000004fc007c0c */ /* 0x000fe4000bfa6270 */
[----:B------:R-:W-:Y:S02]  /*3f0b0*/  LOP3.LUT R252, R3, 0x42, RZ, 0xfc, !PT ;  /* 0x0000004203fc7812 */ /* 0x000fe400078efcff */
[----:B------:R-:W-:Y:S01]  /*3f0c0*/  ISETP.NE.U32.AND P4, PT, R12, RZ, PT ;  /* 0x000000ff0c00720c */ /* 0x000fe20003f85070 */
[----:B------:R-:W-:Y:S01]  /*3f0d0*/  LDGSTS.E [R10+0x32000], desc[UR20][R38.64], P6 ;  /* 0x32000000260a7fae */ /* 0x000fe2000b1a1014 */
        /* <DEDUP_REMOVED lines=30> */
[----:B------:R-:W-:Y:S01]  /*3f2c0*/  IMAD.WIDE R218, R251, 0x4, R172 ;  /* 0x00000004fbda7825 */ /* 0x000fe200078e02ac */
[----:B------:R-:W-:Y:S01]  /*3f2d0*/  SEL R12, R13, RZ, P3 ;  /* 0x000000ff0d0c7207 */ /* 0x000fe20001800000 */
[----:B------:R-:W-:Y:S01]  /*3f2e0*/  LDGSTS.E [R10+0x36008], desc[UR20][R216.64], P5 ;  /* 0x36008000d80a7fae */ /* 0x000fe2000a9a1014 */
[----:B------:R-:W-:-:S02]  /*3f2f0*/  ISETP.GE.AND P6, PT, R252, UR4, PT ;  /* 0x00000004fc007c0c */ /* 0x000fc4000bfc6270 */
[----:B------:R-:W-:Y:S02]  /*3f300*/  LOP3.LUT R252, R3, 0x26, RZ, 0xfc, !PT ;  /* 0x0000002603fc7812 */ /* 0x000fe400078efcff */
[----:B------:R-:W-:Y:S02]  /*3f310*/  ISETP.NE.U32.AND P0, PT, R12, RZ, PT ;  /* 0x000000ff0c00720c */ /* 0x000fe40003f05070 */
[----:B------:R-:W-:Y:S02]  /*3f320*/  SEL R12, RZ, 0x4, P6 ;  /* 0x00000004ff0c7807 */ /* 0x000fe40003000000 */
[----:B------:R-:W-:Y:S01]  /*3f330*/  ISETP.GE.AND P6, PT, R252, UR4, PT ;  /* 0x00000004fc007c0c */ /* 0x000fe2000bfc6270 */
[----:B------:R-:W-:Y:S01]  /*3f340*/  LDGSTS.E [R11+0x30000], desc[UR20][R218.64], P4 ;  /* 0x30000000da0b7fae */ /* 0x000fe2000a1a1014 */
[----:B------:R-:W-:Y:S02]  /*3f350*/  SEL R12, R12, RZ, P3 ;  /* 0x000000ff0c0c7207 */ /* 0x000fe40001800000 */
[----:B------:R-:W-:-:S02]  /*3f360*/  SEL R13, RZ, 0x4, P6 ;  /* 0x00000004ff0d7807 */ /* 0x000fc40003000000 */
[----:B------:R-:W-:Y:S02]  /*3f370*/  LOP3.LUT R252, R3, 0x44, RZ, 0xfc, !PT ;  /* 0x0000004403fc7812 */ /* 0x000fe400078efcff */
[----:B------:R-:W-:Y:S02]  /*3f380*/  ISETP.NE.U32.AND P6, PT, R12, RZ, PT ;  /* 0x000000ff0c00720c */ /* 0x000fe40003fc5070 */
[----:B------:R-:W-:Y:S02]  /*3f390*/  SEL R12, R13, RZ, P3 ;  /* 0x000000ff0d0c7207 */ /* 0x000fe40001800000 */
[----:B------:R-:W-:Y:S02]  /*3f3a0*/  ISETP.GE.AND P5, PT, R252, UR4, PT ;  /* 0x00000004fc007c0c */ /* 0x000fe4000bfa6270 */
[----:B------:R-:W-:Y:S02]  /*3f3b0*/  LOP3.LUT R252, R3, 0x46, RZ, 0xfc, !PT ;  /* 0x0000004603fc7812 */ /* 0x000fe400078efcff */
[----:B------:R-:W-:-:S02]  /*3f3c0*/  ISETP.NE.U32.AND P4, PT, R12, RZ, PT ;  /* 0x000000ff0c00720c */ /* 0x000fc40003f85070 */
[----:B------:R-:W-:Y:S02]  /*3f3d0*/  SEL R12, RZ, 0x4, P5 ;  /* 0x00000004ff0c7807 */ /* 0x000fe40002800000 */
[----:B------:R-:W-:Y:S02]  /*3f3e0*/  ISETP.GE.AND P5, PT, R252, UR4, PT ;  /* 0x00000004fc007c0c */ /* 0x000fe4000bfa6270 */
[----:B------:R-:W-:Y:S01]  /*3f3f0*/  SEL R12, R12, RZ, P3 ;  /* 0x000000ff0c0c7207 */ /* 0x000fe20001800000 */
[----:B------:R-:W-:Y:S01]  /*3f400*/  STL.64 [R1+0xcc8], R216 ;  /* 0x000cc8d801007387 */ /* 0x000fe20000100a00 */
[----:B------:R-:W-:Y:S02]  /*3f410*/  SEL R14, RZ, 0x4, P5 ;  /* 0x00000004ff0e7807 */ /* 0x000fe40002800000 */
[----:B------:R-:W-:Y:S01]  /*3f420*/  ISETP.NE.U32.AND P5, PT, R12, RZ, PT ;  /* 0x000000ff0c00720c */ /* 0x000fe20003fa5070 */
[----:B------:R-:W-:Y:S01]  /*3f430*/  STL.64 [R1+0xcd0], R218 ;  /* 0x000cd0da01007387 */ /* 0x000fe20000100a00 */
[----:B----4-:R-:W-:-:S03]  /*3f440*/  IMAD.WIDE R12, R251, 0x4, R26 ;  /* 0x00000004fb0c7825 */ /* 0x010fc600078e021a */
[----:B------:R-:W4:Y:S01]  /*3f450*/  LDL.LU.64 R26, [R1+0xa30] ;  /* 0x000a3000011a7983 */ /* 0x000f220000300a00 */
[C---:B------:R-:W-:Y:S02]  /*3f460*/  LOP3.LUT R252, R3.reuse, 0x64, RZ, 0xfc, !PT ;  /* 0x0000006403fc7812 */ /* 0x040fe400078efcff */
[----:B------:R-:W-:Y:S01]  /*3f470*/  SEL R14, R14, RZ, P3 ;  /* 0x000000ff0e0e7207 */ /* 0x000fe20001800000 */
[----:B------:R-:W-:Y:S01]  /*3f480*/  LDGSTS.E [R11+0x30008], desc[UR20][R12.64], P0 ;  /* 0x300080000c0b7fae */ /* 0x000fe200081a1014 */
[----:B------:R-:W-:Y:S02]  /*3f490*/  ISETP.GE.AND P0, PT, R252, UR4, PT ;  /* 0x00000004fc007c0c */ /* 0x000fe4000bf06270 */
[----:B------:R-:W-:Y:S01]  /*3f4a0*/  LOP3.LUT R252, R3, 0x66, RZ, 0xfc, !PT ;  /* 0x0000006603fc7812 */ /* 0x000fe200078efcff */
[----:B--2---:R-:W-:Y:S02]  /*3f4b0*/  IMAD.WIDE R42, R251, 0x4, R24 ;  /* 0x00000004fb2a7825 */ /* 0x004fe400078e0218 */
[----:B------:R-:W2:Y:S04]  /*3f4c0*/  LDL.LU.64 R24, [R1+0x9c8] ;  /* 0x0009c80001187983 */ /* 0x000ea80000300a00 */
[----:B------:R-:W-:Y:S04]  /*3f4d0*/  STL.64 [R1+0xcd8], R12 ;  /* 0x000cd80c01007387 */ /* 0x000fe80000100a00 */
[----:B------:R-:W-:Y:S04]  /*3f4e0*/  STL.64 [R1+0xce0], R42 ;  /* 0x000ce02a01007387 */ /* 0x000fe80000100a00 */
[----:B------:R-:W2:Y:S04]  /*3f4f0*/  LDL.LU.64 R30, [R1+0x9c0] ;  /* 0x0009c000011e7983 */ /* 0x000ea80000300a00 */
[----:B------:R-:W-:Y:S01]  /*3f500*/  LDGSTS.E [R11+0x32000], desc[UR20][R42.64], P6 ;  /* 0x320000002a0b7fae */ /* 0x000fe2000b1a1014 */
[----:B------:R-:W-:-:S02]  /*3f510*/  ISETP.NE.U32.AND P6, PT, R14, RZ, PT ;  /* 0x000000ff0e00720c */ /* 0x000fc40003fc5070 */
[----:B------:R-:W-:Y:S01]  /*3f520*/  SEL R14, RZ, 0x4, P0 ;  /* 0x00000004ff0e7807 */ /* 0x000fe20000000000 */
[----:B------:R-:W2:Y:S01]  /*3f530*/  LDL.LU.64 R172, [R1+0xb08] ;  /* 0x000b080001ac7983 */ /* 0x000ea20000300a00 */
[----:B------:R-:W-:Y:S02]  /*3f540*/  ISETP.GE.AND P0, PT, R252, UR4, PT ;  /* 0x00000004fc007c0c */ /* 0x000fe4000bf06270 */
[----:B------:R-:W-:Y:S01]  /*3f550*/  SEL R14, R14, RZ, P3 ;  /* 0x000000ff0e0e7207 */ /* 0x000fe20001800000 */
[C---:B---3--:R-:W-:Y:S01]  /*3f560*/  IMAD.WIDE R44, R251.reuse, 0x4, R28 ;  /* 0x00000004fb2c7825 */ /* 0x048fe200078e021c */
[----:B------:R-:W-:Y:S02]  /*3f570*/  SEL R16, RZ, 0x4, P0 ;  /* 0x00000004ff107807 */ /* 0x000fe40000000000 */
[----:B------:R-:W-:Y:S01]  /*3f580*/  ISETP.NE.U32.AND P0, PT, R14, RZ, PT ;  /* 0x000000ff0e00720c */ /* 0x000fe20003f05070 */
[----:B------:R-:W-:Y:S01]  /*3f590*/  IMAD.WIDE R14, R251, 0x4, R170 ;  /* 0x00000004fb0e7825 */ /* 0x000fe200078e02aa */
[----:B------:R-:W-:Y:S04]  /*3f5a0*/  STL.64 [R1+0xce8], R44 ;  /* 0x000ce82c01007387 */ /* 0x000fe80000100a00 */
[----:B------:R-:W-:Y:S04]  /*3f5b0*/  STL.64 [R1+0xcf0], R14 ;  /* 0x000cf00e01007387 */ /* 0x000fe80000100a00 */
[----:B------:R-:W3:Y:S04]  /*3f5c0*/  LDL.LU.64 R28, [R1+0xb00] ;  /* 0x000b0000011c7983 */ /* 0x000ee80000300a00 */
[----:B------:R-:W3:Y:S01]  /*3f5d0*/  LDL.LU.64 R170, [R1+0xa98] ;  /* 0x000a980001aa7983 */ /* 0x000ee20000300a00 */
[----:B------:R-:W-:-:S02]  /*3f5e0*/  LOP3.LUT R252, R3, 0x8, RZ, 0xfc, !PT ;  /* 0x0000000803fc7812 */ /* 0x000fc400078efcff */
[----:B------:R-:W-:Y:S01]  /*3f5f0*/  SEL R16, R16, RZ, P3 ;  /* 0x000000ff10107207 */ /* 0x000fe20001800000 */
[----:B------:R-:W-:Y:S01]  /*3f600*/  LDGSTS.E [R11+0x32008], desc[UR20][R44.64], P4 ;  /* 0x320080002c0b7fae */ /* 0x000fe2000a1a1014 */
[----:B------:R-:W-:Y:S02]  /*3f610*/  ISETP.GE.AND P4, PT, R252, UR4, PT ;  /* 0x00000004fc007c0c */ /* 0x000fe4000bf86270 */
[----:B------:R-:W-:Y:S01]  /*3f620*/  LOP3.LUT R252, R3, 0xa, RZ, 0xfc, !PT ;  /* 0x0000000a03fc7812 */ /* 0x000fe200078efcff */
[----:B------:R-:W-:Y:S01]  /*3f630*/  LDGSTS.E [R11+0x34000], desc[UR20][R14.64], P5 ;  /* 0x340000000e0b7fae */ /* 0x000fe2000a9a1014 */
[----:B------:R-:W-:Y:S02]  /*3f640*/  ISETP.NE.U32.AND P5, PT, R16, RZ, PT ;  /* 0x000000ff1000720c */ /* 0x000fe40003fa5070 */
[----:B------:R-:W-:Y:S02]  /*3f650*/  SEL R16, RZ, 0x4, P4 ;  /* 0x00000004ff107807 */ /* 0x000fe40002000000 */
[----:B------:R-:W-:-:S02]  /*3f660*/  ISETP.GE.AND P4, PT, R252, UR4, PT ;  /* 0x00000004fc007c0c */ /* 0x000fc4000bf86270 */
[----:B------:R-:W-:Y:S02]  /*3f670*/  SEL R16, R16, RZ, P3 ;  /* 0x000000ff10107207 */ /* 0x000fe40001800000 */
[----:B------:R-:W-:Y:S02]  /*3f680*/  SEL R17, RZ, 0x4, P4 ;  /* 0x00000004ff117807 */ /* 0x000fe40002000000 */
[----:B------:R-:W-:Y:S02]  /*3f690*/  LOP3.LUT R252, R3, 0x28, RZ, 0xfc, !PT ;  /* 0x0000002803fc7812 */ /* 0x000fe400078efcff */
[----:B------:R-:W-:Y:S02]  /*3f6a0*/  ISETP.NE.U32.AND P4, PT, R16, RZ, PT ;  /* 0x000000ff1000720c */ /* 0x000fe40003f85070 */
[----:B------:R-:W-:Y:S01]  /*3f6b0*/  SEL R16, R17, RZ, P3 ;  /* 0x000000ff11107207 */ /* 0x000fe20001800000 */
[----:B----4-:R-:W-:-:S05]  /*3f6c0*/  IMAD.WIDE R204, R251, 0x4, R26 ;  /* 0x00000004fbcc7825 */ /* 0x010fca00078e021a */
[----:B------:R4:W-:Y:S04]  /*3f6d0*/  STL.64 [R1+0xcf8], R204 ;  /* 0x000cf8cc01007387 */ /* 0x0009e80000100a00 */
[----:B------:R-:W-:Y:S01]  /*3f6e0*/  LDGSTS.E [R11+0x34008], desc[UR20][R204.64], P6 ;  /* 0x34008000cc0b7fae */ /* 0x000fe2000b1a1014 */
[----:B------:R-:W-:Y:S02]  /*3f6f0*/  ISETP.GE.AND P6, PT, R252, UR4, PT ;  /* 0x00000004fc007c0c */ /* 0x000fe4000bfc6270 */
[----:B------:R-:W-:Y:S01]  /*3f700*/  LOP3.LUT R252, R3, 0x2a, RZ, 0xfc, !PT ;  /* 0x0000002a03fc7812 */ /* 0x000fe200078efcff */
[----:B--2---:R-:W-:-:S05]  /*3f710*/  IMAD.WIDE R206, R251, 0x4, R24 ;  /* 0x00000004fbce7825 */ /* 0x004fca00078e0218 */
[----:B------:R2:W-:Y:S04]  /*3f720*/  STL.64 [R1+0xd00], R206 ;  /* 0x000d00ce01007387 */ /* 0x0005e80000100a00 */
[----:B------:R-:W2:Y:S04]  /*3f730*/  LDL.LU.64 R26, [R1+0xa90] ;  /* 0x000a9000011a7983 */ /* 0x000ea80000300a00 */
[----:B------:R-:W4:Y:S04]  /*3f740*/  LDL.LU.64 R24, [R1+0xa28] ;  /* 0x000a280001187983 */ /* 0x000f280000300a00 */
[----:B------:R-:W-:Y:S01]  /*3f750*/  LDGSTS.E [R11+0x36000], desc[UR20][R206.64], P0 ;  /* 0x36000000ce0b7fae */ /* 0x000fe200081a1014 */
[----:B------:R-:W-:-:S02]  /*3f760*/  ISETP.NE.U32.AND P0, PT, R16, RZ, PT ;  /* 0x000000ff1000720c */ /* 0x000fc40003f05070 */
[----:B------:R-:W-:Y:S02]  /*3f770*/  SEL R16, RZ, 0x4, P6 ;  /* 0x00000004ff107807 */ /* 0x000fe40003000000 */
[----:B------:R-:W-:Y:S01]  /*3f780*/  ISETP.GE.AND P6, PT, R252, UR4, PT ;  /* 0x00000004fc007c0c */ /* 0x000fe2000bfc6270 */
[C---:B------:R-:W-:Y:S01]  /*3f790*/  IMAD.WIDE R208, R251.reuse, 0x4, R30 ;  /* 0x00000004fbd07825 */ /* 0x040fe200078e021e */
[----:B------:R-:W-:Y:S01]  /*3f7a0*/  SEL R16, R16, RZ, P3 ;  /* 0x000000ff10107207 */ /* 0x000fe20001800000 */
[----:B------:R-:W4:Y:S01]  /*3f7b0*/  LDL.LU.64 R30, [R1+0xa20] ;  /* 0x000a2000011e7983 */ /* 0x000f220000300a00 */
[----:B------:R-:W-:Y:S01]  /*3f7c0*/  SEL R17, RZ, 0x4, P6 ;  /* 0x00000004ff117807 */ /* 0x000fe20003000000 */
[----:B------:R-:W-:Y:S01]  /*3f7d0*/  IMAD.WIDE R210, R251, 0x4, R172 ;  /* 0x00000004fbd27825 */ /* 0x000fe200078e02ac */
[----:B------:R-:W-:Y:S01]  /*3f7e0*/  LOP3.LUT R252, R3, 0x48, RZ, 0xfc, !PT ;  /* 0x0000004803fc7812 */ /* 0x000fe200078efcff */
[----:B------:R-:W-:Y:S01]  /*3f7f0*/  LDGSTS.E [R11+0x36008], desc[UR20][R208.64], P5 ;  /* 0x36008000d00b7fae */ /* 0x000fe2000a9a1014 */
[----:B------:R-:W-:-:S02]  /*3f800*/  ISETP.NE.U32.AND P6, PT, R16, RZ, PT ;  /* 0x000000ff1000720c */ /* 0x000fc40003fc5070 */
[----:B------:R-:W-:Y:S01]  /*3f810*/  SEL R16, R17, RZ, P3 ;  /* 0x000000ff11107207 */ /* 0x000fe20001800000 */
[----:B------:R-:W-:Y:S01]  /*3f820*/  LDGSTS.E [R242+0x30000], desc[UR20][R210.64], P4 ;  /* 0x30000000d2f27fae */ /* 0x000fe2000a1a1014 */
[----:B------:R-:W-:Y:S02]  /*3f830*/  ISETP.GE.AND P5, PT, R252, UR4, PT ;  /* 0x00000004fc007c0c */ /* 0x000fe4000bfa6270 */
[----:B------:R-:W-:Y:S01]  /*3f840*/  LOP3.LUT R252, R3, 0x4a, RZ, 0xfc, !PT ;  /* 0x0000004a03fc7812 */ /* 0x000fe200078efcff */
[----:B------:R-:W4:Y:S01]  /*3f850*/  LDL.LU.64 R172, [R1+0x9b8] ;  /* 0x0009b80001ac7983 */ /* 0x000f220000300a00 */
[----:B------:R-:W-:Y:S02]  /*3f860*/  ISETP.NE.U32.AND P4, PT, R16, RZ, PT ;  /* 0x000000ff1000720c */ /* 0x000fe40003f85070 */
[----:B------:R-:W-:Y:S02]  /*3f870*/  SEL R16, RZ, 0x4, P5 ;  /* 0x00000004ff107807 */ /* 0x000fe40002800000 */
[----:B------:R-:W-:-:S02]  /*3f880*/  ISETP.GE.AND P5, PT, R252, UR4, PT ;  /* 0x00000004fc007c0c */ /* 0x000fc4000bfa6270 */
[----:B------:R-:W-:Y:S02]  /*3f890*/  SEL R16, R16, RZ, P3 ;  /* 0x000000ff10107207 */ /* 0x000fe40001800000 */
[----:B------:R-:W-:Y:S02]  /*3f8a0*/  SEL R18, RZ, 0x4, P5 ;  /* 0x00000004ff127807 */ /* 0x000fe40002800000 */
[----:B------:R-:W-:Y:S01]  /*3f8b0*/  ISETP.NE.U32.AND P5, PT, R16, RZ, PT ;  /* 0x000000ff1000720c */ /* 0x000fe20003fa5070 */
[C---:B---3--:R-:W-:Y:S02]  /*3f8c0*/  IMAD.WIDE R16, R251.reuse, 0x4, R28 ;  /* 0x00000004fb107825 */ /* 0x048fe400078e021c */
[----:B------:R-:W3:Y:S02]  /*3f8d0*/  LDL.LU.64 R28, [R1+0x9b0] ;  /* 0x0009b000011c7983 */ /* 0x000ee40000300a00 */
[----:B------:R-:W-:Y:S02]  /*3f8e0*/  IMAD.WIDE R46, R251, 0x4, R170 ;  /* 0x00000004fb2e7825 */ /* 0x000fe400078e02aa */
        /* <DEDUP_REMOVED lines=12> */
[----:B------:R-:W-:Y:S01]  /*3f9b0*/  ISETP.NE.U32.AND P0, PT, R18, RZ, PT ;  /* 0x000000ff1200720c */ /* 0x000fe20003f05070 */
[C---:B--2---:R-:W-:Y:S02]  /*3f9c0*/  IMAD.WIDE R48, R251.reuse, 0x4, R26 ;  /* 0x00000004fb307825 */ /* 0x044fe400078e021a */
[----:B------:R-:W2:Y:S02]  /*3f9d0*/  LDL.LU.64 R26, [R1+0xaf0] ;  /* 0x000af000011a7983 */ /* 0x000ea40000300a00 */
[C---:B----4-:R-:W-:Y:S02]  /*3f9e0*/  IMAD.WIDE R18, R251.reuse, 0x4, R24 ;  /* 0x00000004fb127825 */ /* 0x050fe400078e0218 */
[----:B------:R-:W4:Y:S04]  /*3f9f0*/  LDL.LU.64 R24, [R1+0xa88] ;  /* 0x000a880001187983 */ /* 0x000f280000300a00 */
[----:B------:R-:W4:Y:S01]  /*3fa00*/  LDL.LU.64 R174, [R1+0xa80] ;  /* 0x000a800001ae7983 */ /* 0x000f220000300a00 */
[----:B------:R-:W-:-:S04]  /*3fa10*/  IMAD.WIDE R196, R251, 0x4, R30 ;  /* 0x00000004fbc47825 */ /* 0x000fc800078e021e */
[C---:B------:R-:W-:Y:S01]  /*3fa20*/  IMAD.WIDE R198, R251.reuse, 0x4, R172 ;  /* 0x00000004fbc67825 */ /* 0x040fe200078e02ac */
[----:B------:R-:W4:Y:S04]  /*3fa30*/  LDL.LU.64 R30, [R1+0xa18] ;  /* 0x000a1800011e7983 */ /* 0x000f280000300a00 */
[----:B------:R-:W4:Y:S01]  /*3fa40*/  LDL.LU.64 R172, [R1+0xa10] ;  /* 0x000a100001ac7983 */ /* 0x000f220000300a00 */
[----:B---3--:R-:W-:-:S04]  /*3fa50*/  IMAD.WIDE R200, R251, 0x4, R28 ;  /* 0x00000004fbc87825 */ /* 0x008fc800078e021c */
[----:B------:R-:W-:Y:S01]  /*3fa60*/  IMAD.WIDE R202, R251, 0x4, R170 ;  /* 0x00000004fbca7825 */ /* 0x000fe200078e02aa */
[----:B------:R-:W3:Y:S04]  /*3fa70*/  LDL.LU.64 R28, [R1+0x9a8] ;  /* 0x0009a800011c7983 */ /* 0x000ee80000300a00 */
[----:B------:R-:W3:Y:S01]  /*3fa80*/  LDL.LU.64 R170, [R1+0x9a0] ;  /* 0x0009a00001aa7983 */ /* 0x000ee20000300a00 */
[----:B------:R-:W-:Y:S02]  /*3fa90*/  LOP3.LUT R252, R3, 0xc, RZ, 0xfc, !PT ;  /* 0x0000000c03fc7812 */ /* 0x000fe400078efcff */
[----:B------:R-:W-:Y:S01]  /*3faa0*/  SEL R20, R20, RZ, P3 ;  /* 0x000000ff14147207 */ /* 0x000fe20001800000 */
[----:B------:R-:W-:Y:S01]  /*3fab0*/  LDGSTS.E [R242+0x32008], desc[UR20][R48.64], P4 ;  /* 0x3200800030f27fae */ /* 0x000fe2000a1a1014 */
[----:B------:R-:W-:-:S02]  /*3fac0*/  ISETP.GE.AND P4, PT, R252, UR4, PT ;  /* 0x00000004fc007c0c */ /* 0x000fc4000bf86270 */
[----:B------:R-:W-:Y:S01]  /*3fad0*/  LOP3.LUT R252, R3, 0xe, RZ, 0xfc, !PT ;  /* 0x0000000e03fc7812 */ /* 0x000fe200078efcff */
[----:B------:R-:W-:Y:S01]  /*3fae0*/  LDGSTS.E [R242+0x34000], desc[UR20][R18.64], P5 ;  /* 0x3400000012f27fae */ /* 0x000fe2000a9a1014 */
[----:B------:R-:W-:Y:S02]  /*3faf0*/  ISETP.NE.U32.AND P5, PT, R20, RZ, PT ;  /* 0x000000ff1400720c */ /* 0x000fe40003fa5070 */
[----:B------:R-:W-:Y:S01]  /*3fb00*/  SEL R20, RZ, 0x4, P4 ;  /* 0x00000004ff147807 */ /* 0x000fe20002000000 */
[----:B------:R-:W-:Y:S01]  /*3fb10*/  LDGSTS.E [R242+0x34008], desc[UR20][R196.64], P6 ;  /* 0x34008000c4f27fae */ /* 0x000fe2000b1a1014 */
[----:B------:R-:W-:Y:S02]  /*3fb20*/  ISETP.GE.AND P4, PT, R252, UR4, PT ;  /* 0x00000004fc007c0c */ /* 0x000fe4000bf86270 */
[----:B------:R-:W-:Y:S01]  /*3fb30*/  SEL R20, R20, RZ, P3 ;  /* 0x000000ff14147207 */ /* 0x000fe20001800000 */
[----:B------:R-:W-:Y:S01]  /*3fb40*/  LDGSTS.E [R242+0x36000], desc[UR20][R198.64], P0 ;  /* 0x36000000c6f27fae */ /* 0x000fe200081a1014 */
[----:B------:R-:W-:-:S02]  /*3fb50*/  SEL R21, RZ, 0x4, P4 ;  /* 0x00000004ff157807 */ /* 0x000fc40002000000 */
[----:B------:R-:W-:Y:S02]  /*3fb60*/  LOP3.LUT R252, R3, 0x2c, RZ, 0xfc, !PT ;  /* 0x0000002c03fc7812 */ /* 0x000fe400078efcff */
[----:B------:R-:W-:Y:S01]  /*3fb70*/  ISETP.NE.U32.AND P4, PT, R20, RZ, PT ;  /* 0x000000ff1400720c */ /* 0x000fe20003f85070 */
[----:B------:R-:W-:Y:S01]  /*3fb80*/  LDGSTS.E [R242+0x36008], desc[UR20][R200.64], P5 ;  /* 0x36008000c8f27fae */ /* 0x000fe2000a9a1014 */
[----:B------:R-:W-:Y:S02]  /*3fb90*/  SEL R20, R21, RZ, P3 ;  /* 0x000000ff15147207 */ /* 0x000fe40001800000 */
[----:B------:R-:W-:Y:S02]  /*3fba0*/  ISETP.GE.AND P6, PT, R252, UR4, PT ;  /* 0x00000004fc007c0c */ /* 0x000fe4000bfc6270 */
[----:B------:R-:W-:Y:S02]  /*3fbb0*/  LOP3.LUT R252, R3, 0x2e, RZ, 0xfc, !PT ;  /* 0x0000002e03fc7812 */ /* 0x000fe400078efcff */
[----:B------:R-:W-:-:S02]  /*3fbc0*/  ISETP.NE.U32.AND P0, PT, R20, RZ, PT ;  /* 0x000000ff1400720c */ /* 0x000fc40003f05070 */
[----:B------:R-:W-:Y:S02]  /*3fbd0*/  SEL R20, RZ, 0x4, P6 ;  /* 0x00000004ff147807 */ /* 0x000fe40003000000 */
[----:B------:R-:W-:Y:S01]  /*3fbe0*/  ISETP.GE.AND P6, PT, R252, UR4, PT ;  /* 0x00000004fc007c0c */ /* 0x000fe2000bfc6270 */
[----:B------:R-:W-:Y:S01]  /*3fbf0*/  LDGSTS.E [R243+0x30000], desc[UR20][R202.64], P4 ;  /* 0x30000000caf37fae */ /* 0x000fe2000a1a1014 */
[----:B------:R-:W-:Y:S02]  /*3fc00*/  SEL R20, R20, RZ, P3 ;  /* 0x000000ff14147207 */ /* 0x000fe40001800000 */
[----:B------:R-:W-:Y:S02]  /*3fc10*/  SEL R21, RZ, 0x4, P6 ;  /* 0x00000004ff157807 */ /* 0x000fe40003000000 */
[----:B------:R-:W-:Y:S02]  /*3fc20*/  LOP3.LUT R252, R3, 0x4c, RZ, 0xfc, !PT ;  /* 0x0000004c03fc7812 */ /* 0x000fe400078efcff */
[----:B------:R-:W-:-:S02]  /*3fc30*/  ISETP.NE.U32.AND P6, PT, R20, RZ, PT ;  /* 0x000000ff1400720c */ /* 0x000fc40003fc5070 */
[----:B------:R-:W-:Y:S02]  /*3fc40*/  SEL R20, R21, RZ, P3 ;  /* 0x000000ff15147207 */ /* 0x000fe40001800000 */
[----:B------:R-:W-:Y:S02]  /*3fc50*/  ISETP.GE.AND P5, PT, R252, UR4, PT ;  /* 0x00000004fc007c0c */ /* 0x000fe4000bfa6270 */
[----:B------:R-:W-:Y:S02]  /*3fc60*/  LOP3.LUT R252, R3, 0x4e, RZ, 0xfc, !PT ;  /* 0x0000004e03fc7812 */ /* 0x000fe400078efcff */
[----:B------:R-:W-:Y:S02]  /*3fc70*/  ISETP.NE.U32.AND P4, PT, R20, RZ, PT ;  /* 0x000000ff1400720c */ /* 0x000fe40003f85070 */
[----:B------:R-:W-:Y:S02]  /*3fc80*/  SEL R20, RZ, 0x4, P5 ;  /* 0x00000004ff147807 */ /* 0x000fe40002800000 */
[----:B------:R-:W-:-:S02]  /*3fc90*/  ISETP.GE.AND P5, PT, R252, UR4, PT ;  /* 0x00000004fc007c0c */ /* 0x000fc4000bfa6270 */
[----:B------:R-:W-:Y:S02]  /*3fca0*/  SEL R20, R20, RZ, P3 ;  /* 0x000000ff14147207 */ /* 0x000fe40001800000 */
[----:B------:R-:W-:Y:S02]  /*3fcb0*/  SEL R22, RZ, 0x4, P5 ;  /* 0x00000004ff167807 */ /* 0x000fe40002800000 */
[----:B------:R-:W-:Y:S02]  /*3fcc0*/  ISETP.NE.U32.AND P5, PT, R20, RZ, PT ;  /* 0x000000ff1400720c */ /* 0x000fe40003fa5070 */
[----:B------:R-:W-:Y:S02]  /*3fcd0*/  LOP3.LUT R252, R3, 0x6c, RZ, 0xfc, !PT ;  /* 0x0000006c03fc7812 */ /* 0x000fe400078efcff */
[----:B------:R-:W-:Y:S01]  /*3fce0*/  SEL R22, R22, RZ, P3 ;  /* 0x000000ff16167207 */ /* 0x000fe20001800000 */
[C---:B--2---:R-:W-:Y:S02]  /*3fcf0*/  IMAD.WIDE R20, R251.reuse, 0x4, R26 ;  /* 0x00000004fb147825 */ /* 0x044fe400078e021a */
[----:B------:R-:W2:Y:S02]  /*3fd00*/  LDL.LU.64 R26, [R1+0xae8] ;  /* 0x000ae800011a7983 */ /* 0x000ea40000300a00 */
[----:B----4-:R-:W-:-:S02]  /*3fd10*/  IMAD.WIDE R50, R251, 0x4, R24 ;  /* 0x00000004fb327825 */ /* 0x010fc400078e0218 */
[----:B------:R-:W-:Y:S01]  /*3fd20*/  LDGSTS.E [R243+0x30008], desc[UR20][R20.64], P0 ;  /* 0x3000800014f37fae */ /* 0x000fe200081a1014 */
[----:B------:R-:W-:Y:S02]  /*3fd30*/  ISETP.GE.AND P0, PT, R252, UR4, PT ;  /* 0x00000004fc007c0c */ /* 0x000fe4000bf06270 */
[----:B------:R-:W-:Y:S01]  /*3fd40*/  LOP3.LUT R252, R3, 0x6e, RZ, 0xfc, !PT ;  /* 0x0000006e03fc7812 */ /* 0x000fe200078efcff */
[----:B------:R-:W-:Y:S01]  /*3fd50*/  LDGSTS.E [R243+0x32000], desc[UR20][R50.64], P6 ;  /* 0x3200000032f37fae */ /* 0x000fe2000b1a1014 */
[----:B------:R-:W-:Y:S02]  /*3fd60*/  ISETP.NE.U32.AND P6, PT, R22, RZ, PT ;  /* 0x000000ff1600720c */ /* 0x000fe40003fc5070 */
[----:B------:R-:W-:Y:S01]  /*3fd70*/  SEL R22, RZ, 0x4, P0 ;  /* 0x00000004ff167807 */ /* 0x000fe20000000000 */
[----:B------:R-:W4:Y:S01]  /*3fd80*/  LDL.LU.64 R32, [R1+0xae0] ;  /* 0x000ae00001207983 */ /* 0x000f220000300a00 */
[----:B------:R-:W-:Y:S02]  /*3fd90*/  ISETP.GE.AND P0, PT, R252, UR4, PT ;  /* 0x00000004fc007c0c */ /* 0x000fe4000bf06270 */
[----:B------:R-:W-:-:S02]  /*3fda0*/  SEL R22, R22, RZ, P3 ;  /* 0x000000ff16167207 */ /* 0x000fc40001800000 */
[----:B------:R-:W-:Y:S02]  /*3fdb0*/  SEL R24, RZ, 0x4, P0 ;  /* 0x00000004ff187807 */ /* 0x000fe40000000000 */
[----:B------:R-:W-:Y:S01]  /*3fdc0*/  ISETP.NE.U32.AND P0, PT, R22, RZ, PT ;  /* 0x000000ff1600720c */ /* 0x000fe20003f05070 */
[C---:B------:R-:W-:Y:S02]  /*3fdd0*/  IMAD.WIDE R22, R251.reuse, 0x4, R30 ;  /* 0x00000004fb167825 */ /* 0x040fe400078e021e */
[----:B------:R-:W4:Y:S02]  /*3fde0*/  LDL.LU.64 R30, [R1+0xa78] ;  /* 0x000a7800011e7983 */ /* 0x000f240000300a00 */
[C---:B------:R-:W-:Y:S02]  /*3fdf0*/  IMAD.WIDE R52, R251.reuse, 0x4, R174 ;  /* 0x00000004fb347825 */ /* 0x040fe400078e02ae */
[----:B------:R-:W4:Y:S02]  /*3fe00*/  LDL.LU.64 R174, [R1+0xa70] ;  /* 0x000a700001ae7983 */ /* 0x000f240000300a00 */
[----:B---3--:R-:W-:-:S04]  /*3fe10*/  IMAD.WIDE R190, R251, 0x4, R28 ;  /* 0x00000004fbbe7825 */ /* 0x008fc800078e021c */
[C---:B------:R-:W-:Y:S01]  /*3fe20*/  IMAD.WIDE R188, R251.reuse, 0x4, R172 ;  /* 0x00000004fbbc7825 */ /* 0x040fe200078e02ac */
[----:B------:R-:W3:Y:S03]  /*3fe30*/  LDL.LU.64 R28, [R1+0xa08] ;  /* 0x000a0800011c7983 */ /* 0x000ee60000300a00 */
[----:B------:R-:W-:Y:S01]  /*3fe40*/  IMAD.WIDE R192, R251, 0x4, R170 ;  /* 0x00000004fbc07825 */ /* 0x000fe200078e02aa */
        /* <DEDUP_REMOVED lines=9> */
[----:B------:R-:W-:Y:S01]  /*3fee0*/  SEL R24, RZ, 0x4, P4 ;  /* 0x00000004ff187807 */ /* 0x000fe20002000000 */
[----:B------:R-:W-:Y:S01]  /*3fef0*/  LDGSTS.E [R243+0x34008], desc[UR20][R188.64], P6 ;  /* 0x34008000bcf37fae */ /* 0x000fe2000b1a1014 */
[----:B------:R-:W-:-:S02]  /*3ff00*/  ISETP.GE.AND P4, PT, R252, UR4, PT ;  /* 0x00000004fc007c0c */ /* 0x000fc4000bf86270 */
[----:B------:R-:W-:Y:S01]  /*3ff10*/  SEL R24, R24, RZ, P3 ;  /* 0x000000ff18187207 */ /* 0x000fe20001800000 */
[----:B------:R-:W-:Y:S01]  /*3ff20*/  LDGSTS.E [R243+0x36000], desc[UR20][R190.64], P0 ;  /* 0x36000000bef37fae */ /* 0x000fe200081a1014 */
[----:B------:R-:W-:Y:S02]  /*3ff30*/  SEL R25, RZ, 0x4, P4 ;  /* 0x00000004ff197807 */ /* 0x000fe40002000000 */
[----:B------:R-:W-:Y:S01]  /*3ff40*/  LOP3.LUT R252, R3, 0x30, RZ, 0xfc, !PT ;  /* 0x0000003003fc7812 */ /* 0x000fe200078efcff */
[----:B------:R-:W3:Y:S01]  /*3ff50*/  LDL.LU.64 R176, [R1+0x990] ;  /* 0x0009900001b07983 */ /* 0x000ee20000300a00 */
[----:B------:R-:W-:Y:S02]  /*3ff60*/  ISETP.NE.U32.AND P4, PT, R24, RZ, PT ;  /* 0x000000ff1800720c */ /* 0x000fe40003f85070 */
[----:B------:R-:W-:Y:S01]  /*3ff70*/  SEL R24, R25, RZ, P3 ;  /* 0x000000ff19187207 */ /* 0x000fe20001800000 */
[----:B------:R-:W-:Y:S01]  /*3ff80*/  LDGSTS.E [R243+0x36008], desc[UR20][R192.64], P5 ;  /* 0x36008000c0f37fae */ /* 0x000fe2000a9a1014 */
[----:B------:R-:W-:-:S02]  /*3ff90*/  ISETP.GE.AND P6, PT, R252, UR4, PT ;  /* 0x00000004fc007c0c */ /* 0x000fc4000bfc6270 */
[----:B------:R-:W-:Y:S02]  /*3ffa0*/  LOP3.LUT R252, R3, 0x32, RZ, 0xfc, !PT ;  /* 0x0000003203fc7812 */ /* 0x000fe400078efcff */
[----:B------:R-:W-:Y:S02]  /*3ffb0*/  ISETP.NE.U32.AND P0, PT, R24, RZ, PT ;  /* 0x000000ff1800720c */ /* 0x000fe40003f05070 */
[----:B------:R-:W-:Y:S02]  /*3ffc0*/  SEL R24, RZ, 0x4, P6 ;  /* 0x00000004ff187807 */ /* 0x000fe40003000000 */
[----:B------:R-:W-:Y:S02]  /*3ffd0*/  ISETP.GE.AND P6, PT, R252, UR4, PT ;  /* 0x00000004fc007c0c */ /* 0x000fe4000bfc6270 */
[----:B------:R-:W-:Y:S02]  /*3ffe0*/  SEL R24, R24, RZ, P3 ;  /* 0x000000ff18187207 */ /* 0x000fe40001800000 */
[----:B------:R-:W-:-:S02]  /*3fff0*/  SEL R25, RZ, 0x4, P6 ;  /* 0x00000004ff197807 */ /* 0x000fc40003000000 */
[----:B------:R-:W-:Y:S02]  /*40000*/  LOP3.LUT R252, R3, 0x50, RZ, 0xfc, !PT ;  /* 0x0000005003fc7812 */ /* 0x000fe400078efcff */
[----:B------:R-:W-:Y:S02]  /*40010*/  ISETP.NE.U32.AND P6, PT, R24, RZ, PT ;  /* 0x000000ff1800720c */ /* 0x000fe40003fc5070 */
[----:B------:R-:W-:Y:S02]  /*40020*/  SEL R24, R25, RZ, P3 ;  /* 0x000000ff19187207 */ /* 0x000fe40001800000 */
[----:B------:R-:W-:Y:S02]  /*40030*/  ISETP.GE.AND P5, PT, R252, UR4, PT ;  /* 0x00000004fc007c0c */ /* 0x000fe4000bfa6270 */
[----:B------:R-:W-:Y:S01]  /*40040*/  LOP3.LUT R252, R3, 0x52, RZ, 0xfc, !PT ;  /* 0x0000005203fc7812 */ /* 0x000fe200078efcff */
[----:B--2---:R-:W-:-:S05]  /*40050*/  IMAD.WIDE R194, R251, 0x4, R26 ;  /* 0x00000004fbc27825 */ /* 0x004fca00078e021a */
[----:B------:R-:W-:Y:S01]  /*40060*/  LDGSTS.E [R244+0x30000], desc[UR20][R194.64], P4 ;  /* 0x30000000c2f47fae */ /* 0x000fe2000a1a1014 */
[----:B------:R-:W-:Y:S02]  /*40070*/  ISETP.NE.U32.AND P4, PT, R24, RZ, PT ;  /* 0x000000ff1800720c */ /* 0x000fe40003f85070 */
[----:B------:R-:W-:Y:S02]  /*40080*/  SEL R24, RZ, 0x4, P5 ;  /* 0x00000004ff187807 */ /* 0x000fe40002800000 */
[----:B------:R-:W-:Y:S02]  /*40090*/  ISETP.GE.AND P5, PT, R252, UR4, PT ;  /* 0x00000004fc007c0c */ /* 0x000fe4000bfa6270 */
[----:B------:R-:W-:Y:S02]  /*400a0*/  SEL R24, R24, RZ, P3 ;  /* 0x000000ff18187207 */ /* 0x000fe40001800000 */
[----:B------:R-:W-:Y:S02]  /*400b0*/  SEL R26, RZ, 0x4, P5 ;  /* 0x00000004ff1a7807 */ /* 0x000fe40002800000 */
[----:B------:R-:W-:Y:S01]  /*400c0*/  ISETP.NE.U32.AND P5, PT, R24, RZ, PT ;  /* 0x000000ff1800720c */ /* 0x000fe20003fa5070 */
[----:B----4-:R-:W-:Y:S01]  /*400d0*/  IMAD.WIDE R24, R251, 0x4, R32 ;  /* 0x00000004fb187825 */ /* 0x010fe200078e0220 */
[----:B------:R-:W-:-:S02]  /*400e0*/  LOP3.LUT R252, R3, 0x70, RZ, 0xfc, !PT ;  /* 0x0000007003fc7812 */ /* 0x000fc400078efcff */
[----:B------:R-:W-:Y:S02]  /*400f0*/  SEL R26, R26, RZ, P3 ;  /* 0x000000ff1a1a7207 */ /* 0x000fe40001800000 */
[----:B------:R-:W-:Y:S01]  /*40100*/  LDGSTS.E [R244+0x30008], desc[UR20][R24.64], P0 ;  /* 0x3000800018f47fae */ /* 0x000fe200081a1014 */
[----:B------:R-:W-:Y:S01]  /*40110*/  ISETP.GE.AND P0, PT, R252, UR4, PT ;  /* 0x00000004fc007c0c */ /* 0x000fe2000bf06270 */
[----:B------:R-:W-:Y:S01]  /*40120*/  IMAD.WIDE R54, R251, 0x4, R30 ;  /* 0x00000004fb367825 */ /* 0x000fe200078e021e */
[----:B------:R-:W-:Y:S01]  /*40130*/  LOP3.LUT R252, R3, 0x72, RZ, 0xfc, !PT ;  /* 0x0000007203fc7812 */ /* 0x000fe200078efcff */
[----:B------:R-:W2:Y:S04]  /*40140*/  LDL.LU.64 R30, [R1+0xad8] ;  /* 0x000ad800011e7983 */ /* 0x000ea80000300a00 */
[----:B------:R-:W-:Y:S01]  /*40150*/  LDGSTS.E [R244+0x32000], desc[UR20][R54.64], P6 ;  /* 0x3200000036f47fae */ /* 0x000fe2000b1a1014 */
[----:B------:R-:W-:-:S02]  /*40160*/  ISETP.NE.U32.AND P6, PT, R26, RZ, PT ;  /* 0x000000ff1a00720c */ /* 0x000fc40003fc5070 */
[----:B------:R-:W-:Y:S01]  /*40170*/  SEL R26, RZ, 0x4, P0 ;  /* 0x00000004ff1a7807 */ /* 0x000fe20000000000 */
[----:B------:R-:W-:Y:S01]  /*40180*/  IMAD.WIDE R56, R251, 0x4, R174 ;  /* 0x00000004fb387825 */ /* 0x000fe200078e02ae */
[----:B------:R-:W-:Y:S01]  /*40190*/  ISETP.GE.AND P0, PT, R252, UR4, PT ;  /* 0x00000004fc007c0c */ /* 0x000fe2000bf06270 */
[----:B------:R-:W4:Y:S01]  /*401a0*/  LDL.LU.64 R32, [R1+0xad0] ;  /* 0x000ad00001207983 */ /* 0x000f220000300a00 */
[----:B------:R-:W-:Y:S02]  /*401b0*/  SEL R26, R26, RZ, P3 ;  /* 0x000000ff1a1a7207 */ /* 0x000fe40001800000 */
[----:B------:R-:W-:Y:S01]  /*401c0*/  SEL R27, RZ, 0x4, P0 ;  /* 0x00000004ff1b7807 */ /* 0x000fe20000000000 */
[----:B------:R-:W2:Y:S01]  /*401d0*/  LDL.LU.64 R174, [R1+0xa68] ;  /* 0x000a680001ae7983 */ /* 0x000ea20000300a00 */
[----:B------:R-:W-:Y:S02]  /*401e0*/  LOP3.LUT R252, R3, 0x14, RZ, 0xfc, !PT ;  /* 0x0000001403fc7812 */ /* 0x000fe400078efcff */
[----:B------:R-:W-:Y:S01]  /*401f0*/  ISETP.NE.U32.AND P0, PT, R26, RZ, PT ;  /* 0x000000ff1a00720c */ /* 0x000fe20003f05070 */
[----:B------:R-:W-:Y:S01]  /*40200*/  LDGSTS.E [R244+0x32008], desc[UR20][R56.64], P4 ;  /* 0x3200800038f47fae */ /* 0x000fe2000a1a1014 */
[----:B---3--:R-:W-:Y:S01]  /*40210*/  IMAD.WIDE R86, R251, 0x4, R28 ;  /* 0x00000004fb567825 */ /* 0x008fe200078e021c */
[----:B------:R-:W-:-:S02]  /*40220*/  SEL R26, R27, RZ, P3 ;  /* 0x000000ff1b1a7207 */ /* 0x000fc40001800000 */
[----:B------:R-:W-:Y:S02]  /*40230*/  ISETP.GE.AND P4, PT, R252, UR4, PT ;  /* 0x00000004fc007c0c */ /* 0x000fe4000bf86270 */
[----:B------:R-:W-:Y:S01]  /*40240*/  LDGSTS.E [R244+0x34000], desc[UR20][R86.64], P5 ;  /* 0x3400000056f47fae */ /* 0x000fe2000a9a1014 */
[----:B------:R-:W-:Y:S02]  /*40250*/  LOP3.LUT R252, R3, 0x16, RZ, 0xfc, !PT ;  /* 0x0000001603fc7812 */ /* 0x000fe400078efcff */
[----:B------:R-:W-:Y:S02]  /*40260*/  ISETP.NE.U32.AND P5, PT, R26, RZ, PT ;  /* 0x000000ff1a00720c */ /* 0x000fe40003fa5070 */
[----:B------:R-:W-:Y:S02]  /*40270*/  SEL R26, RZ, 0x4, P4 ;  /* 0x00000004ff1a7807 */ /* 0x000fe40002000000 */
[----:B------:R-:W-:Y:S02]  /*40280*/  ISETP.GE.AND P4, PT, R252, UR4, PT ;  /* 0x00000004fc007c0c */ /* 0x000fe4000bf86270 */
[----:B------:R-:W-:-:S02]  /*40290*/  SEL R26, R26, RZ, P3 ;  /* 0x000000ff1a1a7207 */ /* 0x000fc40001800000 */
[----:B------:R-:W-:Y:S02]  /*402a0*/  SEL R28, RZ, 0x4, P4 ;  /* 0x00000004ff1c7807 */ /* 0x000fe40002000000 */
[----:B------:R-:W-:Y:S01]  /*402b0*/  ISETP.NE.U32.AND P4, PT, R26, RZ, PT ;  /* 0x000000ff1a00720c */ /* 0x000fe20003f85070 */
[C---:B------:R-:W-:Y:S02]  /*402c0*/  IMAD.WIDE R26, R251.reuse, 0x4, R172 ;  /* 0x00000004fb1a7825 */ /* 0x040fe400078e02ac */
[----:B------:R-:W3:Y:S02]  /*402d0*/  LDL.LU.64 R172, [R1+0xa60] ;  /* 0x000a600001ac7983 */ /* 0x000ee40000300a00 */
[C---:B------:R-:W-:Y:S02]  /*402e0*/  IMAD.WIDE R182, R251.reuse, 0x4, R170 ;  /* 0x00000004fbb67825 */ /* 0x040fe400078e02aa */
[----:B------:R-:W4:Y:S04]  /*402f0*/  LDL.LU.64 R170, [R1+0x9f8] ;  /* 0x0009f80001aa7983 */ /* 0x000f280000300a00 */
[----:B------:R-:W4:Y:S04]  /*40300*/  LDL.LU.64 R178, [R1+0x9f0] ;  /* 0x0009f00001b27983 */ /* 0x000f280000300a00 */
[----:B------:R-:W4:Y:S01]  /*40310*/  LDL.LU.64 R34, [R1+0x988] ;  /* 0x0009880001227983 */ /* 0x000f220000300a00 */
[----:B------:R-:W-:-:S03]  /*40320*/  IMAD.WIDE R184, R251, 0x4, R176 ;  /* 0x00000004fbb87825 */ /* 0x000fc600078e02b0 */
[----:B------:R-:W4:Y:S01]  /*40330*/  LDL.LU.64 R176, [R1+0x980] ;  /* 0x0009800001b07983 */ /* 0x000f220000300a00 */
[C---:B------:R-:W-:Y:S02]  /*40340*/  LOP3.LUT R252, R3.reuse, 0x34, RZ, 0xfc, !PT ;  /* 0x0000003403fc7812 */ /* 0x040fe400078efcff */
        /* <DEDUP_REMOVED lines=9> */
[----:B------:R-:W-:Y:S02]  /*403e0*/  SEL R28, R28, RZ, P3 ;  /* 0x000000ff1c1c7207 */ /* 0x000fe40001800000 */
[----:B------:R-:W-:Y:S02]  /*403f0*/  SEL R29, RZ, 0x4, P6 ;  /* 0x00000004ff1d7807 */ /* 0x000fe40003000000 */
[----:B------:R-:W-:Y:S01]  /*40400*/  LOP3.LUT R252, R3, 0x54, RZ, 0xfc, !PT ;  /* 0x0000005403fc7812 */ /* 0x000fe200078efcff */
[C---:B--2---:R-:W-:Y:S02]  /*40410*/  IMAD.WIDE R58, R251.reuse, 0x4, R174 ;  /* 0x00000004fb3a7825 */ /* 0x044fe400078e02ae */
[----:B------:R-:W2:Y:S02]  /*40420*/  LDL.LU.64 R174, [R1+0xac8] ;  /* 0x000ac80001ae7983 */ /* 0x000ea40000300a00 */
[C---:B---3--:R-:W-:Y:S02]  /*40430*/  IMAD.WIDE R60, R251.reuse, 0x4, R172 ;  /* 0x00000004fb3c7825 */ /* 0x048fe400078e02ac */
[----:B------:R-:W3:Y:S02]  /*40440*/  LDL.LU.64 R172, [R1+0xac0] ;  /* 0x000ac00001ac7983 */ /* 0x000ee40000300a00 */
[----:B----4-:R-:W-:-:S02]  /*40450*/  IMAD.WIDE R90, R251, 0x4, R170 ;  /* 0x00000004fb5a7825 */ /* 0x010fc400078e02aa */
[----:B------:R-:W4:Y:S01]  /*40460*/  LDL.LU.64 R170, [R1+0xa58] ;  /* 0x000a580001aa7983 */ /* 0x000f220000300a00 */
[----:B------:R-:W-:Y:S01]  /*40470*/  ISETP.NE.U32.AND P6, PT, R28, RZ, PT ;  /* 0x000000ff1c00720c */ /* 0x000fe20003fc5070 */
[----:B------:R-:W-:Y:S01]  /*40480*/  IMAD.WIDE R186, R251, 0x4, R30 ;  /* 0x00000004fbba7825 */ /* 0x000fe200078e021e */
[----:B------:R-:W-:Y:S01]  /*40490*/  SEL R28, R29, RZ, P3 ;  /* 0x000000ff1d1c7207 */ /* 0x000fe20001800000 */
[----:B------:R-:W4:Y:S01]  /*404a0*/  LDL.LU.64 R94, [R1+0xa50] ;  /* 0x000a5000015e7983 */ /* 0x000f220000300a00 */
[----:B------:R-:W-:Y:S02]  /*404b0*/  ISETP.GE.AND P5, PT, R252, UR4, PT ;  /* 0x00000004fc007c0c */ /* 0x000fe4000bfa6270 */
[----:B------:R-:W-:Y:S01]  /*404c0*/  LOP3.LUT R252, R3, 0x56, RZ, 0xfc, !PT ;  /* 0x0000005603fc7812 */ /* 0x000fe200078efcff */
[----:B------:R-:W-:Y:S01]  /*404d0*/  LDGSTS.E [R245+0x30000], desc[UR20][R186.64], P4 ;  /* 0x30000000baf57fae */ /* 0x000fe2000a1a1014 */
[----:B------:R-:W-:Y:S02]  /*404e0*/  ISETP.NE.U32.AND P4, PT, R28, RZ, PT ;  /* 0x000000ff1c00720c */ /* 0x000fe40003f85070 */
[----:B------:R-:W-:Y:S01]  /*404f0*/  SEL R28, RZ, 0x4, P5 ;  /* 0x00000004ff1c7807 */ /* 0x000fe20002800000 */
[----:B------:R-:W-:Y:S01]  /*40500*/  IMAD.WIDE R92, R251, 0x4, R178 ;  /* 0x00000004fb5c7825 */ /* 0x000fe200078e02b2 */
[----:B------:R-:W-:Y:S01]  /*40510*/  ISETP.GE.AND P5, PT, R252, UR4, PT ;  /* 0x00000004fc007c0c */ /* 0x000fe2000bfa6270 */
[----:B------:R-:W4:Y:S01]  /*40520*/  LDL.LU.64 R36, [R1+0x9e8] ;  /* 0x0009e80001247983 */ /* 0x000f220000300a00 */
[----:B------:R-:W-:-:S02]  /*40530*/  SEL R28, R28, RZ, P3 ;  /* 0x000000ff1c1c7207 */ /* 0x000fc40001800000 */
[----:B------:R-:W-:Y:S02]  /*40540*/  SEL R30, RZ, 0x4, P5 ;  /* 0x00000004ff1e7807 */ /* 0x000fe40002800000 */
[----:B------:R-:W-:Y:S01]  /*40550*/  ISETP.NE.U32.AND P5, PT, R28, RZ, PT ;  /* 0x000000ff1c00720c */ /* 0x000fe20003fa5070 */
[----:B------:R-:W-:Y:S01]  /*40560*/  IMAD.WIDE R28, R251, 0x4, R32 ;  /* 0x00000004fb1c7825 */ /* 0x000fe200078e0220 */
[C---:B------:R-:W-:Y:S02]  /*40570*/  LOP3.LUT R252, R3.reuse, 0x74, RZ, 0xfc, !PT ;  /* 0x0000007403fc7812 */ /* 0x040fe400078efcff */
[----:B------:R-:W-:Y:S02]  /*40580*/  SEL R30, R30, RZ, P3 ;  /* 0x000000ff1e1e7207 */ /* 0x000fe40001800000 */
[----:B------:R-:W-:Y:S01]  /*40590*/  LDGSTS.E [R245+0x30008], desc[UR20][R28.64], P0 ;  /* 0x300080001cf57fae */ /* 0x000fe200081a1014 */
[----:B------:R-:W-:Y:S02]  /*405a0*/  ISETP.GE.AND P0, PT, R252, UR4, PT ;  /* 0x00000004fc007c0c */ /* 0x000fe4000bf06270 */
[----:B------:R-:W-:Y:S01]  /*405b0*/  LOP3.LUT R252, R3, 0x76, RZ, 0xfc, !PT ;  /* 0x0000007603fc7812 */ /* 0x000fe200078efcff */
[----:B------:R-:W-:Y:S01]  /*405c0*/  LDGSTS.E [R245+0x32000], desc[UR20][R58.64], P6 ;  /* 0x320000003af57fae */ /* 0x000fe2000b1a1014 */
[----:B------:R-:W-:-:S02]  /*405d0*/  ISETP.NE.U32.AND P6, PT, R30, RZ, PT ;  /* 0x000000ff1e00720c */ /* 0x000fc40003fc5070 */
[----:B------:R-:W-:Y:S01]  /*405e0*/  SEL R30, RZ, 0x4, P0 ;  /* 0x00000004ff1e7807 */ /* 0x000fe20000000000 */
[----:B------:R-:W-:Y:S01]  /*405f0*/  LDGSTS.E [R245+0x32008], desc[UR20][R60.64], P4 ;  /* 0x320080003cf57fae */ /* 0x000fe2000a1a1014 */
[----:B------:R-:W-:Y:S02]  /*40600*/  ISETP.GE.AND P0, PT, R252, UR4, PT ;  /* 0x00000004fc007c0c */ /* 0x000fe4000bf06270 */
[----:B------:R-:W-:Y:S01]  /*40610*/  SEL R30, R30, RZ, P3 ;  /* 0x000000ff1e1e7207 */ /* 0x000fe20001800000 */
[----:B------:R-:W-:Y:S01]  /*40620*/  LDGSTS.E [R245+0x34000], desc[UR20][R90.64], P5 ;  /* 0x340000005af57fae */ /* 0x000fe2000a9a1014 */
        /* <DEDUP_REMOVED lines=12> */
[----:B------:R-:W-:Y:S01]  /*406f0*/  ISETP.NE.U32.AND P4, PT, R30, RZ, PT ;  /* 0x000000ff1e00720c */ /* 0x000fe20003f85070 */
[----:B------:R-:W-:Y:S01]  /*40700*/  IMAD.WIDE R30, R251, 0x4, R34 ;  /* 0x00000004fb1e7825 */ /* 0x000fe200078e0222 */
[C---:B------:R-:W-:Y:S02]  /*40710*/  LOP3.LUT R252, R3.reuse, 0x38, RZ, 0xfc, !PT ;  /* 0x0000003803fc7812 */ /* 0x040fe400078efcff */
[----:B------:R-:W-:Y:S02]  /*40720*/  SEL R32, R32, RZ, P3 ;  /* 0x000000ff20207207 */ /* 0x000fe40001800000 */
[----:B------:R-:W-:Y:S01]  /*40730*/  ISETP.GE.AND P6, PT, R252, UR4, PT ;  /* 0x00000004fc007c0c */ /* 0x000fe2000bfc6270 */
[----:B------:R-:W-:Y:S01]  /*40740*/  LDGSTS.E [R245+0x36000], desc[UR20][R30.64], P0 ;  /* 0x360000001ef57fae */ /* 0x000fe200081a1014 */
[----:B------:R-:W-:-:S02]  /*40750*/  LOP3.LUT R252, R3, 0x3a, RZ, 0xfc, !PT ;  /* 0x0000003a03fc7812 */ /* 0x000fc400078efcff */
[----:B------:R-:W-:Y:S02]  /*40760*/  ISETP.NE.U32.AND P0, PT, R32, RZ, PT ;  /* 0x000000ff2000720c */ /* 0x000fe40003f05070 */
[----:B------:R-:W-:Y:S02]  /*40770*/  SEL R32, RZ, 0x4, P6 ;  /* 0x00000004ff207807 */ /* 0x000fe40003000000 */
[----:B------:R-:W-:Y:S01]  /*40780*/  ISETP.GE.AND P6, PT, R252, UR4, PT ;  /* 0x00000004fc007c0c */ /* 0x000fe2000bfc6270 */
[----:B------:R-:W-:Y:S01]  /*40790*/  IMAD.WIDE R178, R251, 0x4, R176 ;  /* 0x00000004fbb27825 */ /* 0x000fe200078e02b0 */
[----:B------:R-:W-:Y:S01]  /*407a0*/  SEL R32, R32, RZ, P3 ;  /* 0x000000ff20207207 */ /* 0x000fe20001800000 */
[----:B------:R-:W4:Y:S01]  /*407b0*/  LDL.LU.64 R176, [R1+0x9e0] ;  /* 0x0009e00001b07983 */ /* 0x000f220000300a00 */
[----:B------:R-:W-:Y:S02]  /*407c0*/  SEL R33, RZ, 0x4, P6 ;  /* 0x00000004ff217807 */ /* 0x000fe40003000000 */
[----:B------:R-:W-:Y:S01]  /*407d0*/  LOP3.LUT R252, R3, 0x58, RZ, 0xfc, !PT ;  /* 0x0000005803fc7812 */ /* 0x000fe200078efcff */
[----:B------:R-:W-:Y:S01]  /*407e0*/  LDGSTS.E [R245+0x36008], desc[UR20][R178.64], P5 ;  /* 0x36008000b2f57fae */ /* 0x000fe2000a9a1014 */
[----:B------:R-:W-:-:S02]  /*407f0*/  ISETP.NE.U32.AND P6, PT, R32, RZ, PT ;  /* 0x000000ff2000720c */ /* 0x000fc40003fc5070 */
[----:B------:R-:W-:Y:S02]  /*40800*/  SEL R32, R33, RZ, P3 ;  /* 0x000000ff21207207 */ /* 0x000fe40001800000 */
[----:B------:R-:W-:Y:S02]  /*40810*/  ISETP.GE.AND P5, PT, R252, UR4, PT ;  /* 0x00000004fc007c0c */ /* 0x000fe4000bfa6270 */
[----:B------:R-:W-:Y:S01]  /*40820*/  LOP3.LUT R252, R3, 0x5a, RZ, 0xfc, !PT ;  /* 0x0000005a03fc7812 */ /* 0x000fe200078efcff */
[----:B--2---:R-:W-:Y:S02]  /*40830*/  IMAD.WIDE R180, R251, 0x4, R174 ;  /* 0x00000004fbb47825 */ /* 0x004fe400078e02ae */
[----:B------:R-:W2:Y:S04]  /*40840*/  LDL.LU.64 R174, [R1+0x978] ;  /* 0x0009780001ae7983 */ /* 0x000ea80000300a00 */
[----:B------:R-:W-:Y:S01]  /*40850*/  LDGSTS.E [R246+0x30000], desc[UR20][R180.64], P4 ;  /* 0x30000000b4f67fae */ /* 0x000fe2000a1a1014 */
[----:B------:R-:W-:-:S02]  /*40860*/  ISETP.NE.U32.AND P4, PT, R32, RZ, PT ;  /* 0x000000ff2000720c */ /* 0x000fc40003f85070 */
[----:B------:R-:W-:Y:S02]  /*40870*/  SEL R32, RZ, 0x4, P5 ;  /* 0x00000004ff207807 */ /* 0x000fe40002800000 */
[----:B------:R-:W-:Y:S02]  /*40880*/  ISETP.GE.AND P5, PT, R252, UR4, PT ;  /* 0x00000004fc007c0c */ /* 0x000fe4000bfa6270 */
[----:B------:R-:W-:Y:S02]  /*40890*/  SEL R32, R32, RZ, P3 ;  /* 0x000000ff20207207 */ /* 0x000fe40001800000 */
[----:B------:R-:W-:Y:S02]  /*408a0*/  SEL R34, RZ, 0x4, P5 ;  /* 0x00000004ff227807 */ /* 0x000fe40002800000 */
[----:B------:R-:W-:Y:S01]  /*408b0*/  ISETP.NE.U32.AND P5, PT, R32, RZ, PT ;  /* 0x000000ff2000720c */ /* 0x000fe20003fa5070 */
[C---:B---3--:R-:W-:Y:S02]  /*408c0*/  IMAD.WIDE R32, R251.reuse, 0x4, R172 ;  /* 0x00000004fb207825 */ /* 0x048fe400078e02ac */
[----:B------:R-:W3:Y:S02]  /*408d0*/  LDL.LU.64 R172, [R1+0x970] ;  /* 0x0009700001ac7983 */ /* 0x000ee40000300a00 */
[----:B----4-:R-:W-:-:S02]  /*408e0*/  IMAD.WIDE R62, R251, 0x4, R170 ;  /* 0x00000004fb3e7825 */ /* 0x010fc400078e02aa */
[----:B------:R-:W4:Y:S04]  /*408f0*/  LDL.LU.64 R170, [R1+0x968] ;  /* 0x0009680001aa7983 */ /* 0x000f280000300a00 */
[----:B------:R-:W3:Y:S04]  /*40900*/  LDL.LU.64 R66, [R1+0xb30] ;  /* 0x000b300001427983 */ /* 0x000ee80000300a00 */
[----:B------:R-:W3:Y:S01]  /*40910*/  LDL.LU.64 R98, [R1+0x960] ;  /* 0x0009600001627983 */ /* 0x000ee20000300a00 */
[----:B------:R-:W-:-:S03]  /*40920*/  LOP3.LUT R252, R3, 0x78, RZ, 0xfc, !PT ;  /* 0x0000007803fc7812 */ /* 0x000fc600078efcff */
[----:B------:R-:W3:Y:S01]  /*40930*/  LDL.LU.64 R72, [R1+0x958] ;  /* 0x0009580001487983 */ /* 0x000ee20000300a00 */
[----:B------:R-:W-:-:S03]  /*40940*/  SEL R34, R34, RZ, P3 ;  /* 0x000000ff22227207 */ /* 0x000fc60001800000 */
[----:B------:R-:W-:Y:S01]  /*40950*/  LDGSTS.E [R246+0x30008], desc[UR20][R32.64], P0 ;  /* 0x3000800020f67fae */ /* 0x000fe200081a1014 */
[----:B------:R-:W-:Y:S02]  /*40960*/  ISETP.GE.AND P0, PT, R252, UR4, PT ;  /* 0x00000004fc007c0c */ /* 0x000fe4000bf06270 */
[----:B------:R-:W-:Y:S01]  /*40970*/  LOP3.LUT R252, R3, 0x7a, RZ, 0xfc, !PT ;  /* 0x0000007a03fc7812 */ /* 0x000fe200078efcff */
[----:B------:R-:W-:Y:S01]  /*40980*/  LDGSTS.E [R246+0x32000], desc[UR20][R62.64], P6 ;  /* 0x320000003ef67fae */ /* 0x000fe2000b1a1014 */
[----:B------:R-:W-:Y:S02]  /*40990*/  ISETP.NE.U32.AND P6, PT, R34, RZ, PT ;  /* 0x000000ff2200720c */ /* 0x000fe40003fc5070 */
[----:B------:R-:W-:Y:S01]  /*409a0*/  SEL R34, RZ, 0x4, P0 ;  /* 0x00000004ff227807 */ /* 0x000fe20000000000 */
[----:B------:R-:W-:Y:S01]  /*409b0*/  IMAD.WIDE R64, R251, 0x4, R94 ;  /* 0x00000004fb407825 */ /* 0x000fe200078e025e */
[----:B------:R-:W-:Y:S01]  /*409c0*/  ISETP.GE.AND P0, PT, R252, UR4, PT ;  /* 0x00000004fc007c0c */ /* 0x000fe2000bf06270 */
[----:B------:R-:W3:Y:S01]  /*409d0*/  LDL.LU.64 R74, [R1+0x950] ;  /* 0x00095000014a7983 */ /* 0x000ee20000300a00 */
[----:B------:R-:W-:-:S02]  /*409e0*/  SEL R34, R34, RZ, P3 ;  /* 0x000000ff22227207 */ /* 0x000fc40001800000 */
[----:B------:R-:W-:Y:S01]  /*409f0*/  SEL R35, RZ, 0x4, P0 ;  /* 0x00000004ff237807 */ /* 0x000fe20000000000 */
[----:B------:R-:W-:Y:S01]  /*40a00*/  IMAD.WIDE R94, R251, 0x4, R36 ;  /* 0x00000004fb5e7825 */ /* 0x000fe200078e0224 */
[----:B------:R-:W-:Y:S01]  /*40a10*/  LOP3.LUT R252, R3, 0x1c, RZ, 0xfc, !PT ;  /* 0x0000001c03fc7812 */ /* 0x000fe200078efcff */
[----:B------:R-:W-:Y:S01]  /*40a20*/  LDGSTS.E [R246+0x32008], desc[UR20][R64.64], P4 ;  /* 0x3200800040f67fae */ /* 0x000fe2000a1a1014 */
[----:B------:R-:W-:Y:S02]  /*40a30*/  ISETP.NE.U32.AND P0, PT, R34, RZ, PT ;  /* 0x000000ff2200720c */ /* 0x000fe40003f05070 */
[----:B------:R-:W-:Y:S01]  /*40a40*/  SEL R34, R35, RZ, P3 ;  /* 0x000000ff23227207 */ /* 0x000fe20001800000 */
[----:B------:R-:W-:Y:S01]  /*40a50*/  LDGSTS.E [R246+0x34000], desc[UR20][R94.64], P5 ;  /* 0x340000005ef67fae */ /* 0x000fe2000a9a1014 */
[----:B------:R-:W-:Y:S02]  /*40a60*/  ISETP.GE.AND P4, PT, R252, UR4, PT ;  /* 0x00000004fc007c0c */ /* 0x000fe4000bf86270 */
[----:B------:R-:W-:Y:S01]  /*40a70*/  LOP3.LUT R252, R3, 0x1e, RZ, 0xfc, !PT ;  /* 0x0000001e03fc7812 */ /* 0x000fe200078efcff */
[----:B------:R-:W3:Y:S01]  /*40a80*/  LDL.LU.64 R100, [R1+0x948] ;  /* 0x0009480001647983 */ /* 0x000ee20000300a00 */
[----:B------:R-:W-:-:S02]  /*40a90*/  ISETP.NE.U32.AND P5, PT, R34, RZ, PT ;  /* 0x000000ff2200720c */ /* 0x000fc40003fa5070 */
[----:B------:R-:W-:Y:S02]  /*40aa0*/  SEL R34, RZ, 0x4, P4 ;  /* 0x00000004ff227807 */ /* 0x000fe40002000000 */
[----:B------:R-:W-:Y:S02]  /*40ab0*/  ISETP.GE.AND P4, PT, R252, UR4, PT ;  /* 0x00000004fc007c0c */ /* 0x000fe4000bf86270 */
[----:B------:R-:W-:Y:S02]  /*40ac0*/  SEL R34, R34, RZ, P3 ;  /* 0x000000ff22227207 */ /* 0x000fe40001800000 */
[----:B------:R-:W-:Y:S02]  /*40ad0*/  SEL R36, RZ, 0x4, P4 ;  /* 0x00000004ff247807 */ /* 0x000fe40002000000 */
[----:B------:R-:W-:Y:S01]  /*40ae0*/  ISETP.NE.U32.AND P4, PT, R34, RZ, PT ;  /* 0x000000ff2200720c */ /* 0x000fe20003f85070 */
[----:B------:R-:W-:Y:S01]  /*40af0*/  IMAD.WIDE R96, R251, 0x4, R176 ;  /* 0x00000004fb607825 */ /* 0x000fe200078e02b0 */
[----:B------:R-:W-:-:S02]  /*40b00*/  LOP3.LUT R252, R3, 0x3c, RZ, 0xfc, !PT ;  /* 0x0000003c03fc7812 */ /* 0x000fc400078efcff */
[----:B------:R-:W-:Y:S02]  /*40b10*/  SEL R36, R36, RZ, P3 ;  /* 0x000000ff24247207 */ /* 0x000fe40001800000 */
[----:B------:R-:W-:Y:S01]  /*40b20*/  LDGSTS.E [R246+0x34008], desc[UR20][R96.64], P6 ;  /* 0x3400800060f67fae */ /* 0x000fe2000b1a1014 */
[----:B--2---:R-:W-:-:S04]  /*40b30*/  IMAD.WIDE R34, R251, 0x4, R174 ;  /* 0x00000004fb227825 */ /* 0x004fc800078e02ae */
[C---:B----4-:R-:W-:Y:S01]  /*40b40*/  IMAD.WIDE R176, R251.reuse, 0x4, R170 ;  /* 0x00000004fbb07825 */ /* 0x050fe200078e02aa */
[----:B------:R-:W-:Y:S01]  /*40b50*/  ISETP.GE.AND P6, PT, R252, UR4, PT ;  /* 0x00000004fc007c0c */ /* 0x000fe2000bfc6270 */
[----:B------:R-:W2:Y:S02]  /*40b60*/  LDL.LU.64 R170, [R1+0x940] ;  /* 0x0009400001aa7983 */ /* 0x000ea40000300a00 */
[----:B---3--:R-:W-:Y:S02]  /*40b70*/  IMAD.WIDE R174, R251, 0x4, R172 ;  /* 0x00000004fbae7825 */ /* 0x008fe400078e02ac */
[----:B------:R-:W3:Y:S04]  /*40b80*/  LDL.LU.64 R172, [R1+0x938] ;  /* 0x0009380001ac7983 */ /* 0x000ee80000300a00 */
[----:B------:R-:W4:Y:S01]  /*40b90*/  LDL.64 R8, [R1+0x4f0] ;  /* 0x0004f00001087983 */ /* 0x000f220000100a00 */
[----:B------:R-:W-:-:S03]  /*40ba0*/  LOP3.LUT R252, R3, 0x3e, RZ, 0xfc, !PT ;  /* 0x0000003e03fc7812 */ /* 0x000fc600078efcff */
[----:B------:R-:W-:Y:S01]  /*40bb0*/  LDGSTS.E [R246+0x36000], desc[UR20][R34.64], P0 ;  /* 0x3600000022f67fae */ /* 0x000fe200081a1014 */
[----:B------:R-:W-:Y:S02]  /*40bc0*/  ISETP.NE.U32.AND P0, PT, R36, RZ, PT ;  /* 0x000000ff2400720c */ /* 0x000fe40003f05070 */
[----:B------:R-:W-:Y:S01]  /*40bd0*/  SEL R36, RZ, 0x4, P6 ;  /* 0x00000004ff247807 */ /* 0x000fe20003000000 */
[----:B------:R-:W-:Y:S01]  /*40be0*/  LDGSTS.E [R246+0x36008], desc[UR20][R174.64], P5 ;  /* 0x36008000aef67fae */ /* 0x000fe2000a9a1014 */
[----:B------:R-:W-:Y:S02]  /*40bf0*/  ISETP.GE.AND P6, PT, R252, UR4, PT ;  /* 0x00000004fc007c0c */ /* 0x000fe4000bfc6270 */
[----:B------:R-:W-:Y:S01]  /*40c00*/  SEL R36, R36, RZ, P3 ;  /* 0x000000ff24247207 */ /* 0x000fe20001800000 */
[----:B------:R-:W-:Y:S01]  /*40c10*/  LDGSTS.E [R247+0x30000], desc[UR20][R176.64], P4 ;  /* 0x30000000b0f77fae */ /* 0x000fe2000a1a1014 */
[----:B------:R-:W-:Y:S02]  /*40c20*/  SEL R37, RZ, 0x4, P6 ;  /* 0x00000004ff257807 */ /* 0x000fe40003000000 */
[----:B------:R-:W-:Y:S01]  /*40c30*/  LOP3.LUT R252, R3, 0x5c, RZ, 0xfc, !PT ;  /* 0x0000005c03fc7812 */ /* 0x000fe200078efcff */
[----:B-1----:R-:W4:Y:S01]  /*40c40*/  LDL.64 R214, [R1+0x4b0] ;  /* 0x0004b00001d67983 */ /* 0x002f220000100a00 */
[----:B------:R-:W-:-:S02]  /*40c50*/  ISETP.NE.U32.AND P6, PT, R36, RZ, PT ;  /* 0x000000ff2400720c */ /* 0x000fc40003fc5070 */
[----:B------:R-:W-:Y:S01]  /*40c60*/  SEL R36, R37, RZ, P3 ;  /* 0x000000ff25247207 */ /* 0x000fe20001800000 */
[----:B------:R-:W4:Y:S01]  /*40c70*/  LDL.64 R212, [R1+0x488] ;  /* 0x0004880001d47983 */ /* 0x000f220000100a00 */
[----:B------:R-:W-:Y:S02]  /*40c80*/  ISETP.GE.AND P5, PT, R252, UR4, PT ;  /* 0x00000004fc007c0c */ /* 0x000fe4000bfa6270 */
[----:B------:R-:W-:Y:S01]  /*40c90*/  LOP3.LUT R252, R3, 0x5e, RZ, 0xfc, !PT ;  /* 0x0000005e03fc7812 */ /* 0x000fe200078efcff */
[----:B------:R-:W4:Y:S01]  /*40ca0*/  LDL.64 R70, [R1+0x270] ;  /* 0x0002700001467983 */ /* 0x000f220000100a00 */
[----:B------:R-:W-:Y:S02]  /*40cb0*/  ISETP.NE.U32.AND P4, PT, R36, RZ, PT ;  /* 0x000000ff2400720c */ /* 0x000fe40003f85070 */
[----:B------:R-:W-:Y:S01]  /*40cc0*/  SEL R36, RZ, 0x4, P5 ;  /* 0x00000004ff247807 */ /* 0x000fe20002800000 */
[----:B------:R-:W4:Y:S01]  /*40cd0*/  LDL.64 R40, [R1+0x308] ;  /* 0x0003080001287983 */ /* 0x000f220000100a00 */
[----:B------:R-:W-:-:S02]  /*40ce0*/  ISETP.GE.AND P5, PT, R252, UR4, PT ;  /* 0x00000004fc007c0c */ /* 0x000fc4000bfa6270 */
[----:B------:R-:W-:Y:S01]  /*40cf0*/  SEL R36, R36, RZ, P3 ;  /* 0x000000ff24247207 */ /* 0x000fe20001800000 */
[C---:B------:R-:W-:Y:S01]  /*40d00*/  IMAD.WIDE R100, R251.reuse, 0x4, R100 ;  /* 0x00000004fb647825 */ /* 0x040fe200078e0264 */
[----:B------:R-:W-:Y:S01]  /*40d10*/  SEL R68, RZ, 0x4, P5 ;  /* 0x00000004ff447807 */ /* 0x000fe20002800000 */
[----:B------:R-:W4:Y:S01]  /*40d20*/  LDL.64 R38, [R1+0x398] ;  /* 0x0003980001267983 */ /* 0x000f220000100a00 */
[----:B------:R-:W-:Y:S01]  /*40d30*/  ISETP.NE.U32.AND P5, PT, R36, RZ, PT ;  /* 0x000000ff2400720c */ /* 0x000fe20003fa5070 */
[----:B------:R-:W-:Y:S01]  /*40d40*/  IMAD.WIDE R36, R251, 0x4, R66 ;  /* 0x00000004fb247825 */ /* 0x000fe200078e0242 */
[----:B------:R-:W-:Y:S01]  /*40d50*/  LOP3.LUT R252, R3, 0x7c, RZ, 0xfc, !PT ;  /* 0x0000007c03fc7812 */ /* 0x000fe200078efcff */
[----:B------:R-:W4:Y:S02]  /*40d60*/  LDL.64 R204, [R1+0x358] ;  /* 0x0003580001cc7983 */ /* 0x000f240000100a00 */
[----:B------:R-:W-:Y:S01]  /*40d70*/  IMAD.WIDE R66, R251, 0x4, R98 ;  /* 0x00000004fb427825 */ /* 0x000fe200078e0262 */
[----:B------:R-:W-:Y:S01]  /*40d80*/  SEL R68, R68, RZ, P3 ;  /* 0x000000ff44447207 */ /* 0x000fe20001800000 */
[----:B------:R-:W-:Y:S01]  /*40d90*/  LDGSTS.E [R247+0x30008], desc[UR20][R36.64], P0 ;  /* 0x3000800024f77fae */ /* 0x000fe200081a1014 */
[----:B------:R-:W-:-:S03]  /*40da0*/  ISETP.GE.AND P0, PT, R252, UR4, PT ;  /* 0x00000004fc007c0c */ /* 0x000fc6000bf06270 */
[----:B------:R-:W-:Y:S01]  /*40db0*/  LDGSTS.E [R247+0x32000], desc[UR20][R66.64], P6 ;  /* 0x3200000042f77fae */ /* 0x000fe2000b1a1014 */
[----:B------:R-:W-:Y:S02]  /*40dc0*/  ISETP.NE.U32.AND P6, PT, R68, RZ, PT ;  /* 0x000000ff4400720c */ /* 0x000fe40003fc5070 */
[----:B------:R-:W-:Y:S01]  /*40dd0*/  SEL R68, RZ, 0x4, P0 ;  /* 0x00000004ff447807 */ /* 0x000fe20000000000 */
[----:B------:R-:W4:Y:S03]  /*40de0*/  LDL.64 R14, [R1+0x310] ;  /* 0x00031000010e7983 */ /* 0x000f260000100a00 */
[----:B------:R-:W-:Y:S01]  /*40df0*/  SEL R99, R68, RZ, P3 ;  /* 0x000000ff44637207 */ /* 0x000fe20001800000 */
[----:B------:R-:W-:Y:S01]  /*40e00*/  IMAD.WIDE R68, R251, 0x4, R72 ;  /* 0x00000004fb447825 */ /* 0x000fe200078e0248 */
[----:B------:R-:W4:Y:S01]  /*40e10*/  LDL.64 R44, [R1+0x2d0] ;  /* 0x0002d000012c7983 */ /* 0x000f220000100a00 */
[----:B------:R-:W1:Y:S01]  /*40e20*/  LDC R73, c[0x0][0x3a0] ;  /* 0x0000e800ff497b82 */ /* 0x000e620000000800 */
[----:B------:R-:W-:-:S02]  /*40e30*/  LOP3.LUT R252, R3, 0x7e, RZ, 0xfc, !PT ;  /* 0x0000007e03fc7812 */ /* 0x000fc400078efcff */
[----:B------:R-:W-:Y:S02]  /*40e40*/  LDGSTS.E [R247+0x32008], desc[UR20][R68.64], P4 ;  /* 0x3200800044f77fae */ /* 0x000fe4000a1a1014 */
[----:B------:R-:W-:Y:S01]  /*40e50*/  ISETP.GE.AND P0, PT, R252, UR4, PT ;  /* 0x00000004fc007c0c */ /* 0x000fe2000bf06270 */
[----:B------:R-:W-:Y:S01]  /*40e60*/  UIADD3 UR4, UPT, UPT, UR14, -0x380, URZ ;  /* 0xfffffc800e047890 */ /* 0x000fe2000fffe0ff */
[----:B------:R-:W4:Y:S02]  /*40e70*/  LDL.64 R42, [R1+0x2a0] ;  /* 0x0002a000012a7983 */ /* 0x000f240000100a00 */
[----:B------:R-:W-:Y:S02]  /*40e80*/  SEL R98, RZ, 0x4, P0 ;  /* 0x00000004ff627807 */ /* 0x000fe40000000000 */
[----:B------:R-:W4:Y:S02]  /*40e90*/  LDL.64 R12, [R1+0x260] ;  /* 0x00026000010c7983 */ /* 0x000f240000100a00 */
[----:B------:R-:W-:-:S02]  /*40ea0*/  SEL R98, R98, RZ, P3 ;  /* 0x000000ff62627207 */ /* 0x000fc40001800000 */
[----:B------:R-:W-:Y:S01]  /*40eb0*/  ISETP.GE.AND P3, PT, R3, UR4, PT ;  /* 0x0000000403007c0c */ /* 0x000fe2000bf66270 */
[----:B------:R-:W4:Y:S01]  /*40ec0*/  LDL.64 R218, [R1+0x228] ;  /* 0x0002280001da7983 */ /* 0x000f220000100a00 */
[----:B------:R-:W-:Y:S02]  /*40ed0*/  ISETP.NE.U32.AND P0, PT, R99, RZ, PT ;  /* 0x000000ff6300720c */ /* 0x000fe40003f05070 */
[----:B------:R-:W-:Y:S01]  /*40ee0*/  ISETP.NE.U32.AND P4, PT, R98, RZ, PT ;  /* 0x000000ff6200720c */ /* 0x000fe20003f85070 */
[----:B------:R-:W4:Y:S01]  /*40ef0*/  LDL.64 R216, [R1+0x1f8] ;  /* 0x0001f80001d87983 */ /* 0x000f220000100a00 */
[----:B-1----:R-:W-:Y:S01]  /*40f00*/  VIADD R73, R73, 0x7f ;  /* 0x0000007f49497836 */ /* 0x002fe20000000000 */
[----:B------:R-:W-:Y:S01]  /*40f10*/  SEL R252, RZ, 0x4, P3 ;  /* 0x00000004fffc7807 */ /* 0x000fe20001800000 */
[----:B------:R-:W-:Y:S01]  /*40f20*/  IMAD.WIDE R98, R251, 0x4, R74 ;  /* 0x00000004fb627825 */ /* 0x000fe200078e024a */
[----:B------:R-:W4:Y:S02]  /*40f30*/  LDL.64 R206, [R1+0x3e8] ;  /* 0x0003e80001ce7983 */ /* 0x000f240000100a00 */
[----:B------:R-:W-:-:S02]  /*40f40*/  ISETP.GT.AND P3, PT, R73, 0x3ff, PT ;  /* 0x000003ff4900780c */ /* 0x000fc40003f64270 */
[----:B------:R-:W-:Y:S04]  /*40f50*/  LDGSTS.E [R247+0x34000], desc[UR20][R98.64], P5 ;  /* 0x3400000062f77fae */ /* 0x000fe8000a9a1014 */
[----:B------:R-:W-:Y:S04]  /*40f60*/  LDGSTS.E [R247+0x34008], desc[UR20][R100.64], P6 ;  /* 0x3400800064f77fae */ /* 0x000fe8000b1a1014 */
[----:B------:R-:W4:Y:S04]  /*40f70*/  LDL.64 R72, [R1+0x3d0] ;  /* 0x0003d00001487983 */ /* 0x000f280000100a00 */
[----:B------:R-:W4:Y:S01]  /*40f80*/  LDL.64 R74, [R1+0x3a0] ;  /* 0x0003a000014a7983 */ /* 0x000f220000100a00 */
[----:B--2---:R-:W-:-:S04]  /*40f90*/  IMAD.WIDE R170, R251, 0x4, R170 ;  /* 0x00000004fbaa7825 */ /* 0x004fc800078e02aa */
[----:B---3--:R-:W-:Y:S01]  /*40fa0*/  IMAD.WIDE R172, R251, 0x4, R172 ;  /* 0x00000004fbac7825 */ /* 0x008fe200078e02ac */
[----:B------:R-:W-:Y:S01]  /*40fb0*/  SEL R251, R252, RZ, P3 ;  /* 0x000000fffcfb7207 */ /* 0x000fe20001800000 */
[----:B------:R-:W-:Y:S03]  /*40fc0*/  LDGSTS.E [R247+0x36000], desc[UR20][R170.64], P0 ;  /* 0x36000000aaf77fae */ /* 0x000fe600081a1014 */
[----:B------:R-:W-:Y:S01]  /*40fd0*/  ISETP.NE.U32.AND P5, PT, R251, RZ, PT ;  /* 0x000000fffb00720c */ /* 0x000fe20003fa5070 */
[C---:B------:R-:W-:Y:S01]  /*40fe0*/  VIADD R251, R248.reuse, 0x100000 ;  /* 0x00100000f8fb7836 */ /* 0x040fe20000000000 */
[----:B------:R-:W-:Y:S04]  /*40ff0*/  LDGSTS.E [R247+0x36008], desc[UR20][R172.64], P4 ;  /* 0x36008000acf77fae */ /* 0x000fe8000a1a1014 */
[----:B------:R-:W0:Y:S04]  /*41000*/  LDGDEPBAR ;  /* 0x00000000000079af */ /* 0x000e280000000000 */
[----:B----4-:R-:W-:Y:S04]  /*41010*/  LDGSTS.E [R251+-0x40000], desc[UR20][R8.64], P1 ;  /* 0xc000000008fb7fae */ /* 0x010fe800089a1014 */
[----:B------:R-:W2:Y:S01]  /*41020*/  LDL.64 R8, [R1+0x348] ;  /* 0x0003480001087983 */ /* 0x000ea20000100a00 */
[----:B------:R-:W-:-:S05]  /*41030*/  VIADD R252, R248, 0x100000 ;  /* 0x00100000f8fc7836 */ /* 0x000fca0000000000 */
[----:B------:R-:W-:Y:S04]  /*41040*/  LDGSTS.E [R252+-0x3fc00], desc[UR20][R214.64], P1 ;  /* 0xc0400000d6fc7fae */ /* 0x000fe800089a1014 */
[----:B------:R-:W-:Y:S04]  /*41050*/  LDGSTS.E [R251+-0x3f800], desc[UR20][R212.64], P1 ;  /* 0xc0800000d4fb7fae */ /* 0x000fe800089a1014 */
[----:B------:R-:W-:Y:S04]  /*41060*/  LDGSTS.E [R252+-0x3f400], desc[UR20][R70.64], P1 ;  /* 0xc0c0000046fc7fae */ /* 0x000fe800089a1014 */
[----:B------:R-:W3:Y:S04]  /*41070*/  LDL.64 R214, [R1+0x1a8] ;  /* 0x0001a80001d67983 */ /* 0x000ee80000100a00 */
[----:B------:R-:W4:Y:S04]  /*41080*/  LDL.64 R212, [R1+0x168] ;  /* 0x0001680001d47983 */ /* 0x000f280000100a00 */
[----:B------:R-:W-:Y:S04]  /*41090*/  LDGSTS.E [R251+-0x3f000], desc[UR20][R40.64], P1 ;  /* 0xc100000028fb7fae */ /* 0x000fe800089a1014 */
[----:B------:R-:W3:Y:S04]  /*410a0*/  LDL.64 R70, [R1+0x128] ;  /* 0x0001280001467983 */ /* 0x000ee80000100a00 */
[----:B------:R-:W-:Y:S04]  /*410b0*/  LDGSTS.E [R252+-0x3ec00], desc[UR20][R38.64], P1 ;  /* 0xc140000026fc7fae */ /* 0x000fe800089a1014 */
[----:B------:R-:W4:Y:S04]  /*410c0*/  LDL.64 R40, [R1+0x100] ;  /* 0x0001000001287983 */ /* 0x000f280000100a00 */
[----:B------:R-:W4:Y:S04]  /*410d0*/  LDL.64 R38, [R1+0xc8] ;  /* 0x0000c80001267983 */ /* 0x000f280000100a00 */
[----:B------:R-:W-:Y:S04]  /*410e0*/  LDGSTS.E [R251+-0x3e800], desc[UR20][R72.64], P1 ;  /* 0xc180000048fb7fae */ /* 0x000fe800089a1014 */
[----:B------:R-:W-:Y:S04]  /*410f0*/  LDGSTS.E [R252+-0x3e400], desc[UR20][R74.64], P1 ;  /* 0xc1c000004afc7fae */ /* 0x000fe800089a1014 */
[----:B------:R-:W-:Y:S04]  /*41100*/  LDGSTS.E [R251+-0x3e000], desc[UR20][R204.64], P1 ;  /* 0xc2000000ccfb7fae */ /* 0x000fe800089a1014 */
[----:B------:R-:W4:Y:S04]  /*41110*/  LDL.64 R72, [R1+0x90] ;  /* 0x0000900001487983 */ /* 0x000f280000100a00 */
[----:B------:R-:W4:Y:S04]  /*41120*/  LDL.64 R74, [R1+0x60] ;  /* 0x00006000014a7983 */ /* 0x000f280000100a00 */
[----:B------:R-:W4:Y:S04]  /*41130*/  LDL.64 R204, [R1+0x360] ;  /* 0x0003600001cc7983 */ /* 0x000f280000100a00 */
[----:B--2---:R-:W-:Y:S04]  /*41140*/  LDGSTS.E [R252+-0x3dc00], desc[UR20][R8.64], P1 ;  /* 0xc240000008fc7fae */ /* 0x004fe800089a1014 */
[----:B------:R-:W-:Y:S04]  /*41150*/  LDGSTS.E [R251+-0x3d800], desc[UR20][R14.64], P1 ;  /* 0xc28000000efb7fae */ /* 0x000fe800089a1014 */
[----:B------:R-:W-:Y:S04]  /*41160*/  LDGSTS.E [R252+-0x3d400], desc[UR20][R44.64], P1 ;  /* 0xc2c000002cfc7fae */ /* 0x000fe800089a1014 */
[----:B------:R-:W2:Y:S04]  /*41170*/  LDL.64 R8, [R1+0x10] ;  /* 0x0000100001087983 */ /* 0x000ea80000100a00 */
[----:B------:R-:W-:Y:S04]  /*41180*/  LDGSTS.E [R251+-0x3d000], desc[UR20][R42.64], P1 ;  /* 0xc30000002afb7fae */ /* 0x000fe800089a1014 */
[----:B------:R-:W-:Y:S04]  /*41190*/  LDGSTS.E [R252+-0x3cc00], desc[UR20][R12.64], P1 ;  /* 0xc34000000cfc7fae */ /* 0x000fe800089a1014 */
[----:B------:R-:W-:Y:S04]  /*411a0*/  LDGSTS.E [R251+-0x3c800], desc[UR20][R218.64], P1 ;  /* 0xc3800000dafb7fae */ /* 0x000fe800089a1014 */
[----:B------:R-:W-:Y:S04]  /*411b0*/  LDGSTS.E [R252+-0x3c400], desc[UR20][R216.64], P1 ;  /* 0xc3c00000d8fc7fae */ /* 0x000fe800089a1014 */
[----:B---3--:R-:W-:Y:S04]  /*411c0*/  LDGSTS.E [R251+-0x3c000], desc[UR20][R214.64], P1 ;  /* 0xc4000000d6fb7fae */ /* 0x008fe800089a1014 */
[----:B----4-:R-:W-:Y:S04]  /*411d0*/  LDGSTS.E [R252+-0x3bc00], desc[UR20][R212.64], P1 ;  /* 0xc4400000d4fc7fae */ /* 0x010fe800089a1014 */
[----:B------:R-:W3:Y:S04]  /*411e0*/  LDL.64 R216, [R1+0x530] ;  /* 0x0005300001d87983 */ /* 0x000ee80000100a00 */
[----:B------:R-:W4:Y:S04]  /*411f0*/  LDL.64 R214, [R1+0x4f8] ;  /* 0x0004f80001d67983 */ /* 0x000f280000100a00 */
[----:B------:R-:W-:Y:S04]  /*41200*/  LDGSTS.E [R251+-0x3b800], desc[UR20][R70.64], P1 ;  /* 0xc480000046fb7fae */ /* 0x000fe800089a1014 */
[----:B------:R-:W3:Y:S04]  /*41210*/  LDL.64 R212, [R1+0x4b8] ;  /* 0x0004b80001d47983 */ /* 0x000ee80000100a00 */
[----:B------:R-:W-:Y:S04]  /*41220*/  LDGSTS.E [R252+-0x3b400], desc[UR20][R40.64], P1 ;  /* 0xc4c0000028fc7fae */ /* 0x000fe800089a1014 */
[----:B------:R-:W3:Y:S04]  /*41230*/  LDL.64 R70, [R1+0x490] ;  /* 0x0004900001467983 */ /* 0x000ee80000100a00 */
[----:B------:R-:W-:Y:S04]  /*41240*/  LDGSTS.E [R251+-0x3b000], desc[UR20][R38.64], P1 ;  /* 0xc500000026fb7fae */ /* 0x000fe800089a1014 */
[----:B------:R-:W4:Y:S04]  /*41250*/  LDL.64 R40, [R1+0x468] ;  /* 0x0004680001287983 */ /* 0x000f280000100a00 */
[----:B------:R-:W4:Y:S04]  /*41260*/  LDL.64 R14, [R1+0x340] ;  /* 0x00034000010e7983 */ /* 0x000f280000100a00 */
[----:B------:R-:W4:Y:S04]  /*41270*/  LDL.64 R38, [R1+0x428] ;  /* 0x0004280001267983 */ /* 0x000f280000100a00 */
[----:B------:R-:W4:Y:S04]  /*41280*/  LDL.64 R44, [R1+0x300] ;  /* 0x00030000012c7983 */ /* 0x000f280000100a00 */
[----:B------:R-:W-:Y:S04]  /*41290*/  LDGSTS.E [R252+-0x3ac00], desc[UR20][R72.64], P1 ;  /* 0xc540000048fc7fae */ /* 0x000fe800089a1014 */
[----:B------:R-:W-:Y:S04]  /*412a0*/  LDGSTS.E [R251+-0x3a800], desc[UR20][R74.64], P1 ;  /* 0xc58000004afb7fae */ /* 0x000fe800089a1014 */
[----:B------:R-:W4:Y:S04]  /*412b0*/  LDL.64 R42, [R1+0x2c8] ;  /* 0x0002c800012a7983 */ /* 0x000f280000100a00 */
[----:B------:R-:W4:Y:S04]  /*412c0*/  LDL.64 R72, [R1+0x408] ;  /* 0x0004080001487983 */ /* 0x000f280000100a00 */
        /* <DEDUP_REMOVED lines=11> */
[----:B------:R1:W-:Y:S04]  /*41380*/  LDGSTS.E [R251+-0x38800], desc[UR20][R132.64], P1 ;  /* 0xc780000084fb7fae */ /* 0x0003e800089a1014 */
[----:B------:R3:W-:Y:S01]  /*41390*/  LDGSTS.E [R252+-0x38400], desc[UR20][R126.64], P1 ;  /* 0xc7c000007efc7fae */ /* 0x0007e200089a1014 */
[----:B-1----:R-:W-:-:S02]  /*413a0*/  VIADD R251, R249, 0x100000 ;  /* 0x00100000f9fb7836 */ /* 0x002fc40000000000 */
[----:B---3--:R-:W-:-:S03]  /*413b0*/  VIADD R252, R249, 0x100000 ;  /* 0x00100000f9fc7836 */ /* 0x008fc60000000000 */
[----:B------:R-:W-:Y:S04]  /*413c0*/  LDGSTS.E [R251+-0x3ff80], desc[UR20][R216.64], P1 ;  /* 0xc0080000d8fb7fae */ /* 0x000fe800089a1014 */
[----:B----4-:R-:W-:Y:S04]  /*413d0*/  LDGSTS.E [R252+-0x3fb80], desc[UR20][R214.64], P1 ;  /* 0xc0480000d6fc7fae */ /* 0x010fe800089a1014 */
[----:B------:R-:W-:Y:S04]  /*413e0*/  LDGSTS.E [R251+-0x3f780], desc[UR20][R212.64], P1 ;  /* 0xc0880000d4fb7fae */ /* 0x000fe800089a1014 */
[----:B------:R-:W3:Y:S04]  /*413f0*/  LDL.64 R216, [R1+0x218] ;  /* 0x0002180001d87983 */ /* 0x000ee80000100a00 */
[----:B------:R-:W4:Y:S04]  /*41400*/  LDL.64 R214, [R1+0x1e0] ;  /* 0x0001e00001d67983 */ /* 0x000f280000100a00 */
[----:B------:R-:W-:Y:S04]  /*41410*/  LDGSTS.E [R252+-0x3f380], desc[UR20][R70.64], P1 ;  /* 0xc0c8000046fc7fae */ /* 0x000fe800089a1014 */
        /* <DEDUP_REMOVED lines=18> */
[----:B------:R-:W2:Y:S04]  /*41540*/  LDL.64 R204, [R1+0x3b8] ;  /* 0x0003b80001cc7983 */ /* 0x000ea80000100a00 */
[----:B------:R-:W2:Y:S04]  /*41550*/  LDL.64 R14, [R1+0x378] ;  /* 0x00037800010e7983 */ /* 0x000ea80000100a00 */
[----:B------:R-:W2:Y:S04]  /*41560*/  LDL.64 R44, [R1+0x338] ;  /* 0x00033800012c7983 */ /* 0x000ea80000100a00 */
[----:B------:R-:W2:Y:S04]  /*41570*/  LDL.64 R42, [R1+0x2f8] ;  /* 0x0002f800012a7983 */ /* 0x000ea80000100a00 */
[----:B------:R-:W2:Y:S04]  /*41580*/  LDL.64 R12, [R1+0x2c0] ;  /* 0x0002c000010c7983 */ /* 0x000ea80000100a00 */
[----:B---3--:R-:W-:Y:S04]  /*41590*/  LDGSTS.E [R252+-0x3c380], desc[UR20][R216.64], P1 ;  /* 0xc3c80000d8fc7fae */ /* 0x008fe800089a1014 */
[----:B----4-:R-:W-:Y:S04]  /*415a0*/  LDGSTS.E [R251+-0x3bf80], desc[UR20][R214.64], P1 ;  /* 0xc4080000d6fb7fae */ /* 0x010fe800089a1014 */
[----:B------:R-:W3:Y:S04]  /*415b0*/  LDL.64 R218, [R1+0x280] ;  /* 0x0002800001da7983 */ /* 0x000ee80000100a00 */
[----:B------:R-:W-:Y:S04]  /*415c0*/  LDGSTS.E [R252+-0x3bb80], desc[UR20][R212.64], P1 ;  /* 0xc4480000d4fc7fae */ /* 0x000fe800089a1014 */
[----:B------:R-:W4:Y:S04]  /*415d0*/  LDL.64 R214, [R1+0x568] ;  /* 0x0005680001d67983 */ /* 0x000f280000100a00 */
[----:B------:R-:W-:Y:S04]  /*415e0*/  LDGSTS.E [R251+-0x3b780], desc[UR20][R70.64], P1 ;  /* 0xc488000046fb7fae */ /* 0x000fe800089a1014 */
[----:B------:R-:W3:Y:S04]  /*415f0*/  LDL.64 R212, [R1+0x548] ;  /* 0x0005480001d47983 */ /* 0x000ee80000100a00 */
        /* <DEDUP_REMOVED lines=8> */
[----:B------:R-:W3:Y:S04]  /*41680*/  LDL.64 R216, [R1+0x248] ;  /* 0x0002480001d87983 */ /* 0x000ee80000100a00 */
[----:B------:R-:W3:Y:S04]  /*41690*/  LDL.64 R74, [R1+0x448] ;  /* 0x00044800014a7983 */ /* 0x000ee80000100a00 */
        /* <DEDUP_REMOVED lines=9> */
[----:B------:R1:W-:Y:S02]  /*41730*/  LDGSTS.E [R252+-0x38380], desc[UR20][R124.64], P1 ;  /* 0xc7c800007cfc7fae */ /* 0x0003e400089a1014 */
[----:B-1----:R-:W-:-:S02]  /*41740*/  VIADD R251, R250, 0x100000 ;  /* 0x00100000fafb7836 */ /* 0x002fc40000000000 */
[----:B------:R-:W-:-:S03]  /*41750*/  VIADD R252, R250, 0x100000 ;  /* 0x00100000fafc7836 */ /* 0x000fc60000000000 */
[----:B----4-:R-:W-:Y:S04]  /*41760*/  LDGSTS.E [R251+-0x3ff00], desc[UR20][R214.64], P1 ;  /* 0xc0100000d6fb7fae */ /* 0x010fe800089a1014 */
[----:B---3--:R-:W-:Y:S04]  /*41770*/  LDGSTS.E [R252+-0x3fb00], desc[UR20][R212.64], P1 ;  /* 0xc0500000d4fc7fae */ /* 0x008fe800089a1014 */
[----:B------:R-:W3:Y:S04]  /*41780*/  LDL.64 R214, [R1+0x210] ;  /* 0x0002100001d67983 */ /* 0x000ee80000100a00 */
        /* <DEDUP_REMOVED lines=14> */
[----:B------:R-:W2:Y:S04]  /*41870*/  LDL.LU.64 R8, [R1+0xd20] ;  /* 0x000d200001087983 */ /* 0x000ea80000300a00 */
[----:B------:R-:W-:Y:S04]  /*41880*/  LDGSTS.E [R251+-0x3d700], desc[UR20][R14.64], P1 ;  /* 0xc29000000efb7fae */ /* 0x000fe800089a1014 */
[----:B------:R-:W-:Y:S04]  /*41890*/  LDGSTS.E [R252+-0x3d300], desc[UR20][R44.64], P1 ;  /* 0xc2d000002cfc7fae */ /* 0x000fe800089a1014 */
[----:B------:R-:W-:Y:S04]  /*418a0*/  LDGSTS.E [R251+-0x3cf00], desc[UR20][R42.64], P1 ;  /* 0xc31000002afb7fae */ /* 0x000fe800089a1014 */
[----:B------:R-:W-:Y:S04]  /*418b0*/  LDGSTS.E [R252+-0x3cb00], desc[UR20][R12.64], P1 ;  /* 0xc35000000cfc7fae */ /* 0x000fe800089a1014 */
[----:B------:R-:W-:Y:S04]  /*418c0*/  LDGSTS.E [R251+-0x3c700], desc[UR20][R218.64], P1 ;  /* 0xc3900000dafb7fae */ /* 0x000fe800089a1014 */
[----:B------:R-:W-:Y:S04]  /*418d0*/  LDGSTS.E [R252+-0x3c300], desc[UR20][R216.64], P1 ;  /* 0xc3d00000d8fc7fae */ /* 0x000fe800089a1014 */
[----:B------:R-:W2:Y:S04]  /*418e0*/  LDL.64 R12, [R1+0x598] ;  /* 0x00059800010c7983 */ /* 0x000ea80000100a00 */
[----:B------:R-:W2:Y:S04]  /*418f0*/  LDL.64 R218, [R1+0x570] ;  /* 0x0005700001da7983 */ /* 0x000ea80000100a00 */
[----:B---3--:R-:W-:Y:S04]  /*41900*/  LDGSTS.E [R251+-0x3bf00], desc[UR20][R214.64], P1 ;  /* 0xc4100000d6fb7fae */ /* 0x008fe800089a1014 */
[----:B----4-:R-:W-:Y:S04]  /*41910*/  LDGSTS.E [R252+-0x3bb00], desc[UR20][R212.64], P1 ;  /* 0xc4500000d4fc7fae */ /* 0x010fe800089a1014 */
[----:B------:R-:W-:Y:S04]  /*41920*/  LDGSTS.E [R251+-0x3b700], desc[UR20][R70.64], P1 ;  /* 0xc490000046fb7fae */ /* 0x000fe800089a1014 */
[----:B------:R-:W-:Y:S04]  /*41930*/  LDGSTS.E [R252+-0x3b300], desc[UR20][R40.64], P1 ;  /* 0xc4d0000028fc7fae */ /* 0x000fe800089a1014 */
[----:B------:R-:W-:Y:S04]  /*41940*/  LDGSTS.E [R251+-0x3af00], desc[UR20][R72.64], P1 ;  /* 0xc510000048fb7fae */ /* 0x000fe800089a1014 */
[----:B------:R-:W-:Y:S04]  /*41950*/  LDGSTS.E [R252+-0x3ab00], desc[UR20][R38.64], P1 ;  /* 0xc550000026fc7fae */ /* 0x000fe800089a1014 */
[----:B------:R-:W-:Y:S04]  /*41960*/  LDGSTS.E [R251+-0x3a700], desc[UR20][R74.64], P1 ;  /* 0xc59000004afb7fae */ /* 0x000fe800089a1014 */
[----:B------:R-:W3:Y:S04]  /*41970*/  LDL.64 R72, [R1+0x5c8] ;  /* 0x0005c80001487983 */ /* 0x000ee80000100a00 */
[----:B--2---:R-:W-:Y:S04]  /*41980*/  LDGSTS.E [R252+-0x3a300], desc[UR20][R8.64], P1 ;  /* 0xc5d0000008fc7fae */ /* 0x004fe800089a1014 */
[----:B------:R-:W-:Y:S04]  /*41990*/  LDGSTS.E [R251+-0x39f00], desc[UR20][R164.64], P1 ;  /* 0xc6100000a4fb7fae */ /* 0x000fe800089a1014 */
[----:B------:R-:W-:Y:S04]  /*419a0*/  LDGSTS.E [R252+-0x39b00], desc[UR20][R158.64], P1 ;  /* 0xc65000009efc7fae */ /* 0x000fe800089a1014 */
[----:B------:R-:W2:Y:S04]  /*419b0*/  LDL.LU.64 R8, [R1+0xd18] ;  /* 0x000d180001087983 */ /* 0x000ea80000300a00 */
[----:B------:R-:W4:Y:S04]  /*419c0*/  LDL.64 R216, [R1+0x540] ;  /* 0x0005400001d87983 */ /* 0x000f280000100a00 */
[----:B------:R-:W4:Y:S04]  /*419d0*/  LDL.64 R214, [R1+0x508] ;  /* 0x0005080001d67983 */ /* 0x000f280000100a00 */
[----:B------:R-:W4:Y:S04]  /*419e0*/  LDL.64 R212, [R1+0x4d8] ;  /* 0x0004d80001d47983 */ /* 0x000f280000100a00 */
[----:B------:R-:W4:Y:S04]  /*419f0*/  LDL.64 R74, [R1+0x4a0] ;  /* 0x0004a000014a7983 */ /* 0x000f280000100a00 */
[----:B------:R-:W-:Y:S04]  /*41a00*/  LDGSTS.E [R251+-0x39700], desc[UR20][R152.64], P1 ;  /* 0xc690000098fb7fae */ /* 0x000fe800089a1014 */
[----:B------:R-:W-:Y:S04]  /*41a10*/  LDGSTS.E [R252+-0x39300], desc[UR20][R146.64], P1 ;  /* 0xc6d0000092fc7fae */ /* 0x000fe800089a1014 */
[----:B------:R-:W-:Y:S04]  /*41a20*/  LDGSTS.E [R251+-0x38f00], desc[UR20][R140.64], P1 ;  /* 0xc71000008cfb7fae */ /* 0x000fe800089a1014 */
[----:B------:R-:W-:Y:S04]  /*41a30*/  LDGSTS.E [R252+-0x38b00], desc[UR20][R134.64], P1 ;  /* 0xc750000086fc7fae */ /* 0x000fe800089a1014 */
[----:B------:R2:W-:Y:S04]  /*41a40*/  LDGSTS.E [R251+-0x38700], desc[UR20][R128.64], P1 ;  /* 0xc790000080fb7fae */ /* 0x0005e800089a1014 */
[----:B------:R-:W4:Y:S04]  /*41a50*/  LDL.64 R70, [R1+0x460] ;  /* 0x0004600001467983 */ /* 0x000f280000100a00 */
[----:B------:R-:W4:Y:S04]  /*41a60*/  LDL.64 R40, [R1+0x420] ;  /* 0x0004200001287983 */ /* 0x000f280000100a00 */
[----:B------:R1:W-:Y:S04]  /*41a70*/  LDGSTS.E [R252+-0x38300], desc[UR20][R122.64], P1 ;  /* 0xc7d000007afc7fae */ /* 0x0003e800089a1014 */
[----:B------:R-:W4:Y:S04]  /*41a80*/  LDL.64 R38, [R1+0x400] ;  /* 0x0004000001267983 */ /* 0x000f280000100a00 */
[----:B------:R-:W4:Y:S04]  /*41a90*/  LDL.64 R204, [R1+0x390] ;  /* 0x0003900001cc7983 */ /* 0x000f280000100a00 */
[----:B------:R-:W4:Y:S04]  /*41aa0*/  LDL.64 R14, [R1+0x350] ;  /* 0x00035000010e7983 */ /* 0x000f280000100a00 */
[----:B------:R-:W4:Y:S04]  /*41ab0*/  LDL.64 R44, [R1+0x318] ;  /* 0x00031800012c7983 */ /* 0x000f280000100a00 */
[----:B------:R-:W4:Y:S04]  /*41ac0*/  LDL.64 R42, [R1+0x2b8] ;  /* 0x0002b800012a7983 */ /* 0x000f280000100a00 */
[----:B------:R-:W4:Y:S01]  /*41ad0*/  LDL.64 R206, [R1+0x498] ;  /* 0x0004980001ce7983 */ /* 0x000f220000100a00 */
[----:B--2---:R-:W-:-:S02]  /*41ae0*/  VIADD R251, R9, 0x100000 ;  /* 0x0010000009fb7836 */ /* 0x004fc40000000000 */
[----:B-1----:R-:W-:-:S03]  /*41af0*/  VIADD R252, R9, 0x100000 ;  /* 0x0010000009fc7836 */ /* 0x002fc60000000000 */
[----:B---3--:R-:W-:Y:S04]  /*41b00*/  LDGSTS.E [R251+-0x3fe80], desc[UR20][R72.64], P1 ;  /* 0xc018000048fb7fae */ /* 0x008fe800089a1014 */
[----:B------:R-:W-:Y:S04]  /*41b10*/  LDGSTS.E [R252+-0x3fa80], desc[UR20][R12.64], P1 ;  /* 0xc05800000cfc7fae */ /* 0x000fe800089a1014 */
[----:B------:R-:W-:Y:S04]  /*41b20*/  LDGSTS.E [R251+-0x3f680], desc[UR20][R218.64], P1 ;  /* 0xc0980000dafb7fae */ /* 0x000fe800089a1014 */
[----:B------:R-:W2:Y:S04]  /*41b30*/  LDL.64 R72, [R1+0x3c8] ;  /* 0x0003c80001487983 */ /* 0x000ea80000100a00 */
[----:B------:R-:W3:Y:S04]  /*41b40*/  LDL.64 R12, [R1+0x290] ;  /* 0x00029000010c7983 */ /* 0x000ee80000100a00 */
[----:B----4-:R-:W-:Y:S04]  /*41b50*/  LDGSTS.E [R252+-0x3f280], desc[UR20][R216.64], P1 ;  /* 0xc0d80000d8fc7fae */ /* 0x010fe800089a1014 */
[----:B------:R-:W4:Y:S04]  /*41b60*/  LDL.64 R218, [R1+0x258] ;  /* 0x0002580001da7983 */ /* 0x000f280000100a00 */
[----:B------:R-:W-:Y:S04]  /*41b70*/  LDGSTS.E [R251+-0x3ee80], desc[UR20][R214.64], P1 ;  /* 0xc1180000d6fb7fae */ /* 0x000fe800089a1014 */
        /* <DEDUP_REMOVED lines=15> */
[----:B------:R-:W2:Y:S04]  /*41c70*/  LDL.64 R72, [R1] ;  /* 0x0000000001487983 */ /* 0x000ea80000100a00 */
[----:B------:R-:W-:Y:S04]  /*41c80*/  LDGSTS.E [R252+-0x3ca80], desc[UR20][R44.64], P1 ;  /* 0xc35800002cfc7fae */ /* 0x000fe800089a1014 */
[----:B------:R-:W-:Y:S04]  /*41c90*/  LDGSTS.E [R251+-0x3c680], desc[UR20][R42.64], P1 ;  /* 0xc39800002afb7fae */ /* 0x000fe800089a1014 */
[----:B---3--:R-:W-:Y:S04]  /*41ca0*/  LDGSTS.E [R252+-0x3c280], desc[UR20][R12.64], P1 ;  /* 0xc3d800000cfc7fae */ /* 0x008fe800089a1014 */
[----:B----4-:R-:W-:Y:S04]  /*41cb0*/  LDGSTS.E [R251+-0x3be80], desc[UR20][R218.64], P1 ;  /* 0xc4180000dafb7fae */ /* 0x010fe800089a1014 */
[----:B------:R-:W-:Y:S04]  /*41cc0*/  LDGSTS.E [R252+-0x3ba80], desc[UR20][R216.64], P1 ;  /* 0xc4580000d8fc7fae */ /* 0x000fe800089a1014 */
[----:B------:R-:W-:Y:S04]  /*41cd0*/  LDGSTS.E [R251+-0x3b680], desc[UR20][R214.64], P1 ;  /* 0xc4980000d6fb7fae */ /* 0x000fe800089a1014 */
[----:B------:R-:W-:Y:S04]  /*41ce0*/  LDGSTS.E [R252+-0x3b280], desc[UR20][R212.64], P1 ;  /* 0xc4d80000d4fc7fae */ /* 0x000fe800089a1014 */
[----:B------:R-:W-:Y:S04]  /*41cf0*/  LDGSTS.E [R251+-0x3ae80], desc[UR20][R74.64], P1 ;  /* 0xc51800004afb7fae */ /* 0x000fe800089a1014 */
[----:B------:R-:W3:Y:S04]  /*41d00*/  LDL.64 R216, [R1+0x600] ;  /* 0x0006000001d87983 */ /* 0x000ee80000100a00 */
[----:B------:R-:W-:Y:S04]  /*41d10*/  LDGSTS.E [R252+-0x3aa80], desc[UR20][R70.64], P1 ;  /* 0xc558000046fc7fae */ /* 0x000fe800089a1014 */
[----:B------:R-:W4:Y:S04]  /*41d20*/  LDL.64 R74, [R1+0x660] ;  /* 0x00066000014a7983 */ /* 0x000f280000100a00 */
[----:B------:R-:W-:Y:S04]  /*41d30*/  LDGSTS.E [R251+-0x3a680], desc[UR20][R40.64], P1 ;  /* 0xc598000028fb7fae */ /* 0x000fe800089a1014 */
[----:B------:R-:W3:Y:S04]  /*41d40*/  LDL.64 R214, [R1+0x5e0] ;  /* 0x0005e00001d67983 */ /* 0x000ee80000100a00 */
[----:B------:R-:W-:Y:S04]  /*41d50*/  LDGSTS.E [R252+-0x3a280], desc[UR20][R38.64], P1 ;  /* 0xc5d8000026fc7fae */ /* 0x000fe800089a1014 */
        /* <DEDUP_REMOVED lines=10> */
[----:B--2---:R-:W-:Y:S04]  /*41e00*/  LDGSTS.E [R251+-0x39e80], desc[UR20][R72.64], P1 ;  /* 0xc618000048fb7fae */ /* 0x004fe800089a1014 */
[----:B------:R-:W-:Y:S04]  /*41e10*/  LDGSTS.E [R252+-0x39a80], desc[UR20][R120.64], P1 ;  /* 0xc658000078fc7fae */ /* 0x000fe800089a1014 */
[----:B------:R-:W-:Y:S04]  /*41e20*/  LDGSTS.E [R251+-0x39680], desc[UR20][R118.64], P1 ;  /* 0xc698000076fb7fae */ /* 0x000fe800089a1014 */
[----:B------:R-:W-:Y:S04]  /*41e30*/  LDGSTS.E [R252+-0x39280], desc[UR20][R116.64], P1 ;  /* 0xc6d8000074fc7fae */ /* 0x000fe800089a1014 */
[----:B------:R-:W-:Y:S04]  /*41e40*/  LDGSTS.E [R251+-0x38e80], desc[UR20][R114.64], P1 ;  /* 0xc718000072fb7fae */ /* 0x000fe800089a1014 */
[----:B------:R-:W-:Y:S04]  /*41e50*/  LDGSTS.E [R252+-0x38a80], desc[UR20][R112.64], P1 ;  /* 0xc758000070fc7fae */ /* 0x000fe800089a1014 */
[----:B------:R1:W-:Y:S04]  /*41e60*/  LDGSTS.E [R251+-0x38680], desc[UR20][R110.64], P1 ;  /* 0xc79800006efb7fae */ /* 0x0003e800089a1014 */
[----:B------:R-:W2:Y:S04]  /*41e70*/  LDL.64 R72, [R1+0x528] ;  /* 0x0005280001487983 */ /* 0x000ea80000100a00 */
[----:B------:R4:W-:Y:S01]  /*41e80*/  LDGSTS.E [R252+-0x38280], desc[UR20][R108.64], P1 ;  /* 0xc7d800006cfc7fae */ /* 0x0009e200089a1014 */
[----:B-1----:R-:W-:-:S05]  /*41e90*/  VIADD R251, R8, 0x100000 ;  /* 0x0010000008fb7836 */ /* 0x002fca0000000000 */
[----:B----4-:R-:W-:Y:S04]  /*41ea0*/  LDGSTS.E [R251+-0x3fe00], desc[UR20][R74.64], P1 ;  /* 0xc02000004afb7fae */ /* 0x010fe800089a1014 */
[----:B------:R-:W4:Y:S01]  /*41eb0*/  LDL.64 R74, [R1+0x458] ;  /* 0x00045800014a7983 */ /* 0x000f220000100a00 */
[----:B------:R-:W-:-:S05]  /*41ec0*/  VIADD R252, R8, 0x100000 ;  /* 0x0010000008fc7836 */ /* 0x000fca0000000000 */
[----:B---3--:R-:W-:Y:S04]  /*41ed0*/  LDGSTS.E [R252+-0x3fa00], desc[UR20][R216.64], P1 ;  /* 0xc0600000d8fc7fae */ /* 0x008fe800089a1014 */
[----:B------:R-:W-:Y:S04]  /*41ee0*/  LDGSTS.E [R251+-0x3f600], desc[UR20][R214.64], P1 ;  /* 0xc0a00000d6fb7fae */ /* 0x000fe800089a1014 */
[----:B------:R-:W-:Y:S04]  /*41ef0*/  LDGSTS.E [R252+-0x3f200], desc[UR20][R212.64], P1 ;  /* 0xc0e00000d4fc7fae */ /* 0x000fe800089a1014 */
[----:B------:R-:W3:Y:S04]  /*41f00*/  LDL.64 R216, [R1+0x2b0] ;  /* 0x0002b00001d87983 */ /* 0x000ee80000100a00 */
[----:B------:R-:W-:Y:S04]  /*41f10*/  LDGSTS.E [R251+-0x3ee00], desc[UR20][R70.64], P1 ;  /* 0xc120000046fb7fae */ /* 0x000fe800089a1014 */
[----:B------:R-:W3:Y:S04]  /*41f20*/  LDL.64 R214, [R1+0x268] ;  /* 0x0002680001d67983 */ /* 0x000ee80000100a00 */
[----:B------:R-:W3:Y:S04]  /*41f30*/  LDL.64 R212, [R1+0x220] ;  /* 0x0002200001d47983 */ /* 0x000ee80000100a00 */
[----:B------:R-:W-:Y:S04]  /*41f40*/  LDGSTS.E [R252+-0x3ea00], desc[UR20][R40.64], P1 ;  /* 0xc160000028fc7fae */ /* 0x000fe800089a1014 */
[----:B------:R-:W3:Y:S04]  /*41f50*/  LDL.64 R70, [R1+0x1c0] ;  /* 0x0001c00001467983 */ /* 0x000ee80000100a00 */
[----:B------:R-:W3:Y:S04]  /*41f60*/  LDL.64 R40, [R1+0x118] ;  /* 0x0001180001287983 */ /* 0x000ee80000100a00 */
[----:B--2---:R-:W-:Y:S04]  /*41f70*/  LDGSTS.E [R251+-0x3e600], desc[UR20][R72.64], P1 ;  /* 0xc1a0000048fb7fae */ /* 0x004fe800089a1014 */
[----:B------:R-:W-:Y:S04]  /*41f80*/  LDGSTS.E [R252+-0x3e200], desc[UR20][R38.64], P1 ;  /* 0xc1e0000026fc7fae */ /* 0x000fe800089a1014 */
[----:B------:R-:W-:Y:S04]  /*41f90*/  LDGSTS.E [R251+-0x3de00], desc[UR20][R206.64], P1 ;  /* 0xc2200000cefb7fae */ /* 0x000fe800089a1014 */
[----:B------:R-:W2:Y:S04]  /*41fa0*/  LDL.64 R72, [R1+0x160] ;  /* 0x0001600001487983 */ /* 0x000ea80000100a00 */
[----:B------:R-:W2:Y:S04]  /*41fb0*/  LDL.64 R38, [R1+0xd8] ;  /* 0x0000d80001267983 */ /* 0x000ea80000100a00 */
[----:B----4-:R-:W-:Y:S04]  /*41fc0*/  LDGSTS.E [R252+-0x3da00], desc[UR20][R74.64], P1 ;  /* 0xc26000004afc7fae */ /* 0x010fe800089a1014 */
[----:B------:R-:W-:Y:S04]  /*41fd0*/  LDGSTS.E [R251+-0x3d600], desc[UR20][R204.64], P1 ;  /* 0xc2a00000ccfb7fae */ /* 0x000fe800089a1014 */
[----:B------:R-:W-:Y:S04]  /*41fe0*/  LDGSTS.E [R252+-0x3d200], desc[UR20][R14.64], P1 ;  /* 0xc2e000000efc7fae */ /* 0x000fe800089a1014 */
[----:B------:R-:W4:Y:S04]  /*41ff0*/  LDL.64 R74, [R1+0x80] ;  /* 0x00008000014a7983 */ /* 0x000f280000100a00 */
[----:B------:R-:W-:Y:S04]  /*42000*/  LDGSTS.E [R251+-0x3ce00], desc[UR20][R44.64], P1 ;  /* 0xc32000002cfb7fae */ /* 0x000fe800089a1014 */
[----:B------:R-:W-:Y:S04]  /*42010*/  LDGSTS.E [R252+-0x3ca00], desc[UR20][R42.64], P1 ;  /* 0xc36000002afc7fae */ /* 0x000fe800089a1014 */
[----:B------:R-:W-:Y:S04]  /*42020*/  LDGSTS.E [R251+-0x3c600], desc[UR20][R12.64], P1 ;  /* 0xc3a000000cfb7fae */ /* 0x000fe800089a1014 */
[----:B------:R-:W-:Y:S04]  /*42030*/  LDGSTS.E [R252+-0x3c200], desc[UR20][R218.64], P1 ;  /* 0xc3e00000dafc7fae */ /* 0x000fe800089a1014 */
[----:B---3--:R-:W-:Y:S04]  /*42040*/  LDGSTS.E [R251+-0x3be00], desc[UR20][R216.64], P1 ;  /* 0xc4200000d8fb7fae */ /* 0x008fe800089a1014 */
[----:B------:R-:W-:Y:S04]  /*42050*/  LDGSTS.E [R252+-0x3ba00], desc[UR20][R214.64], P1 ;  /* 0xc4600000d6fc7fae */ /* 0x000fe800089a1014 */
[----:B------:R-:W-:Y:S04]  /*42060*/  LDGSTS.E [R251+-0x3b600], desc[UR20][R212.64], P1 ;  /* 0xc4a00000d4fb7fae */ /* 0x000fe800089a1014 */
[----:B------:R-:W-:Y:S04]  /*42070*/  LDGSTS.E [R252+-0x3b200], desc[UR20][R70.64], P1 ;  /* 0xc4e0000046fc7fae */ /* 0x000fe800089a1014 */
[----:B------:R-:W3:Y:S04]  /*42080*/  LDL.64 R12, [R1+0x690] ;  /* 0x00069000010c7983 */ /* 0x000ee80000100a00 */
[----:B------:R-:W3:Y:S04]  /*42090*/  LDL.64 R218, [R1+0x670] ;  /* 0x0006700001da7983 */ /* 0x000ee80000100a00 */
[----:B--2---:R-:W-:Y:S04]  /*420a0*/  LDGSTS.E [R251+-0x3ae00], desc[UR20][R72.64], P1 ;  /* 0xc520000048fb7fae */ /* 0x004fe800089a1014 */
[----:B------:R-:W-:Y:S04]  /*420b0*/  LDGSTS.E [R252+-0x3aa00], desc[UR20][R40.64], P1 ;  /* 0xc560000028fc7fae */ /* 0x000fe800089a1014 */
[----:B------:R-:W-:Y:S04]  /*420c0*/  LDGSTS.E [R251+-0x3a600], desc[UR20][R38.64], P1 ;  /* 0xc5a0000026fb7fae */ /* 0x000fe800089a1014 */
[----:B------:R-:W2:Y:S04]  /*420d0*/  LDL.64 R72, [R1+0x6b0] ;  /* 0x0006b00001487983 */ /* 0x000ea80000100a00 */
[----:B----4-:R-:W-:Y:S04]  /*420e0*/  LDGSTS.E [R252+-0x3a200], desc[UR20][R74.64], P1 ;  /* 0xc5e000004afc7fae */ /* 0x010fe800089a1014 */
[----:B------:R-:W-:Y:S04]  /*420f0*/  LDGSTS.E [R251+-0x39e00], desc[UR20][R6.64], P1 ;  /* 0xc620000006fb7fae */ /* 0x000fe800089a1014 */
[----:B------:R-:W-:Y:S04]  /*42100*/  LDGSTS.E [R252+-0x39a00], desc[UR20][R106.64], P1 ;  /* 0xc66000006afc7fae */ /* 0x000fe800089a1014 */
[----:B------:R-:W-:Y:S04]  /*42110*/  LDGSTS.E [R251+-0x39600], desc[UR20][R104.64], P1 ;  /* 0xc6a0000068fb7fae */ /* 0x000fe800089a1014 */
[----:B------:R-:W4:Y:S04]  /*42120*/  LDL.LU.64 R6, [R1+0xd10] ;  /* 0x000d100001067983 */ /* 0x000f280000300a00 */
[----:B------:R-:W2:Y:S04]  /*42130*/  LDL.64 R216, [R1+0x620] ;  /* 0x0006200001d87983 */ /* 0x000ea80000100a00 */
[----:B------:R-:W3:Y:S04]  /*42140*/  LDL.64 R214, [R1+0x5f0] ;  /* 0x0005f00001d67983 */ /* 0x000ee80000100a00 */
[----:B------:R-:W3:Y:S04]  /*42150*/  LDL.64 R212, [R1+0x5c0] ;  /* 0x0005c00001d47983 */ /* 0x000ee80000100a00 */
[----:B------:R-:W3:Y:S04]  /*42160*/  LDL.64 R74, [R1+0x5a0] ;  /* 0x0005a000014a7983 */ /* 0x000ee80000100a00 */
[----:B------:R-:W-:Y:S04]  /*42170*/  LDGSTS.E [R252+-0x39200], desc[UR20][R102.64], P1 ;  /* 0xc6e0000066fc7fae */ /* 0x000fe800089a1014 */
[----:B------:R-:W-:Y:S04]  /*42180*/  LDGSTS.E [R251+-0x38e00], desc[UR20][R88.64], P1 ;  /* 0xc720000058fb7fae */ /* 0x000fe800089a1014 */
[----:B------:R-:W-:Y:S04]  /*42190*/  LDGSTS.E [R252+-0x38a00], desc[UR20][R84.64], P1 ;  /* 0xc760000054fc7fae */ /* 0x000fe800089a1014 */
[----:B------:R4:W-:Y:S04]  /*421a0*/  LDGSTS.E [R251+-0x38600], desc[UR20][R82.64], P1 ;  /* 0xc7a0000052fb7fae */ /* 0x0009e800089a1014 */
[----:B------:R-:W3:Y:S04]  /*421b0*/  LDL.64 R70, [R1+0x588] ;  /* 0x0005880001467983 */ /* 0x000ee80000100a00 */
[----:B------:R-:W3:Y:S04]  /*421c0*/  LDL.64 R40, [R1+0x538] ;  /* 0x0005380001287983 */ /* 0x000ee80000100a00 */
[----:B------:R1:W-:Y:S04]  /*421d0*/  LDGSTS.E [R252+-0x38200], desc[UR20][R80.64], P1 ;  /* 0xc7e0000050fc7fae */ /* 0x0003e800089a1014 */
[----:B------:R-:W3:Y:S04]  /*421e0*/  LDL.64 R38, [R1+0x500] ;  /* 0x0005000001267983 */ /* 0x000ee80000100a00 */
[----:B------:R-:W3:Y:S04]  /*421f0*/  LDL.64 R204, [R1+0x480] ;  /* 0x0004800001cc7983 */ /* 0x000ee80000100a00 */
[----:B------:R-:W3:Y:S04]  /*42200*/  LDL.64 R14, [R1+0x440] ;  /* 0x00044000010e7983 */ /* 0x000ee80000100a00 */
[----:B------:R-:W3:Y:S04]  /*42210*/  LDL.64 R44, [R1+0x410] ;  /* 0x00041000012c7983 */ /* 0x000ee80000100a00 */
[----:B------:R-:W3:Y:S01]  /*42220*/  LDL.64 R42, [R1+0x3b0] ;  /* 0x0003b000012a7983 */ /* 0x000ee20000100a00 */
[----:B----4-:R-:W-:-:S02]  /*42230*/  VIADD R251, R7, 0x100000 ;  /* 0x0010000007fb7836 */ /* 0x010fc40000000000 */
[----:B-1----:R-:W-:-:S03]  /*42240*/  VIADD R252, R7, 0x100000 ;  /* 0x0010000007fc7836 */ /* 0x002fc60000000000 */
[----:B--2---:R-:W-:Y:S04]  /*42250*/  LDGSTS.E [R251+-0x3fd80], desc[UR20][R72.64], P1 ;  /* 0xc028000048fb7fae */ /* 0x004fe800089a1014 */
[----:B---3--:R-:W-:Y:S04]  /*42260*/  LDGSTS.E [R252+-0x3f980], desc[UR20][R12.64], P1 ;  /* 0xc06800000cfc7fae */ /* 0x008fe800089a1014 */
[----:B------:R-:W-:Y:S04]  /*42270*/  LDGSTS.E [R251+-0x3f580], desc[UR20][R218.64], P1 ;  /* 0xc0a80000dafb7fae */ /* 0x000fe800089a1014 */
[----:B------:R-:W2:Y:S04]  /*42280*/  LDL.64 R72, [R1+0x4c0] ;  /* 0x0004c00001487983 */ /* 0x000ea80000100a00 */
[----:B------:R-:W3:Y:S04]  /*42290*/  LDL.64 R12, [R1+0x368] ;  /* 0x00036800010c7983 */ /* 0x000ee80000100a00 */
[----:B------:R-:W-:Y:S04]  /*422a0*/  LDGSTS.E [R252+-0x3f180], desc[UR20][R216.64], P1 ;  /* 0xc0e80000d8fc7fae */ /* 0x000fe800089a1014 */
        /* <DEDUP_REMOVED lines=49> */
[----:B------:R2:W-:Y:S04]  /*425c0*/  LDGSTS.E [R252+-0x38180], desc[UR20][R76.64], P1 ;  /* 0xc7e800004cfc7fae */ /* 0x0005e800089a1014 */
[----:B------:R-:W3:Y:S01]  /*425d0*/  LDL.64 R72, [R1+0x5b8] ;  /* 0x0005b80001487983 */ /* 0x000ee20000100a00 */
[----:B-1----:R-:W-:-:S05]  /*425e0*/  VIADD R251, R6, 0x100000 ;  /* 0x0010000006fb7836 */ /* 0x002fca0000000000 */
[----:B----4-:R-:W-:Y:S04]  /*425f0*/  LDGSTS.E [R251+-0x3fd00], desc[UR20][R74.64], P1 ;  /* 0xc03000004afb7fae */ /* 0x010fe800089a1014 */
[----:B------:R-:W4:Y:S01]  /*42600*/  LDL.64 R74, [R1+0x580] ;  /* 0x00058000014a7983 */ /* 0x000f220000100a00 */
[----:B--2---:R-:W-:-:S05]  /*42610*/  VIADD R252, R6, 0x100000 ;  /* 0x0010000006fc7836 */ /* 0x004fca0000000000 */
[----:B---3--:R-:W-:Y:S04]  /*42620*/  LDGSTS.E [R252+-0x3f900], desc[UR20][R12.64], P1 ;  /* 0xc07000000cfc7fae */ /* 0x008fe800089a1014 */
[----:B------:R-:W-:Y:S04]  /*42630*/  LDGSTS.E [R251+-0x3f500], desc[UR20][R218.64], P1 ;  /* 0xc0b00000dafb7fae */ /* 0x000fe800089a1014 */
[----:B------:R-:W-:Y:S04]  /*42640*/  LDGSTS.E [R252+-0x3f100], desc[UR20][R216.64], P1 ;  /* 0xc0f00000d8fc7fae */ /* 0x000fe800089a1014 */
[----:B------:R-:W2:Y:S04]  /*42650*/  LDL.64 R12, [R1+0x438] ;  /* 0x00043800010c7983 */ /* 0x000ea80000100a00 */
        /* <DEDUP_REMOVED lines=12> */
[----:B------:R-:W-:Y:S04]  /*42720*/  LDGSTS.E [R252+-0x3d900], desc[UR20][R72.64], P1 ;  /* 0xc270000048fc7fae */ /* 0x000fe800089a1014 */
[----:B------:R-:W3:Y:S04]  /*42730*/  LDL.64 R72, [R1+0x138] ;  /* 0x0001380001487983 */ /* 0x000ee80000100a00 */
[----:B----4-:R-:W-:Y:S04]  /*42740*/  LDGSTS.E [R251+-0x3d500], desc[UR20][R74.64], P1 ;  /* 0xc2b000004afb7fae */ /* 0x010fe800089a1014 */
[----:B------:R-:W-:Y:S04]  /*42750*/  LDGSTS.E [R252+-0x3d100], desc[UR20][R204.64], P1 ;  /* 0xc2f00000ccfc7fae */ /* 0x000fe800089a1014 */
[----:B------:R-:W-:Y:S04]  /*42760*/  LDGSTS.E [R251+-0x3cd00], desc[UR20][R14.64], P1 ;  /* 0xc33000000efb7fae */ /* 0x000fe800089a1014 */
[----:B------:R-:W4:Y:S04]  /*42770*/  LDL.64 R74, [R1+0xb8] ;  /* 0x0000b800014a7983 */ /* 0x000f280000100a00 */
[----:B------:R-:W-:Y:S04]  /*42780*/  LDGSTS.E [R252+-0x3c900], desc[UR20][R44.64], P1 ;  /* 0xc37000002cfc7fae */ /* 0x000fe800089a1014 */
[----:B------:R-:W-:Y:S04]  /*42790*/  LDGSTS.E [R251+-0x3c500], desc[UR20][R42.64], P1 ;  /* 0xc3b000002afb7fae */ /* 0x000fe800089a1014 */
[----:B--2---:R-:W-:Y:S04]  /*427a0*/  LDGSTS.E [R252+-0x3c100], desc[UR20][R12.64], P1 ;  /* 0xc3f000000cfc7fae */ /* 0x004fe800089a1014 */
[----:B---3--:R-:W-:Y:S04]  /*427b0*/  LDGSTS.E [R251+-0x3bd00], desc[UR20][R218.64], P1 ;  /* 0xc4300000dafb7fae */ /* 0x008fe800089a1014 */
[----:B------:R-:W-:Y:S04]  /*427c0*/  LDGSTS.E [R252+-0x3b900], desc[UR20][R216.64], P1 ;  /* 0xc4700000d8fc7fae */ /* 0x000fe800089a1014 */
[----:B------:R-:W2:Y:S04]  /*427d0*/  LDL.64 R42, [R1+0x7c0] ;  /* 0x0007c000012a7983 */ /* 0x000ea80000100a00 */
[----:B------:R-:W-:Y:S04]  /*427e0*/  LDGSTS.E [R251+-0x3b500], desc[UR20][R214.64], P1 ;  /* 0xc4b00000d6fb7fae */ /* 0x000fe800089a1014 */
[----:B------:R-:W-:Y:S04]  /*427f0*/  LDGSTS.E [R252+-0x3b100], desc[UR20][R212.64], P1 ;  /* 0xc4f00000d4fc7fae */ /* 0x000fe800089a1014 */
[----:B------:R-:W-:Y:S04]  /*42800*/  LDGSTS.E [R251+-0x3ad00], desc[UR20][R70.64], P1 ;  /* 0xc530000046fb7fae */ /* 0x000fe800089a1014 */
[----:B------:R-:W3:Y:S04]  /*42810*/  LDL.64 R212, [R1+0x820] ;  /* 0x0008200001d47983 */ /* 0x000ee80000100a00 */
[----:B------:R-:W-:Y:S04]  /*42820*/  LDGSTS.E [R252+-0x3a900], desc[UR20][R40.64], P1 ;  /* 0xc570000028fc7fae */ /* 0x000fe800089a1014 */
[----:B------:R-:W2:Y:S04]  /*42830*/  LDL.64 R70, [R1+0x7f0] ;  /* 0x0007f00001467983 */ /* 0x000ea80000100a00 */
[----:B------:R-:W-:Y:S04]  /*42840*/  LDGSTS.E [R251+-0x3a500], desc[UR20][R38.64], P1 ;  /* 0xc5b0000026fb7fae */ /* 0x000fe800089a1014 */
[----:B------:R-:W2:Y:S04]  /*42850*/  LDL.64 R40, [R1+0x790] ;  /* 0x0007900001287983 */ /* 0x000ea80000100a00 */
[----:B------:R-:W2:Y:S04]  /*42860*/  LDL.64 R38, [R1+0x740] ;  /* 0x0007400001267983 */ /* 0x000ea80000100a00 */
[----:B------:R-:W-:Y:S04]  /*42870*/  LDGSTS.E [R252+-0x3a100], desc[UR20][R72.64], P1 ;  /* 0xc5f0000048fc7fae */ /* 0x000fe800089a1014 */
[----:B----4-:R-:W-:Y:S04]  /*42880*/  LDGSTS.E [R251+-0x39d00], desc[UR20][R74.64], P1 ;  /* 0xc63000004afb7fae */ /* 0x010fe800089a1014 */
[----:B------:R-:W-:Y:S04]  /*42890*/  LDGSTS.E [R252+-0x39900], desc[UR20][R4.64], P1 ;  /* 0xc670000004fc7fae */ /* 0x000fe800089a1014 */
[----:B------:R-:W-:Y:S04]  /*428a0*/  LDGSTS.E [R251+-0x39500], desc[UR20][R240.64], P1 ;  /* 0xc6b00000f0fb7fae */ /* 0x000fe800089a1014 */
[----:B------:R-:W-:Y:S04]  /*428b0*/  LDGSTS.E [R252+-0x39100], desc[UR20][R238.64], P1 ;  /* 0xc6f00000eefc7fae */ /* 0x000fe800089a1014 */
[----:B------:R-:W4:Y:S04]  /*428c0*/  LDL.LU.64 R4, [R1+0xd08] ;  /* 0x000d080001047983 */ /* 0x000f280000300a00 */
[----:B------:R-:W2:Y:S04]  /*428d0*/  LDL.64 R12, [R1+0x700] ;  /* 0x00070000010c7983 */ /* 0x000ea80000100a00 */
[----:B------:R-:W2:Y:S04]  /*428e0*/  LDL.64 R72, [R1+0x6d8] ;  /* 0x0006d80001487983 */ /* 0x000ea80000100a00 */
[----:B------:R-:W2:Y:S04]  /*428f0*/  LDL.64 R74, [R1+0x6b8] ;  /* 0x0006b800014a7983 */ /* 0x000ea80000100a00 */
[----:B------:R-:W-:Y:S04]  /*42900*/  LDGSTS.E [R251+-0x38d00], desc[UR20][R236.64], P1 ;  /* 0xc7300000ecfb7fae */ /* 0x000fe800089a1014 */
[----:B------:R-:W-:Y:S04]  /*42910*/  LDGSTS.E [R252+-0x38900], desc[UR20][R234.64], P1 ;  /* 0xc7700000eafc7fae */ /* 0x000fe800089a1014 */
[----:B------:R4:W-:Y:S04]  /*42920*/  LDGSTS.E [R251+-0x38500], desc[UR20][R232.64], P1 ;  /* 0xc7b00000e8fb7fae */ /* 0x0009e800089a1014 */
[----:B------:R1:W-:Y:S04]  /*42930*/  LDGSTS.E [R252+-0x38100], desc[UR20][R230.64], P1 ;  /* 0xc7f00000e6fc7fae */ /* 0x0003e800089a1014 */
[----:B------:R-:W2:Y:S04]  /*42940*/  LDL.64 R218, [R1+0x688] ;  /* 0x0006880001da7983 */ /* 0x000ea80000100a00 */
[----:B------:R-:W2:Y:S04]  /*42950*/  LDL.64 R216, [R1+0x668] ;  /* 0x0006680001d87983 */ /* 0x000ea80000100a00 */
[----:B------:R-:W2:Y:S04]  /*42960*/  LDL.64 R214, [R1+0x618] ;  /* 0x0006180001d67983 */ /* 0x000ea80000100a00 */
[----:B------:R-:W2:Y:S04]  /*42970*/  LDL.64 R206, [R1+0x4c8] ;  /* 0x0004c80001ce7983 */ /* 0x000ea80000100a00 */
[----:B------:R-:W2:Y:S04]  /*42980*/  LDL.64 R204, [R1+0x450] ;  /* 0x0004500001cc7983 */ /* 0x000ea80000100a00 */
[----:B------:R-:W2:Y:S04]  /*42990*/  LDL.64 R14, [R1+0x3e0] ;  /* 0x0003e000010e7983 */ /* 0x000ea80000100a00 */
[----:B------:R-:W2:Y:S01]  /*429a0*/  LDL.64 R44, [R1+0x380] ;  /* 0x00038000012c7983 */ /* 0x000ea20000100a00 */
[----:B----4-:R-:W-:-:S02]  /*429b0*/  VIADD R251, R5, 0x100000 ;  /* 0x0010000005fb7836 */ /* 0x010fc40000000000 */
[----:B-1----:R-:W-:-:S03]  /*429c0*/  VIADD R252, R5, 0x100000 ;  /* 0x0010000005fc7836 */ /* 0x002fc60000000000 */
[----:B---3--:R-:W-:Y:S04]  /*429d0*/  LDGSTS.E [R251+-0x3fc80], desc[UR20][R212.64], P1 ;  /* 0xc0380000d4fb7fae */ /* 0x008fe800089a1014 */
[----:B--2---:R-:W-:Y:S04]  /*429e0*/  LDGSTS.E [R252+-0x3f880], desc[UR20][R70.64], P1 ;  /* 0xc078000046fc7fae */ /* 0x004fe800089a1014 */
[----:B------:R-:W-:Y:S04]  /*429f0*/  LDGSTS.E [R251+-0x3f480], desc[UR20][R42.64], P1 ;  /* 0xc0b800002afb7fae */ /* 0x000fe800089a1014 */
[----:B------:R-:W2:Y:S04]  /*42a00*/  LDL.64 R212, [R1+0x5e8] ;  /* 0x0005e80001d47983 */ /* 0x000ea80000100a00 */
[----:B------:R-:W-:Y:S04]  /*42a10*/  LDGSTS.E [R252+-0x3f080], desc[UR20][R40.64], P1 ;  /* 0xc0f8000028fc7fae */ /* 0x000fe800089a1014 */
[----:B------:R-:W3:Y:S04]  /*42a20*/  LDL.64 R70, [R1+0x5d0] ;  /* 0x0005d00001467983 */ /* 0x000ee80000100a00 */
[----:B------:R-:W-:Y:S04]  /*42a30*/  LDGSTS.E [R251+-0x3ec80], desc[UR20][R38.64], P1 ;  /* 0xc138000026fb7fae */ /* 0x000fe800089a1014 */
[----:B------:R-:W4:Y:S04]  /*42a40*/  LDL.64 R40, [R1+0x5b0] ;  /* 0x0005b00001287983 */ /* 0x000f280000100a00 */
[----:B------:R-:W-:Y:S04]  /*42a50*/  LDGSTS.E [R252+-0x3e880], desc[UR20][R12.64], P1 ;  /* 0xc17800000cfc7fae */ /* 0x000fe800089a1014 */
[----:B------:R-:W4:Y:S04]  /*42a60*/  LDL.64 R38, [R1+0x578] ;  /* 0x0005780001267983 */ /* 0x000f280000100a00 */
[----:B------:R-:W-:Y:S04]  /*42a70*/  LDGSTS.E [R251+-0x3e480], desc[UR20][R72.64], P1 ;  /* 0xc1b8000048fb7fae */ /* 0x000fe800089a1014 */
[----:B------:R-:W-:Y:S04]  /*42a80*/  LDGSTS.E [R252+-0x3e080], desc[UR20][R74.64], P1 ;  /* 0xc1f800004afc7fae */ /* 0x000fe800089a1014 */
[----:B------:R-:W4:Y:S04]  /*42a90*/  LDL.64 R42, [R1+0x2f0] ;  /* 0x0002f000012a7983 */ /* 0x000f280000100a00 */
[----:B------:R-:W4:Y:S04]  /*42aa0*/  LDL.64 R72, [R1+0x550] ;  /* 0x0005500001487983 */ /* 0x000f280000100a00 */
        /* <DEDUP_REMOVED lines=9> */
[----:B---3--:R-:W-:Y:S04]  /*42b40*/  LDGSTS.E [R251+-0x3cc80], desc[UR20][R70.64], P1 ;  /* 0xc338000046fb7fae */ /* 0x008fe800089a1014 */
[----:B------:R-:W2:Y:S04]  /*42b50*/  LDL.64 R212, [R1+0x40] ;  /* 0x0000400001d47983 */ /* 0x000ea80000100a00 */
[----:B----4-:R-:W-:Y:S04]  /*42b60*/  LDGSTS.E [R252+-0x3c880], desc[UR20][R40.64], P1 ;  /* 0xc378000028fc7fae */ /* 0x010fe800089a1014 */
        /* <DEDUP_REMOVED lines=9> */
[----:B------:R-:W5:Y:S04]  /*42c00*/  LDL.LU.64 R206, [R1+0xd00] ;  /* 0x000d000001ce7983 */ /* 0x000f680000300a00 */
[----:B------:R-:W-:Y:S04]  /*42c10*/  LDGSTS.E [R251+-0x3b480], desc[UR20][R204.64], P1 ;  /* 0xc4b80000ccfb7fae */ /* 0x000fe800089a1014 */
[----:B------:R-:W-:Y:S04]  /*42c20*/  LDGSTS.E [R252+-0x3b080], desc[UR20][R14.64], P1 ;  /* 0xc4f800000efc7fae */ /* 0x000fe800089a1014 */
[----:B------:R-:W-:Y:S04]  /*42c30*/  LDGSTS.E [R251+-0x3ac80], desc[UR20][R44.64], P1 ;  /* 0xc53800002cfb7fae */ /* 0x000fe800089a1014 */
[----:B------:R-:W5:Y:S04]  /*42c40*/  LDL.LU.64 R204, [R1+0xcf8] ;  /* 0x000cf80001cc7983 */ /* 0x000f680000300a00 */
[----:B------:R-:W5:Y:S04]  /*42c50*/  LDL.LU.64 R14, [R1+0xcf0] ;  /* 0x000cf000010e7983 */ /* 0x000f680000300a00 */
        /* <DEDUP_REMOVED lines=9> */
[----:B------:R-:W5:Y:S04]  /*42cf0*/  LDL.LU.64 R216, [R1+0xcc8] ;  /* 0x000cc80001d87983 */ /* 0x000f680000300a00 */
[----:B------:R-:W5:Y:S04]  /*42d00*/  LDL.LU.64 R214, [R1+0xcc0] ;  /* 0x000cc00001d67983 */ /* 0x000f680000300a00 */
[----:B--2---:R-:W-:Y:S04]  /*42d10*/  LDGSTS.E [R251+-0x39480], desc[UR20][R212.64], P1 ;  /* 0xc6b80000d4fb7fae */ /* 0x004fe800089a1014 */
[----:B---3--:R-:W-:Y:S04]  /*42d20*/  LDGSTS.E [R252+-0x39080], desc[UR20][R70.64], P1 ;  /* 0xc6f8000046fc7fae */ /* 0x008fe800089a1014 */
[----:B------:R-:W5:Y:S04]  /*42d30*/  LDL.LU.64 R212, [R1+0xcb8] ;  /* 0x000cb80001d47983 */ /* 0x000f680000300a00 */
[----:B----4-:R-:W-:Y:S04]  /*42d40*/  LDGSTS.E [R251+-0x38c80], desc[UR20][R40.64], P1 ;  /* 0xc738000028fb7fae */ /* 0x010fe800089a1014 */
[----:B------:R-:W5:Y:S04]  /*42d50*/  LDL.LU.64 R70, [R1+0xcb0] ;  /* 0x000cb00001467983 */ /* 0x000f680000300a00 */
[----:B------:R1:W-:Y:S04]  /*42d60*/  LDGSTS.E [R252+-0x38880], desc[UR20][R38.64], P1 ;  /* 0xc778000026fc7fae */ /* 0x0003e800089a1014 */
[----:B------:R-:W5:Y:S04]  /*42d70*/  LDL.LU.64 R40, [R1+0xca8] ;  /* 0x000ca80001287983 */ /* 0x000f680000300a00 */
[----:B------:R-:W5:Y:S04]  /*42d80*/  LDL.LU.64 R38, [R1+0xca0] ;  /* 0x000ca00001267983 */ /* 0x000f680000300a00 */
[----:B------:R-:W-:Y:S04]  /*42d90*/  LDGSTS.E [R251+-0x38480], desc[UR20][R72.64], P1 ;  /* 0xc7b8000048fb7fae */ /* 0x000fe800089a1014 */
[----:B------:R2:W-:Y:S01]  /*42da0*/  LDGSTS.E [R251+-0x38080], desc[UR20][R74.64], P1 ;  /* 0xc7f800004afb7fae */ /* 0x0005e200089a1014 */
[----:B-1----:R-:W-:Y:S01]  /*42db0*/  LOP3.LUT R252, R3, 0x2, RZ, 0xfc, !PT ;  /* 0x0000000203fc7812 */ /* 0x002fe200078efcff */
[----:B------:R-:W-:-:S02]  /*42dc0*/  USHF.R.S32.HI UR5, URZ, 0x1f, UR11 ;  /* 0x0000001fff057899 */ /* 0x000fc4000801140b */
[----:B------:R-:W0:Y:S04]  /*42dd0*/  LDGDEPBAR ;  /* 0x00000000000079af */ /* 0x000e280000000000 */
[----:B------:R-:W3:Y:S04]  /*42de0*/  LDL.LU.64 R72, [R1+0xc98] ;  /* 0x000c980001487983 */ /* 0x000ee80000300a00 */
[----:B------:R-:W4:Y:S01]  /*42df0*/  LDL.LU.64 R74, [R1+0xc90] ;  /* 0x000c9000014a7983 */ /* 0x000f220000300a00 */
[----:B------:R-:W-:Y:S02]  /*42e00*/  ISETP.GE.AND P0, PT, R252, UR4, PT ;  /* 0x00000004fc007c0c */ /* 0x000fe4000bf06270 */
[----:B------:R-:W1:Y:S01]  /*42e10*/  LDC R252, c[0x0][0x3a0] ;  /* 0x0000e800fffc7b82 */ /* 0x000e620000000800 */
[----:B------:R-:W-:-:S02]  /*42e20*/  USHF.L.U32 UR10, UR11, 0x2, URZ ;  /* 0x000000020b0a7899 */ /* 0x000fc400080006ff */
[----:B------:R-:W-:Y:S01]  /*42e30*/  USHF.L.U64.HI UR11, UR11, 0x2, UR5 ;  /* 0x000000020b0b7899 */ /* 0x000fe20008010205 */
[----:B--2---:R-:W-:Y:S02]  /*42e40*/  SEL R251, RZ, 0x4, P0 ;  /* 0x00000004fffb7807 */ /* 0x004fe40000000000 */
[----:B------:R-:W-:Y:S02]  /*42e50*/  ISETP.NE.U32.AND P0, PT, RZ, UR22, PT ;  /* 0x00000016ff007c0c */ /* 0x000fe4000bf05070 */
[----:B------:R-:W-:Y:S01]  /*42e60*/  SEL R251, R251, RZ, P3 ;  /* 0x000000fffbfb7207 */ /* 0x000fe20001800000 */
[----:B------:R-:W-:-:S04]  /*42e70*/  DEPBAR.LE SB0, 0xc ;  /* 0x000083000000791a */ /* 0x000fc80000000000 */
[----:B-1----:R-:W-:Y:S01]  /*42e80*/  VIADD R252, R252, 0x7f ;  /* 0x0000007ffcfc7836 */ /* 0x002fe20000000000 */
[----:B------:R-:W-:Y:S01]  /*42e90*/  BAR.SYNC.DEFER_BLOCKING 0x0 ;  /* 0x0000000000007b1d */ /* 0x000fe20000010000 */
[----:B------:R-:W-:Y:S02]  /*42ea0*/  ISETP.NE.U32.AND P1, PT, R251, RZ, PT ;  /* 0x000000fffb00720c */ /* 0x000fe40003f25070 */
[----:B----4-:R-:W-:-:S04]  /*42eb0*/  IADD3 R74, P4, PT, R74, UR10, RZ ;  /* 0x0000000a4a4a7c10 */ /* 0x010fc8000ff9e0ff */
[----:B------:R-:W-:Y:S02]  /*42ec0*/  IADD3.X R75, PT, PT, R75, UR11, RZ, P4, !PT ;  /* 0x0000000b4b4b7c10 */ /* 0x000fe4000a7fe4ff */
[----:B------:R-:W-:Y:S02]  /*42ed0*/  ISETP.LT.OR P4, PT, R252, 0x80, P0 ;  /* 0x00000080fc00780c */ /* 0x000fe40000781670 */
[----:B---3--:R-:W-:-:S04]  /*42ee0*/  IADD3 R72, P6, PT, R72, UR10, RZ ;  /* 0x0000000a48487c10 */ /* 0x008fc8000ffde0ff */
[----:B------:R-:W-:-:S07]  /*42ef0*/  IADD3.X R73, PT, PT, R73, UR11, RZ, P6, !PT ;  /* 0x0000000b49497c10 */ /* 0x000fce000b7fe4ff */
[----:B------:R-:W-:Y:S05]  /*42f00*/  @P4 BRA `(.L_x_6) ;  /* 0x0000000400704947 */ /* 0x000fea0003800000 */
[----:B------:R-:W-:Y:S02]  /*42f10*/  USHF.R.U32.HI UR72, URZ, 0x4, UR7 ;  /* 0x00000004ff487899 */ /* 0x000fe40008011607 */
[----:B------:R-:W-:Y:S02]  /*42f20*/  UIADD3 UR12, UPT, UPT, UR7, 0x100000, URZ ;  /* 0x00100000070c7890 */ /* 0x000fe4000fffe0ff */
[----:B------:R-:W-:Y:S02]  /*42f30*/  USGXT.U32 UR72, UR72, 0xe ;  /* 0x0000000e4848789a */ /* 0x000fe40008000000 */
[----:B------:R-:W-:Y:S02]  /*42f40*/  USHF.R.U32.HI UR12, URZ, 0x4, UR12 ;  /* 0x00000004ff0c7899 */ /* 0x000fe4000801160c */
[----:B------:R-:W-:Y:S02]  /*42f50*/  UIADD3 UR76, UP1, UPT, UR72, 0x2, URZ ;  /* 0x00000002484c7890 */ /* 0x000fe4000ff3e0ff */
[----:B------:R-:W-:Y:S01]  /*42f60*/  USGXT.U32 UR74, UR12, 0xe ;  /* 0x0000000e0c4a789a */ /* 0x000fe20008000000 */
[----:B------:R-:W-:Y:S01]  /*42f70*/  UMOV UR5, URZ ;  /* 0x000000ff00057c82 */ /* 0x000fe20008000000 */
[----:B------:R-:W-:Y:S01]  /*42f80*/  UMOV UR6, URZ ;  /* 0x000000ff00067c82 */ /* 0x000fe20008000000 */
[----:B------:R-:W-:-:S02]  /*42f90*/  UIADD3.X UR77, UPT, UPT, UR5, 0x40004040, URZ, UP1, !UPT ;  /* 0x40004040054d7890 */ /* 0x000fc40008ffe4ff */
[----:B------:R-:W-:Y:S01]  /*42fa0*/  UIADD3 UR24, UP1, UPT, UR74, 0x2, URZ ;  /* 0x000000024a187890 */ /* 0x000fe2000ff3e0ff */
[----:B------:R-:W-:Y:S01]  /*42fb0*/  UMOV UR26, UR15 ;  /* 0x0000000f001a7c82 */ /* 0x000fe20008000000 */
[----:B------:R-:W-:Y:S02]  /*42fc0*/  UMOV UR27, URZ ;  /* 0x000000ff001b7c82 */ /* 0x000fe40008000000 */
[----:B------:R-:W-:Y:S01]  /*42fd0*/  UIADD3.X UR25, UPT, UPT, UR6, 0x40004040, URZ, UP1, !UPT ;  /* 0x4000404006197890 */ /* 0x000fe20008ffe4ff */
[----:B------:R-:W-:Y:S01]  /*42fe0*/  UMOV UR5, UR26 ;  /* 0x0000001a00057c82 */ /* 0x000fe20008000000 */
[----:B------:R-:W-:Y:S02]  /*42ff0*/  UIADD3.64 UR26, UPT, UPT, UR76, 0x2, URZ ;  /* 0x000000024c1a7897 */ /* 0x000fe4000fffe0ff */
[----:B------:R-:W-:Y:S01]  /*43000*/  UIADD3.64 UR50, UPT, UPT, UR24, 0x2, URZ ;  /* 0x0000000218327897 */ /* 0x000fe2000fffe0ff */
[----:B------:R-:W-:Y:S01]  /*43010*/  UMOV UR70, 0x0 ;  /* 0x0000000000467882 */ /* 0x000fe20000000000 */
[----:B------:R-:W-:Y:S01]  /*43020*/  UMOV UR71, 0x4400910 ;  /* 0x0440091000477882 */ /* 0x000fe20000000000 */
[----:B------:R-:W-:Y:S01]  /*43030*/  UMOV UR73, 0x40004040 ;  /* 0x4000404000497882 */ /* 0x000fe20000000000 */
[----:B------:R-:W-:Y:S01]  /*43040*/  UMOV UR75, 0x40004040 ;  /* 0x40004040004b7882 */ /* 0x000fe20000000000 */
[----:B------:R-:W-:Y:S01]  /*43050*/  UMOV UR32, 0x0 ;  /* 0x0000000000207882 */ /* 0x000fe20000000000 */
[----:B------:R-:W-:Y:S01]  /*43060*/  UMOV UR33, 0x4400910 ;  /* 0x0440091000217882 */ /* 0x000fe20000000000 */
[----:B------:R-:W-:Y:S01]  /*43070*/  UIADD3.64 UR66, UPT, UPT, UR76, 0x4, URZ ;  /* 0x000000044c427897 */ /* 0x000fe2000fffe0ff */
[----:B------:R-:W-:Y:S01]  /*43080*/  UTCHMMA gdesc[UR74], gdesc[UR72], tmem[UR8], tmem[UR70], idesc[UR71], !UPT ;  /* 0x00ff46484a0075ea */ /* 0x000fe2000f800008 */
[----:B------:R-:W-:-:S02]  /*43090*/  UIADD3.64 UR68, UPT, UPT, UR24, 0x4, URZ ;  /* 0x0000000418447897 */ /* 0x000fc4000fffe0ff */
[----:B------:R-:W-:Y:S01]  /*430a0*/  UTCHMMA gdesc[UR24], gdesc[UR76], tmem[UR8], tmem[UR32], idesc[UR33], UPT ;  /* 0x00ff204c180075ea */ /* 0x000fe2000b800008 */
[----:B------:R-:W-:Y:S01]  /*430b0*/  UMOV UR16, 0x0 ;  /* 0x0000000000107882 */ /* 0x000fe20000000000 */
[----:B------:R-:W-:Y:S01]  /*430c0*/  UMOV UR17, 0x4400910 ;  /* 0x0440091000117882 */ /* 0x000fe20000000000 */
[----:B------:R-:W-:Y:S01]  /*430d0*/  UIADD3.64 UR58, UPT, UPT, UR76, 0x7fe, URZ ;  /* 0x000007fe4c3a7897 */ /* 0x000fe2000fffe0ff */
[----:B------:R1:W-:Y:S01]  /*430e0*/  UTCHMMA gdesc[UR50], gdesc[UR26], tmem[UR8], tmem[UR16], idesc[UR17], UPT ;  /* 0x00ff101a320075ea */ /* 0x0003e2000b800008 */
[----:B------:R-:W-:Y:S02]  /*430f0*/  UIADD3.64 UR62, UPT, UPT, UR24, 0x1fe, URZ ;  /* 0x000001fe183e7897 */ /* 0x000fe4000fffe0ff */
[----:B------:R-:W-:Y:S01]  /*43100*/  UIADD3.64 UR46, UPT, UPT, UR76, 0x800, URZ ;  /* 0x000008004c2e7897 */ /* 0x000fe2000fffe0ff */
[----:B------:R-:W-:Y:S01]  /*43110*/  UMOV UR64, 0x0 ;  /* 0x0000000000407882 */ /* 0x000fe20000000000 */
[----:B------:R-:W-:Y:S01]  /*43120*/  UMOV UR65, 0x4400910 ;  /* 0x0440091000417882 */ /* 0x000fe20000000000 */
[----:B------:R-:W-:Y:S01]  /*43130*/  UMOV UR54, 0x0 ;  /* 0x0000000000367882 */ /* 0x000fe20000000000 */
[----:B------:R-:W-:Y:S01]  /*43140*/  UMOV UR55, 0x4400910 ;  /* 0x0440091000377882 */ /* 0x000fe20000000000 */
[----:B------:R-:W-:Y:S01]  /*43150*/  UIADD3.64 UR30, UPT, UPT, UR76, 0x802, URZ ;  /* 0x000008024c1e7897 */ /* 0x000fe2000fffe0ff */
[----:B------:R-:W-:Y:S01]  /*43160*/  UTCHMMA gdesc[UR68], gdesc[UR66], tmem[UR8], tmem[UR64], idesc[UR65], UPT ;  /* 0x00ff4042440075ea */ /* 0x000fe2000b800008 */
[----:B-1----:R-:W-:Y:S01]  /*43170*/  UIADD3.64 UR50, UPT, UPT, UR24, 0x200, URZ ;  /* 0x0000020018327897 */ /* 0x002fe2000fffe0ff */
[----:B------:R1:W-:Y:S01]  /*43180*/  UTCHMMA gdesc[UR62], gdesc[UR58], tmem[UR8], tmem[UR54], idesc[UR55], UPT ;  /* 0x00ff363a3e0075ea */ /* 0x0003e2000b800008 */
[----:B------:R-:W-:-:S02]  /*43190*/  UIADD3.64 UR70, UPT, UPT, UR24, 0x202, URZ ;  /* 0x0000020218467897 */ /* 0x000fc4000fffe0ff */
[----:B------:R-:W-:Y:S02]  /*431a0*/  UIADD3.64 UR60, UPT, UPT, UR76, 0x804, URZ ;  /* 0x000008044c3c7897 */ /* 0x000fe4000fffe0ff */
[----:B------:R-:W-:Y:S02]  /*431b0*/  UIADD3.64 UR74, UPT, UPT, UR24, 0x204, URZ ;  /* 0x00000204184a7897 */ /* 0x000fe4000fffe0ff */
[----:B------:R-:W-:Y:S02]  /*431c0*/  UIADD3.64 UR56, UPT, UPT, UR76, 0xffe, URZ ;  /* 0x00000ffe4c387897 */ /* 0x000fe4000fffe0ff */
[----:B------:R-:W-:Y:S01]  /*431d0*/  UIADD3.64 UR72, UPT, UPT, UR24, 0x3fe, URZ ;  /* 0x000003fe18487897 */ /* 0x000fe2000fffe0ff */
[----:B------:R-:W-:Y:S01]  /*431e0*/  UMOV UR40, 0x0 ;  /* 0x0000000000287882 */ /* 0x000fe20000000000 */
[----:B------:R-:W-:Y:S01]  /*431f0*/  UMOV UR41, 0x4400910 ;  /* 0x0440091000297882 */ /* 0x000fe20000000000 */
[----:B------:R-:W-:Y:S01]  /*43200*/  UIADD3.64 UR52, UPT, UPT, UR76, 0x1000, URZ ;  /* 0x000010004c347897 */ /* 0x000fe2000fffe0ff */
[----:B------:R2:W-:Y:S01]  /*43210*/  UTCHMMA gdesc[UR50], gdesc[UR46], tmem[UR8], tmem[UR40], idesc[UR41], UPT ;  /* 0x00ff282e320075ea */ /* 0x0005e2000b800008 */
[----:B-1----:R-:W-:-:S02]  /*43220*/  UIADD3.64 UR58, UPT, UPT, UR24, 0x400, URZ ;  /* 0x00000400183a7897 */ /* 0x002fc4000fffe0ff */
[----:B------:R-:W-:Y:S02]  /*43230*/  UIADD3.64 UR48, UPT, UPT, UR76, 0x1002, URZ ;  /* 0x000010024c307897 */ /* 0x000fe4000fffe0ff */
[----:B------:R-:W-:Y:S02]  /*43240*/  UIADD3.64 UR42, UPT, UPT, UR76, 0x1004, URZ ;  /* 0x000010044c2a7897 */ /* 0x000fe4000fffe0ff */
[----:B------:R-:W-:Y:S02]  /*43250*/  UIADD3.64 UR36, UPT, UPT, UR76, 0x17fe, URZ ;  /* 0x000017fe4c247897 */ /* 0x000fe4000fffe0ff */
[----:B------:R-:W-:Y:S02]  /*43260*/  UIADD3.64 UR32, UPT, UPT, UR76, 0x1800, URZ ;  /* 0x000018004c207897 */ /* 0x000fe4000fffe0ff */
[----:B------:R-:W-:Y:S02]  /*43270*/  UIADD3.64 UR26, UPT, UPT, UR76, 0x1802, URZ ;  /* 0x000018024c1a7897 */ /* 0x000fe4000fffe0ff */
[----:B------:R-:W-:-:S02]  /*43280*/  UIADD3.64 UR16, UPT, UPT, UR76, 0x1804, URZ ;  /* 0x000018044c107897 */ /* 0x000fc4000fffe0ff */
[----:B------:R-:W-:Y:S02]  /*43290*/  UIADD3.64 UR54, UPT, UPT, UR24, 0x402, URZ ;  /* 0x0000040218367897 */ /* 0x000fe4000fffe0ff */
[----:B------:R-:W-:Y:S02]  /*432a0*/  UIADD3.64 UR76, UPT, UPT, UR24, 0x404, URZ ;  /* 0x00000404184c7897 */ /* 0x000fe4000fffe0ff */
[----:B--2---:R-:W-:Y:S01]  /*432b0*/  UIADD3.64 UR46, UPT, UPT, UR24, 0x5fe, URZ ;  /* 0x000005fe182e7897 */ /* 0x004fe2000fffe0ff */
[----:B------:R-:W-:Y:S01]  /*432c0*/  UMOV UR66, 0x0 ;  /* 0x0000000000427882 */ /* 0x000fe20000000000 */
[----:B------:R-:W-:Y:S01]  /*432d0*/  UMOV UR67, 0x4400910 ;  /* 0x0440091000437882 */ /* 0x000fe20000000000 */
[----:B------:R-:W-:Y:S01]  /*432e0*/  UIADD3.64 UR40, UPT, UPT, UR24, 0x600, URZ ;  /* 0x0000060018287897 */ /* 0x000fe2000fffe0ff */
[----:B------:R1:W-:Y:S01]  /*432f0*/  UTCHMMA gdesc[UR70], gdesc[UR30], tmem[UR8], tmem[UR66], idesc[UR67], UPT ;  /* 0x00ff421e460075ea */ /* 0x0003e2000b800008 */
[----:B------:R-:W-:Y:S01]  /*43300*/  UIADD3.64 UR64, UPT, UPT, UR24, 0x602, URZ ;  /* 0x0000060218407897 */ /* 0x000fe2000fffe0ff */
[----:B------:R-:W-:Y:S01]  /*43310*/  UMOV UR50, 0x0 ;  /* 0x0000000000327882 */ /* 0x000fe20000000000 */
[----:B------:R-:W-:Y:S01]  /*43320*/  UMOV UR51, 0x4400910 ;  /* 0x0440091000337882 */ /* 0x000fe20000000000 */
[----:B------:R-:W-:Y:S01]  /*43330*/  UIADD3.64 UR24, UPT, UPT, UR24, 0x604, URZ ;  /* 0x0000060418187897 */ /* 0x000fe2000fffe0ff */
[----:B------:R1:W-:Y:S01]  /*43340*/  UTCHMMA gdesc[UR74], gdesc[UR60], tmem[UR8], tmem[UR50], idesc[UR51], UPT ;  /* 0x00ff323c4a0075ea */ /* 0x0003e2000b800008 */
[----:B------:R-:W-:Y:S01]  /*43350*/  UMOV UR62, 0x0 ;  /* 0x00000000003e7882 */ /* 0x000fe20000000000 */
[----:B------:R-:W-:Y:S01]  /*43360*/  UMOV UR63, 0x4400910 ;  /* 0x04400910003f7882 */ /* 0x000fe20000000000 */
[----:B------:R-:W-:Y:S01]  /*43370*/  UMOV UR68, 0x0 ;  /* 0x0000000000447882 */ /* 0x000fe20000000000 */
[----:B------:R-:W-:Y:S01]  /*43380*/  UMOV UR69, 0x4400910 ;  /* 0x0440091000457882 */ /* 0x000fe20000000000 */
[----:B------:R1:W-:Y:S01]  /*43390*/  UTCHMMA gdesc[UR72], gdesc[UR56], tmem[UR8], tmem[UR62], idesc[UR63], UPT ;  /* 0x00ff3e38480075ea */ /* 0x0003e2000b800008 */
        /* <DEDUP_REMOVED lines=15> */
[----:B------:R1:W-:Y:S01]  /*43490*/  UTCHMMA gdesc[UR64], gdesc[UR26], tmem[UR8], tmem[UR28], idesc[UR29], UPT ;  /* 0x00ff1c1a400075ea */ /* 0x0003e2000b800008 */
[----:B------:R1:W-:Y:S01]  /*434a0*/  UTCHMMA gdesc[UR24], gdesc[UR16], tmem[UR8], tmem[UR22], idesc[UR23], UPT ;  /* 0x00ff1610180075ea */ /* 0x0003e2000b800008 */
[----:B------:R1:W-:Y:S01]  /*434b0*/  UTCBAR [UR5], URZ ;  /* 0x000000ff050073e9 */ /* 0x0003e200080000ff */
[----:B------:R-:W-:Y:S01]  /*434c0*/  NOP ;  /* 0x0000000000007918 */ /* 0x000fe20000000000 */
.L_x_6:
[----:B------:R-:W2:Y:S01]  /*434d0*/  S2R R251, SR_TID.X ;  /* 0x0000000000fb7919 */ /* 0x000ea20000002100 */
[----:B-----5:R-:W-:Y:S01]  /*434e0*/  IADD3 R38, P6, PT, R38, UR10, RZ ;  /* 0x0000000a26267c10 */ /* 0x020fe2000ffde0ff */
[----:B------:R3:W-:Y:S03]  /*434f0*/  STL.64 [R1+0xc98], R4 ;  /* 0x000c980401007387 */ /* 0x0007e60000100a00 */
[----:B------:R-:W-:Y:S02]  /*43500*/  IADD3.X R39, PT, PT, R39, UR11, RZ, P6, !PT ;  /* 0x0000000b27277c10 */ /* 0x000fe4000b7fe4ff */
[----:B------:R-:W-:Y:S01]  /*43510*/  IADD3 R40, P6, PT, R40, UR10, RZ ;  /* 0x0000000a28287c10 */ /* 0x000fe2000ffde0ff */
[----:B------:R-:W-:Y:S03]  /*43520*/  BAR.SYNC.DEFER_BLOCKING 0x0 ;  /* 0x0000000000007b1d */ /* 0x000fe60000010000 */
[----:B------:R-:W-:-:S03]  /*43530*/  IADD3.X R41, PT, PT, R41, UR11, RZ, P6, !PT ;  /* 0x0000000b29297c10 */ /* 0x000fc6000b7fe4ff */
[----:B---3--:R-:W3:Y:S01]  /*43540*/  S2R R5, SR_TID.X ;  /* 0x0000000000057919 */ /* 0x008ee20000002100 */
[----:B------:R-:W-:Y:S01]  /*43550*/  IADD3 R4, P6, PT, R70, UR10, RZ ;  /* 0x0000000a46047c10 */ /* 0x000fe2000ffde0ff */
[----:B------:R4:W-:Y:S04]  /*43560*/  STL.64 [R1+0xc90], R2 ;  /* 0x000c900201007387 */ /* 0x0009e80000100a00 */
[----:B------:R-:W-:Y:S01]  /*43570*/  IMAD.MOV.U32 R70, RZ, RZ, R4 ;  /* 0x000000ffff467224 */ /* 0x000fe200078e0004 */
[----:B----4-:R-:W4:Y:S01]  /*43580*/  S2R R3, SR_TID.X ;  /* 0x0000000000037919 */ /* 0x010f220000002100 */
[----:B--2---:R-:W-:Y:S01]  /*43590*/  SHF.R.U32.HI R251, RZ, 0x6, R251 ;  /* 0x00000006fffb7819 */ /* 0x004fe200000116fb */
[----:B------:R-:W-:Y:S01]  /*435a0*/  @!PT LDS RZ, [RZ] ;  /* 0x00000000fffff984 */ /* 0x000fe20000000800 */
[----:B------:R-:W-:Y:S01]  /*435b0*/  @!PT LDS RZ, [RZ] ;  /* 0x00000000fffff984 */ /* 0x000fe20000000800 */
[----:B------:R-:W-:Y:S01]  /*435c0*/  @!PT LDS RZ, [RZ] ;  /* 0x00000000fffff984 */ /* 0x000fe20000000800 */
[----:B------:R-:W-:Y:S03]  /*435d0*/  LDGSTS.E [R10+0x38000], desc[UR20][R74.64], P5 ;  /* 0x380000004a0a7fae */ /* 0x000fe6000a9a1014 */
[----:B------:R-:W-:Y:S01]  /*435e0*/  SGXT.U32 R251, R251, 0x1 ;  /* 0x00000001fbfb781a */ /* 0x000fe20000000000 */
[----:B------:R-:W2:Y:S03]  /*435f0*/  S2R R2, SR_TID.X ;  /* 0x0000000000027919 */ /* 0x000ea60000002100 */
[----:B------:R-:W-:Y:S01]  /*43600*/  LOP3.LUT R251, R251, 0x20, RZ, 0xfc, !PT ;  /* 0x00000020fbfb7812 */ /* 0x000fe200078efcff */
[----:B------:R-:W-:Y:S03]  /*43610*/  LDGSTS.E [R10+0x38008], desc[UR20][R72.64], P1 ;  /* 0x38008000480a7fae */ /* 0x000fe600089a1014 */
[----:B------:R-:W-:-:S02]  /*43620*/  ISETP.GE.AND P1, PT, R251, UR4, PT ;  /* 0x00000004fb007c0c */ /* 0x000fc4000bf26270 */
[--C-:B---3--:R-:W-:Y:S02]  /*43630*/  SHF.R.U32.HI R252, RZ, 0x6, R5.reuse ;  /* 0x00000006fffc7819 */ /* 0x108fe40000011605 */
[----:B------:R-:W-:Y:S02]  /*43640*/  SHF.R.U32.HI R5, RZ, 0x6, R5 ;  /* 0x00000006ff057819 */ /* 0x000fe40000011605 */
[----:B------:R-:W-:Y:S02]  /*43650*/  SEL R251, RZ, 0x4, P1 ;  /* 0x00000004fffb7807 */ /* 0x000fe40000800000 */
[----:B------:R-:W-:Y:S02]  /*43660*/  SGXT.U32 R5, R5, 0x1 ;  /* 0x000000010505781a */ /* 0x000fe40000000000 */
[----:B------:R-:W-:Y:S02]  /*43670*/  SGXT.U32 R252, R252, 0x1 ;  /* 0x00000001fcfc781a */ /* 0x000fe40000000000 */
[----:B------:R-:W-:-:S02]  /*43680*/  SEL R251, R251, RZ, P3 ;  /* 0x000000fffbfb7207 */ /* 0x000fc40001800000 */
[----:B------:R-:W-:Y:S02]  /*43690*/  LOP3.LUT R5, R5, 0x22, RZ, 0xfc, !PT ;  /* 0x0000002205057812 */ /* 0x000fe400078efcff */
[----:B------:R-:W-:Y:S02]  /*436a0*/  LOP3.LUT R252, R252, 0x40, RZ, 0xfc, !PT ;  /* 0x00000040fcfc7812 */ /* 0x000fe400078efcff */
[----:B------:R-:W-:Y:S02]  /*436b0*/  ISETP.NE.U32.AND P1, PT, R251, RZ, PT ;  /* 0x000000fffb00720c */ /* 0x000fe40003f25070 */
[----:B------:R-:W-:Y:S02]  /*436c0*/  ISETP.GE.AND P4, PT, R5, UR4, PT ;  /* 0x0000000405007c0c */ /* 0x000fe4000bf86270 */
[----:B------:R-:W-:Y:S02]  /*436d0*/  ISETP.GE.AND P5, PT, R252, UR4, PT ;  /* 0x00000004fc007c0c */ /* 0x000fe4000bfa6270 */
[----:B----4-:R-:W-:-:S02]  /*436e0*/  SHF.R.U32.HI R3, RZ, 0x6, R3 ;  /* 0x00000006ff037819 */ /* 0x010fc40000011603 */
[----:B------:R-:W-:Y:S02]  /*436f0*/  SEL R252, RZ, 0x4, P4 ;  /* 0x00000004fffc7807 */ /* 0x000fe40002000000 */
[----:B------:R-:W-:Y:S02]  /*43700*/  SEL R251, RZ, 0x4, P5 ;  /* 0x00000004fffb7807 */ /* 0x000fe40002800000 */
[----:B------:R-:W-:Y:S01]  /*43710*/  SGXT.U32 R3, R3, 0x1 ;  /* 0x000000010303781a */ /* 0x000fe20000000000 */
[----:B------:R-:W-:Y:S01]  /*43720*/  LDGSTS.E [R10+0x3a000], desc[UR20][R38.64], P1 ;  /* 0x3a000000260a7fae */ /* 0x000fe200089a1014 */
[----:B------:R-:W-:Y:S02]  /*43730*/  SEL R252, R252, RZ, P3 ;  /* 0x000000fffcfc7207 */ /* 0x000fe40001800000 */
[----:B------:R-:W-:Y:S02]  /*43740*/  SEL R251, R251, RZ, P3 ;  /* 0x000000fffbfb7207 */ /* 0x000fe40001800000 */
[----:B------:R-:W-:-:S02]  /*43750*/  LOP3.LUT R3, R3, 0x42, RZ, 0xfc, !PT ;  /* 0x0000004203037812 */ /* 0x000fc400078efcff */
[----:B------:R-:W-:Y:S02]  /*43760*/  ISETP.NE.U32.AND P5, PT, R252, RZ, PT ;  /* 0x000000fffc00720c */ /* 0x000fe40003fa5070 */
[----:B------:R-:W-:Y:S02]  /*43770*/  ISETP.NE.U32.AND P4, PT, R251, RZ, PT ;  /* 0x000000fffb00720c */ /* 0x000fe40003f85070 */
[----:B------:R-:W-:Y:S02]  /*43780*/  ISETP.GE.AND P1, PT, R3, UR4, PT ;  /* 0x0000000403007c0c */ /* 0x000fe4000bf26270 */
[--C-:B--2---:R-:W-:Y:S02]  /*43790*/  SHF.R.U32.HI R3, RZ, 0x6, R2.reuse ;  /* 0x00000006ff037819 */ /* 0x104fe40000011602 */
[----:B------:R-:W-:Y:S02]  /*437a0*/  SHF.R.U32.HI R2, RZ, 0x6, R2 ;  /* 0x00000006ff027819 */ /* 0x000fe40000011602 */
[----:B------:R-:W-:-:S02]  /*437b0*/  IADD3.X R5, PT, PT, R71, UR11, RZ, P6, !PT ;  /* 0x0000000b47057c10 */ /* 0x000fc4000b7fe4ff */
[----:B------:R-:W-:Y:S01]  /*437c0*/  SGXT.U32 R2, R2, 0x1 ;  /* 0x000000010202781a */ /* 0x000fe20000000000 */
[----:B------:R-:W-:Y:S02]  /*437d0*/  LDGSTS.E [R10+0x3a008], desc[UR20][R40.64], P5 ;  /* 0x3a008000280a7fae */ /* 0x000fe4000a9a1014 */
[----:B------:R-:W-:Y:S01]  /*437e0*/  IMAD.MOV.U32 R71, RZ, RZ, R5 ;  /* 0x000000ffff477224 */ /* 0x000fe200078e0005 */
[----:B------:R-:W-:Y:S01]  /*437f0*/  SGXT.U32 R3, R3, 0x1 ;  /* 0x000000010303781a */ /* 0x000fe20000000000 */
[----:B------:R2:W-:Y:S01]  /*43800*/  STL.64 [R1+0x98], R4 ;  /* 0x0000980401007387 */ /* 0x0005e20000100a00 */
[----:B------:R-:W-:Y:S02]  /*43810*/  LOP3.LUT R2, R2, 0x60, RZ, 0xfc, !PT ;  /* 0x0000006002027812 */ /* 0x000fe400078efcff */
[----:B------:R-:W-:Y:S01]  /*43820*/  LOP3.LUT R3, R3, 0x62, RZ, 0xfc, !PT ;  /* 0x0000006203037812 */ /* 0x000fe200078efcff */
[----:B------:R3:W-:Y:S01]  /*43830*/  LDGSTS.E [R10+0x3c000], desc[UR20][R70.64], P4 ;  /* 0x3c000000460a7fae */ /* 0x0007e2000a1a1014 */
[----:B------:R-:W-:-:S02]  /*43840*/  ISETP.GE.AND P4, PT, R2, UR4, PT ;  /* 0x0000000402007c0c */ /* 0x000fc4000bf86270 */
[----:B------:R-:W-:Y:S02]  /*43850*/  IADD3 R2, P6, PT, R212, UR10, RZ ;  /* 0x0000000ad4027c10 */ /* 0x000fe4000ffde0ff */
[----:B------:R-:W-:Y:S02]  /*43860*/  ISETP.GE.AND P5, PT, R3, UR4, PT ;  /* 0x0000000403007c0c */ /* 0x000fe4000bfa6270 */
[----:B------:R-:W-:Y:S01]  /*43870*/  IADD3.X R3, PT, PT, R213, UR11, RZ, P6, !PT ;  /* 0x0000000bd5037c10 */ /* 0x000fe2000b7fe4ff */
[----:B--2---:R-:W2:Y:S01]  /*43880*/  LDL.LU.64 R4, [R1+0xc98] ;  /* 0x000c980001047983 */ /* 0x004ea20000300a00 */
[----:B------:R-:W-:Y:S01]  /*43890*/  IADD3 R212, P6, PT, R214, UR10, RZ ;  /* 0x0000000ad6d47c10 */ /* 0x000fe2000ffde0ff */
[----:B------:R-:W-:Y:S02]  /*438a0*/  IMAD.MOV.U32 R214, RZ, RZ, R2 ;  /* 0x000000ffffd67224 */ /* 0x000fe400078e0002 */
[----:B------:R4:W-:Y:S01]  /*438b0*/  STL.64 [R1+0xa8], R2 ;  /* 0x0000a80201007387 */ /* 0x0009e20000100a00 */
[----:B---3--:R-:W-:-:S02]  /*438c0*/  SEL R70, RZ, 0x4, P1 ;  /* 0x00000004ff467807 */ /* 0x008fc40000800000 */
[----:B------:R-:W-:Y:S02]  /*438d0*/  SEL R71, RZ, 0x4, P4 ;  /* 0x00000004ff477807 */ /* 0x000fe40002000000 */
[----:B------:R-:W-:Y:S02]  /*438e0*/  SEL R70, R70, RZ, P3 ;  /* 0x000000ff46467207 */ /* 0x000fe40001800000 */
[----:B------:R-:W-:Y:S02]  /*438f0*/  SEL R71, R71, RZ, P3 ;  /* 0x000000ff47477207 */ /* 0x000fe40001800000 */
[----:B------:R-:W-:Y:S02]  /*43900*/  ISETP.NE.U32.AND P1, PT, R70, RZ, PT ;  /* 0x000000ff4600720c */ /* 0x000fe40003f25070 */
[----:B------:R-:W-:Y:S01]  /*43910*/  SEL R70, RZ, 0x4, P5 ;  /* 0x00000004ff467807 */ /* 0x000fe20002800000 */
[----:B----4-:R-:W3:Y:S01]  /*43920*/  S2R R2, SR_TID.X ;  /* 0x0000000000027919 */ /* 0x010ee20000002100 */
[----:B------:R-:W-:-:S02]  /*43930*/  ISETP.NE.U32.AND P5, PT, R71, RZ, PT ;  /* 0x000000ff4700720c */ /* 0x000fc40003fa5070 */
[----:B------:R-:W-:Y:S02]  /*43940*/  SEL R70, R70, RZ, P3 ;  /* 0x000000ff46467207 */ /* 0x000fe40001800000 */
[----:B------:R-:W-:Y:S01]  /*43950*/  IADD3.X R213, PT, PT, R215, UR11, RZ, P6, !PT ;  /* 0x0000000bd7d57c10 */ /* 0x000fe2000b7fe4ff */
[----:B------:R-:W-:Y:S01]  /*43960*/  IMAD.MOV.U32 R215, RZ, RZ, R3 ;  /* 0x000000ffffd77224 */ /* 0x000fe200078e0003 */
[----:B------:R-:W-:Y:S02]  /*43970*/  ISETP.NE.U32.AND P4, PT, R70, RZ, PT ;  /* 0x000000ff4600720c */ /* 0x000fe40003f85070 */
[----:B------:R-:W-:Y:S01]  /*43980*/  IADD3 R70, P6, PT, R216, UR10, RZ ;  /* 0x0000000ad8467c10 */ /* 0x000fe2000ffde0ff */
[----:B------:R-:W-:Y:S03]  /*43990*/  STL.64 [R1+0x1b8], R212 ;  /* 0x0001b8d401007387 */ /* 0x000fe60000100a00 */
[----:B------:R-:W-:Y:S01]  /*439a0*/  IADD3.X R71, PT, PT, R217, UR11, RZ, P6, !PT ;  /* 0x0000000bd9477c10 */ /* 0x000fe2000b7fe4ff */
[----:B------:R-:W-:Y:S01]  /*439b0*/  LDGSTS.E [R10+0x3c008], desc[UR20][R214.64], P1 ;  /* 0x3c008000d60a7fae */ /* 0x000fe200089a1014 */
[----:B------:R-:W-:-:S03]  /*439c0*/  IADD3 R42, P6, PT, R42, UR10, RZ ;  /* 0x0000000a2a2a7c10 */ /* 0x000fc6000ffde0ff */
[----:B------:R-:W-:Y:S01]  /*439d0*/  LDGSTS.E [R10+0x3e000], desc[UR20][R212.64], P5 ;  /* 0x3e000000d40a7fae */ /* 0x000fe2000a9a1014 */
[----:B------:R-:W-:Y:S02]  /*439e0*/  IADD3.X R43, PT, PT, R43, UR11, RZ, P6, !PT ;  /* 0x0000000b2b2b7c10 */ /* 0x000fe4000b7fe4ff */
[----:B------:R-:W-:Y:S01]  /*439f0*/  IADD3 R44, P6, PT, R44, UR10, RZ ;  /* 0x0000000a2c2c7c10 */ /* 0x000fe2000ffde0ff */
[----:B------:R4:W-:Y:S03]  /*43a00*/  LDGSTS.E [R10+0x3e008], desc[UR20][R70.64], P4 ;  /* 0x3e008000460a7fae */ /* 0x0009e6000a1a1014 */
[----:B------:R-:W-:Y:S01]  /*43a10*/  IADD3.X R45, PT, PT, R45, UR11, RZ, P6, !PT ;  /* 0x0000000b2d2d7c10 */ /* 0x000fe2000b7fe4ff */
[----:B------:R1:W-:Y:S01]  /*43a20*/  STL.64 [R1+0x1c8], R70 ;  /* 0x0001c84601007387 */ /* 0x0003e20000100a00 */
[--C-:B---3--:R-:W-:Y:S02]  /*43a30*/  SHF.R.U32.HI R3, RZ, 0x6, R2.reuse ;  /* 0x00000006ff037819 */ /* 0x108fe40000011602 */
[----:B------:R-:W-:-:S02]  /*43a40*/  SHF.R.U32.HI R2, RZ, 0x6, R2 ;  /* 0x00000006ff027819 */ /* 0x000fc40000011602 */
[----:B------:R-:W-:Y:S02]  /*43a50*/  SGXT.U32 R3, R3, 0x1 ;  /* 0x000000010303781a */ /* 0x000fe40000000000 */
[----:B------:R-:W-:Y:S02]  /*43a60*/  SGXT.U32 R2, R2, 0x1 ;  /* 0x000000010202781a */ /* 0x000fe40000000000 */
[----:B------:R-:W-:Y:S02]  /*43a70*/  LOP3.LUT R3, R3, 0x6, RZ, 0xfc, !PT ;  /* 0x0000000603037812 */ /* 0x000fe400078efcff */
[----:B------:R-:W-:Y:S02]  /*43a80*/  LOP3.LUT R2, R2, 0x4, RZ, 0xfc, !PT ;  /* 0x0000000402027812 */ /* 0x000fe400078efcff */
[----:B------:R-:W-:Y:S02]  /*43a90*/  ISETP.GE.AND P4, PT, R3, UR4, PT ;  /* 0x0000000403007c0c */ /* 0x000fe4000bf86270 */
[----:B------:R-:W3:Y:S01]  /*43aa0*/  S2R R3, SR_TID.X ;  /* 0x0000000000037919 */ /* 0x000ee20000002100 */
[----:B------:R-:W-:-:S02]  /*43ab0*/  ISETP.GE.AND P1, PT, R2, UR4, PT ;  /* 0x0000000402007c0c */ /* 0x000fc4000bf26270 */
[----:B----4-:R-:W-:Y:S01]  /*43ac0*/  SEL R10, RZ, 0x4, P4 ;  /* 0x00000004ff0a7807 */ /* 0x010fe20002000000 */
[----:B------:R-:W4:Y:S01]  /*43ad0*/  S2R R2, SR_TID.X ;  /* 0x0000000000027919 */ /* 0x000f220000002100 */
[----:B-1----:R-:W-:Y:S02]  /*43ae0*/  SEL R70, RZ, 0x4, P1 ;  /* 0x00000004ff467807 */ /* 0x002fe40000800000 */
[----:B------:R-:W-:Y:S02]  /*43af0*/  SEL R10, R10, RZ, P3 ;  /* 0x000000ff0a0a7207 */ /* 0x000fe40001800000 */
[----:B------:R-:W-:Y:S02]  /*43b00*/  SEL R70, R70, RZ, P3 ;  /* 0x000000ff46467207 */ /* 0x000fe40001800000 */
[----:B------:R-:W-:Y:S02]  /*43b10*/  ISETP.NE.U32.AND P4, PT, R10, RZ, PT ;  /* 0x000000ff0a00720c */ /* 0x000fe40003f85070 */
[----:B------:R-:W-:-:S02]  /*43b20*/  ISETP.NE.U32.AND P1, PT, R70, RZ, PT ;  /* 0x000000ff4600720c */ /* 0x000fc40003f25070 */
[----:B------:R-:W-:-:S04]  /*43b30*/  IADD3 R70, P5, PT, R218, UR10, RZ ;  /* 0x0000000ada467c10 */ /* 0x000fc8000ffbe0ff */
[----:B------:R-:W-:Y:S02]  /*43b40*/  IADD3.X R71, PT, PT, R219, UR11, RZ, P5, !PT ;  /* 0x0000000bdb477c10 */ /* 0x000fe4000affe4ff */
[----:B------:R-:W-:-:S04]  /*43b50*/  IADD3 R12, P5, PT, R12, UR10, RZ ;  /* 0x0000000a0c0c7c10 */ /* 0x000fc8000ffbe0ff */
[----:B------:R-:W-:Y:S01]  /*43b60*/  IADD3.X R13, PT, PT, R13, UR11, RZ, P5, !PT ;  /* 0x0000000b0d0d7c10 */ /* 0x000fe2000affe4ff */
[----:B------:R-:W-:Y:S04]  /*43b70*/  LDGSTS.E [R11+0x38000], desc[UR20][R70.64], P1 ;  /* 0x38000000460b7fae */ /* 0x000fe800089a1014 */
[----:B------:R-:W-:Y:S01]  /*43b80*/  LDGSTS.E [R11+0x38008], desc[UR20][R12.64], P4 ;  /* 0x380080000c0b7fae */ /* 0x000fe2000a1a1014 */
[----:B---3--:R-:W-:-:S04]  /*43b90*/  SHF.R.U32.HI R3, RZ, 0x6, R3 ;  /* 0x00000006ff037819 */ /* 0x008fc80000011603 */
[----:B------:R-:W-:-:S04]  /*43ba0*/  SGXT.U32 R3, R3, 0x1 ;  /* 0x000000010303781a */ /* 0x000fc80000000000 */
[----:B------:R-:W-:-:S04]  /*43bb0*/  LOP3.LUT R3, R3, 0x24, RZ, 0xfc, !PT ;  /* 0x0000002403037812 */ /* 0x000fc800078efcff */
[----:B------:R-:W-:Y:S02]  /*43bc0*/  ISETP.GE.AND P1, PT, R3, UR4, PT ;  /* 0x0000000403007c0c */ /* 0x000fe4000bf26270 */
[--C-:B----4-:R-:W-:Y:S02]  /*43bd0*/  SHF.R.U32.HI R3, RZ, 0x6, R2.reuse ;  /* 0x00000006ff037819 */ /* 0x110fe40000011602 */
[----:B------:R-:W-:Y:S02]  /*43be0*/  SHF.R.U32.HI R2, RZ, 0x6, R2 ;  /* 0x00000006ff027819 */ /* 0x000fe40000011602 */
[----:B------:R-:W-:Y:S02]  /*43bf0*/  SGXT.U32 R3, R3, 0x1 ;  /* 0x000000010303781a */ /* 0x000fe40000000000 */
[----:B------:R-:W-:Y:S02]  /*43c00*/  SGXT.U32 R2, R2, 0x1 ;  /* 0x000000010202781a */ /* 0x000fe40000000000 */
[----:B------:R-:W-:-:S02]  /*43c10*/  LOP3.LUT R3, R3, 0x44, RZ, 0xfc, !PT ;  /* 0x0000004403037812 */ /* 0x000fc400078efcff */
[----:B------:R-:W-:Y:S02]  /*43c20*/  LOP3.LUT R2, R2, 0x26, RZ, 0xfc, !PT ;  /* 0x0000002602027812 */ /* 0x000fe400078efcff */
[----:B------:R-:W-:Y:S02]  /*43c30*/  ISETP.GE.AND P5, PT, R3, UR4, PT ;  /* 0x0000000403007c0c */ /* 0x000fe4000bfa6270 */
[----:B------:R-:W1:Y:S01]  /*43c40*/  S2R R3, SR_TID.X ;  /* 0x0000000000037919 */ /* 0x000e620000002100 */
[----:B------:R-:W-:Y:S02]  /*43c50*/  ISETP.GE.AND P4, PT, R2, UR4, PT ;  /* 0x0000000402007c0c */ /* 0x000fe4000bf86270 */
[----:B------:R-:W-:Y:S01]  /*43c60*/  SEL R10, RZ, 0x4, P1 ;  /* 0x00000004ff0a7807 */ /* 0x000fe20000800000 */
[----:B------:R-:W3:Y:S01]  /*43c70*/  S2R R2, SR_TID.X ;  /* 0x0000000000027919 */ /* 0x000ee20000002100 */
[----:B------:R-:W-:Y:S02]  /*43c80*/  SEL R212, RZ, 0x4, P4 ;  /* 0x00000004ffd47807 */ /* 0x000fe40002000000 */
[----:B------:R-:W-:-:S02]  /*43c90*/  SEL R10, R10, RZ, P3 ;  /* 0x000000ff0a0a7207 */ /* 0x000fc40001800000 */
[----:B------:R-:W-:Y:S02]  /*43ca0*/  SEL R212, R212, RZ, P3 ;  /* 0x000000ffd4d47207 */ /* 0x000fe40001800000 */
[----:B------:R-:W-:Y:S02]  /*43cb0*/  ISETP.NE.U32.AND P1, PT, R10, RZ, PT ;  /* 0x000000ff0a00720c */ /* 0x000fe40003f25070 */
[----:B------:R-:W-:Y:S02]  /*43cc0*/  SEL R10, RZ, 0x4, P5 ;  /* 0x00000004ff0a7807 */ /* 0x000fe40002800000 */
[----:B------:R-:W-:Y:S02]  /*43cd0*/  ISETP.NE.U32.AND P5, PT, R212, RZ, PT ;  /* 0x000000ffd400720c */ /* 0x000fe40003fa5070 */
[----:B------:R-:W-:Y:S02]  /*43ce0*/  SEL R10, R10, RZ, P3 ;  /* 0x000000ff0a0a7207 */ /* 0x000fe40001800000 */
[----:B------:R-:W-:-:S02]  /*43cf0*/  IADD3 R212, P6, PT, R14, UR10, RZ ;  /* 0x0000000a0ed47c10 */ /* 0x000fc4000ffde0ff */
[----:B------:R-:W-:Y:S02]  /*43d00*/  ISETP.NE.U32.AND P4, PT, R10, RZ, PT ;  /* 0x000000ff0a00720c */ /* 0x000fe40003f85070 */
[----:B------:R-:W-:Y:S01]  /*43d10*/  IADD3.X R213, PT, PT, R15, UR11, RZ, P6, !PT ;  /* 0x0000000b0fd57c10 */ /* 0x000fe2000b7fe4ff */
[----:B------:R-:W-:Y:S01]  /*43d20*/  LDGSTS.E [R11+0x3a000], desc[UR20][R42.64], P1 ;  /* 0x3a0000002a0b7fae */ /* 0x000fe200089a1014 */
[----:B------:R-:W-:-:S03]  /*43d30*/  IADD3 R214, P6, PT, R204, UR10, RZ ;  /* 0x0000000accd67c10 */ /* 0x000fc6000ffde0ff */
[----:B------:R-:W-:Y:S01]  /*43d40*/  LDGSTS.E [R11+0x3a008], desc[UR20][R44.64], P5 ;  /* 0x3a0080002c0b7fae */ /* 0x000fe2000a9a1014 */
[----:B------:R-:W-:Y:S02]  /*43d50*/  IADD3.X R215, PT, PT, R205, UR11, RZ, P6, !PT ;  /* 0x0000000bcdd77c10 */ /* 0x000fe4000b7fe4ff */
[----:B------:R-:W-:Y:S02]  /*43d60*/  IADD3 R218, P6, PT, R206, UR10, RZ ;  /* 0x0000000aceda7c10 */ /* 0x000fe4000ffde0ff */
[----:B-1----:R-:W-:Y:S01]  /*43d70*/  SHF.R.U32.HI R3, RZ, 0x6, R3 ;  /* 0x00000006ff037819 */ /* 0x002fe20000011603 */
[----:B------:R-:W-:Y:S01]  /*43d80*/  LDGSTS.E [R11+0x3c000], desc[UR20][R212.64], P4 ;  /* 0x3c000000d40b7fae */ /* 0x000fe2000a1a1014 */
[----:B------:R-:W-:Y:S02]  /*43d90*/  IADD3.X R219, PT, PT, R207, UR11, RZ, P6, !PT ;  /* 0x0000000bcfdb7c10 */ /* 0x000fe4000b7fe4ff */
[----:B------:R-:W-:Y:S02]  /*43da0*/  SGXT.U32 R3, R3, 0x1 ;  /* 0x000000010303781a */ /* 0x000fe40000000000 */
[----:B------:R-:W-:Y:S01]  /*43db0*/  IADD3 R216, P6, PT, R208, UR10, RZ ;  /* 0x0000000ad0d87c10 */ /* 0x000fe2000ffde0ff */
[----:B------:R-:W-:Y:S01]  /*43dc0*/  STL.64 [R1+0x198], R218 ;  /* 0x000198da01007387 */ /* 0x000fe20000100a00 */
[----:B------:R-:W-:-:S02]  /*43dd0*/  LOP3.LUT R3, R3, 0x46, RZ, 0xfc, !PT ;  /* 0x0000004603037812 */ /* 0x000fc400078efcff */
[----:B------:R-:W-:Y:S02]  /*43de0*/  IADD3.X R217, PT, PT, R209, UR11, RZ, P6, !PT ;  /* 0x0000000bd1d97c10 */ /* 0x000fe4000b7fe4ff */
[----:B------:R-:W-:Y:S02]  /*43df0*/  ISETP.GE.AND P1, PT, R3, UR4, PT ;  /* 0x0000000403007c0c */ /* 0x000fe4000bf26270 */
[--C-:B---3--:R-:W-:Y:S01]  /*43e00*/  SHF.R.U32.HI R3, RZ, 0x6, R2.reuse ;  /* 0x00000006ff037819 */ /* 0x108fe20000011602 */
[----:B------:R-:W-:Y:S01]  /*43e10*/  STL.64 [R1+0x1a0], R216 ;  /* 0x0001a0d801007387 */ /* 0x000fe20000100a00 */
[----:B------:R-:W-:Y:S02]  /*43e20*/  SHF.R.U32.HI R2, RZ, 0x6, R2 ;  /* 0x00000006ff027819 */ /* 0x000fe40000011602 */
[----:B------:R-:W-:Y:S02]  /*43e30*/  SGXT.U32 R3, R3, 0x1 ;  /* 0x000000010303781a */ /* 0x000fe40000000000 */
[----:B------:R-:W-:-:S02]  /*43e40*/  SGXT.U32 R2, R2, 0x1 ;  /* 0x000000010202781a */ /* 0x000fc40000000000 */
[----:B------:R-:W-:Y:S02]  /*43e50*/  SEL R10, RZ, 0x4, P1 ;  /* 0x00000004ff0a7807 */ /* 0x000fe40000800000 */
[----:B------:R-:W-:Y:S02]  /*43e60*/  LOP3.LUT R2, R2, 0x64, RZ, 0xfc, !PT ;  /* 0x0000006402027812 */ /* 0x000fe400078efcff */
[----:B------:R-:W-:Y:S02]  /*43e70*/  LOP3.LUT R3, R3, 0x66, RZ, 0xfc, !PT ;  /* 0x0000006603037812 */ /* 0x000fe400078efcff */
[----:B------:R-:W-:Y:S02]  /*43e80*/  ISETP.GE.AND P4, PT, R2, UR4, PT ;  /* 0x0000000402007c0c */ /* 0x000fe4000bf86270 */
[----:B------:R-:W1:Y:S01]  /*43e90*/  S2R R2, SR_TID.X ;  /* 0x0000000000027919 */ /* 0x000e620000002100 */
[----:B------:R-:W-:Y:S02]  /*43ea0*/  SEL R10, R10, RZ, P3 ;  /* 0x000000ff0a0a7207 */ /* 0x000fe40001800000 */
[----:B------:R-:W-:-:S02]  /*43eb0*/  ISETP.GE.AND P5, PT, R3, UR4, PT ;  /* 0x0000000403007c0c */ /* 0x000fc4000bfa6270 */
[----:B------:R-:W-:Y:S02]  /*43ec0*/  ISETP.NE.U32.AND P1, PT, R10, RZ, PT ;  /* 0x000000ff0a00720c */ /* 0x000fe40003f25070 */
[----:B------:R-:W-:Y:S02]  /*43ed0*/  SEL R14, RZ, 0x4, P4 ;  /* 0x00000004ff0e7807 */ /* 0x000fe40002000000 */
[----:B------:R-:W-:Y:S02]  /*43ee0*/  SEL R10, RZ, 0x4, P5 ;  /* 0x00000004ff0a7807 */ /* 0x000fe40002800000 */
[----:B------:R-:W-:Y:S02]  /*43ef0*/  SEL R14, R14, RZ, P3 ;  /* 0x000000ff0e0e7207 */ /* 0x000fe40001800000 */
[----:B------:R-:W-:Y:S02]  /*43f00*/  SEL R10, R10, RZ, P3 ;  /* 0x000000ff0a0a7207 */ /* 0x000fe40001800000 */
[----:B------:R-:W-:-:S02]  /*43f10*/  ISETP.NE.U32.AND P5, PT, R14, RZ, PT ;  /* 0x000000ff0e00720c */ /* 0x000fc40003fa5070 */
[----:B------:R-:W-:Y:S01]  /*43f20*/  ISETP.NE.U32.AND P4, PT, R10, RZ, PT ;  /* 0x000000ff0a00720c */ /* 0x000fe20003f85070 */
[----:B------:R-:W-:Y:S01]  /*43f30*/  LDGSTS.E [R11+0x3c008], desc[UR20][R214.64], P1 ;  /* 0x3c008000d60b7fae */ /* 0x000fe200089a1014 */
[----:B------:R-:W-:-:S04]  /*43f40*/  IADD3 R46, P6, PT, R46, UR10, RZ ;  /* 0x0000000a2e2e7c10 */ /* 0x000fc8000ffde0ff */
[----:B------:R-:W-:Y:S02]  /*43f50*/  IADD3.X R47, PT, PT, R47, UR11, RZ, P6, !PT ;  /* 0x0000000b2f2f7c10 */ /* 0x000fe4000b7fe4ff */
[----:B------:R-:W-:-:S03]  /*43f60*/  IADD3 R48, P6, PT, R48, UR10, RZ ;  /* 0x0000000a30307c10 */ /* 0x000fc6000ffde0ff */
[----:B------:R-:W-:Y:S01]  /*43f70*/  LDGSTS.E [R11+0x3e000], desc[UR20][R218.64], P5 ;  /* 0x3e000000da0b7fae */ /* 0x000fe2000a9a1014 */
[----:B------:R-:W-:Y:S02]  /*43f80*/  IADD3 R14, P5, PT, R210, UR10, RZ ;  /* 0x0000000ad20e7c10 */ /* 0x000fe4000ffbe0ff */
[----:B------:R-:W-:Y:S01]  /*43f90*/  IADD3.X R49, PT, PT, R49, UR11, RZ, P6, !PT ;  /* 0x0000000b31317c10 */ /* 0x000fe2000b7fe4ff */
[----:B------:R3:W-:Y:S01]  /*43fa0*/  LDGSTS.E [R11+0x3e008], desc[UR20][R216.64], P4 ;  /* 0x3e008000d80b7fae */ /* 0x0007e2000a1a1014 */
[--C-:B-1----:R-:W-:Y:S02]  /*43fb0*/  SHF.R.U32.HI R3, RZ, 0x6, R2.reuse ;  /* 0x00000006ff037819 */ /* 0x102fe40000011602 */
[----:B------:R-:W-:Y:S02]  /*43fc0*/  SHF.R.U32.HI R2, RZ, 0x6, R2 ;  /* 0x00000006ff027819 */ /* 0x000fe40000011602 */
[----:B------:R-:W-:Y:S02]  /*43fd0*/  SGXT.U32 R3, R3, 0x1 ;  /* 0x000000010303781a */ /* 0x000fe40000000000 */
[----:B------:R-:W-:-:S02]  /*43fe0*/  SGXT.U32 R2, R2, 0x1 ;  /* 0x000000010202781a */ /* 0x000fc40000000000 */
[----:B------:R-:W-:Y:S02]  /*43ff0*/  LOP3.LUT R3, R3, 0xa, RZ, 0xfc, !PT ;  /* 0x0000000a03037812 */ /* 0x000fe400078efcff */
[----:B------:R-:W-:Y:S02]  /*44000*/  LOP3.LUT R2, R2, 0x8, RZ, 0xfc, !PT ;  /* 0x0000000802027812 */ /* 0x000fe400078efcff */
[----:B------:R-:W-:Y:S02]  /*44010*/  ISETP.GE.AND P4, PT, R3, UR4, PT ;  /* 0x0000000403007c0c */ /* 0x000fe4000bf86270 */
[----:B------:R-:W1:Y:S01]  /*44020*/  S2R R3, SR_TID.X ;  /* 0x0000000000037919 */ /* 0x000e620000002100 */
[----:B------:R-:W-:Y:S02]  /*44030*/  ISETP.GE.AND P1, PT, R2, UR4, PT ;  /* 0x0000000402007c0c */ /* 0x000fe4000bf26270 */
[----:B------:R-:W-:Y:S01]  /*44040*/  IADD3.X R15, PT, PT, R211, UR11, RZ, P5, !PT ;  /* 0x0000000bd30f7c10 */ /* 0x000fe2000affe4ff */
[----:B------:R-:W4:Y:S01]  /*44050*/  S2R R2, SR_TID.X ;  /* 0x0000000000027919 */ /* 0x000f220000002100 */
[----:B---3--:R-:W-:-:S02]  /*44060*/  SEL R11, RZ, 0x4, P1 ;  /* 0x00000004ff0b7807 */ /* 0x008fc40000800000 */
[----:B------:R-:W-:Y:S02]  /*44070*/  SEL R10, RZ, 0x4, P4 ;  /* 0x00000004ff0a7807 */ /* 0x000fe40002000000 */
[----:B------:R-:W-:Y:S02]  /*44080*/  SEL R11, R11, RZ, P3 ;  /* 0x000000ff0b0b7207 */ /* 0x000fe40001800000 */
[----:B------:R-:W-:Y:S02]  /*44090*/  SEL R10, R10, RZ, P3 ;  /* 0x000000ff0a0a7207 */ /* 0x000fe40001800000 */
[----:B------:R-:W-:Y:S02]  /*440a0*/  ISETP.NE.U32.AND P1, PT, R11, RZ, PT ;  /* 0x000000ff0b00720c */ /* 0x000fe40003f25070 */
[----:B------:R-:W-:Y:S02]  /*440b0*/  IADD3 R16, P5, PT, R16, UR10, RZ ;  /* 0x0000000a10107c10 */ /* 0x000fe4000ffbe0ff */
[----:B------:R-:W-:-:S02]  /*440c0*/  ISETP.NE.U32.AND P4, PT, R10, RZ, PT ;  /* 0x000000ff0a00720c */ /* 0x000fc40003f85070 */
[----:B------:R-:W-:Y:S02]  /*440d0*/  IADD3.X R17, PT, PT, R17, UR11, RZ, P5, !PT ;  /* 0x0000000b11117c10 */ /* 0x000fe4000affe4ff */
[----:B------:R-:W-:-:S04]  /*440e0*/  IADD3 R204, P6, PT, R18, UR10, RZ ;  /* 0x0000000a12cc7c10 */ /* 0x000fc8000ffde0ff */
[----:B------:R-:W-:Y:S01]  /*440f0*/  IADD3.X R205, PT, PT, R19, UR11, RZ, P6, !PT ;  /* 0x0000000b13cd7c10 */ /* 0x000fe2000b7fe4ff */
[----:B------:R-:W-:Y:S01]  /*44100*/  LDGSTS.E [R242+0x38000], desc[UR20][R14.64], P1 ;  /* 0x380000000ef27fae */ /* 0x000fe200089a1014 */
[----:B------:R-:W-:-:S03]  /*44110*/  IADD3 R206, P6, PT, R196, UR10, RZ ;  /* 0x0000000ac4ce7c10 */ /* 0x000fc6000ffde0ff */
[----:B------:R-:W-:Y:S01]  /*44120*/  LDGSTS.E [R242+0x38008], desc[UR20][R16.64], P4 ;  /* 0x3800800010f27fae */ /* 0x000fe2000a1a1014 */
[----:B------:R-:W-:Y:S02]  /*44130*/  IADD3.X R207, PT, PT, R197, UR11, RZ, P6, !PT ;  /* 0x0000000bc5cf7c10 */ /* 0x000fe4000b7fe4ff */
[----:B-1----:R-:W-:Y:S02]  /*44140*/  SHF.R.U32.HI R3, RZ, 0x6, R3 ;  /* 0x00000006ff037819 */ /* 0x002fe40000011603 */
[----:B------:R-:W-:Y:S02]  /*44150*/  IADD3 R208, P6, PT, R198, UR10, RZ ;  /* 0x0000000ac6d07c10 */ /* 0x000fe4000ffde0ff */
[----:B------:R-:W-:Y:S02]  /*44160*/  SGXT.U32 R3, R3, 0x1 ;  /* 0x000000010303781a */ /* 0x000fe40000000000 */
[----:B------:R-:W-:Y:S02]  /*44170*/  IADD3.X R209, PT, PT, R199, UR11, RZ, P6, !PT ;  /* 0x0000000bc7d17c10 */ /* 0x000fe4000b7fe4ff */
[----:B------:R-:W-:-:S02]  /*44180*/  LOP3.LUT R3, R3, 0x28, RZ, 0xfc, !PT ;  /* 0x0000002803037812 */ /* 0x000fc400078efcff */
[----:B------:R-:W-:Y:S01]  /*44190*/  IADD3 R18, P6, PT, R200, UR10, RZ ;  /* 0x0000000ac8127c10 */ /* 0x000fe2000ffde0ff */
[----:B------:R-:W-:Y:S01]  /*441a0*/  STL.64 [R1+0x158], R208 ;  /* 0x000158d001007387 */ /* 0x000fe20000100a00 */
[----:B------:R-:W-:Y:S02]  /*441b0*/  ISETP.GE.AND P1, PT, R3, UR4, PT ;  /* 0x0000000403007c0c */ /* 0x000fe4000bf26270 */
[--C-:B----4-:R-:W-:Y:S02]  /*441c0*/  SHF.R.U32.HI R3, RZ, 0x6, R2.reuse ;  /* 0x00000006ff037819 */ /* 0x110fe40000011602 */
        /* <DEDUP_REMOVED lines=8> */
[----:B------:R-:W-:Y:S01]  /*44250*/  SEL R10, RZ, 0x4, P1 ;  /* 0x00000004ff0a7807 */ /* 0x000fe20000800000 */
[----:B------:R-:W3:Y:S01]  /*44260*/  S2R R2, SR_TID.X ;  /* 0x0000000000027919 */ /* 0x000ee20000002100 */
[----:B------:R-:W-:-:S02]  /*44270*/  SEL R11, RZ, 0x4, P4 ;  /* 0x00000004ff0b7807 */ /* 0x000fc40002000000 */
[----:B------:R-:W-:Y:S02]  /*44280*/  SEL R10, R10, RZ, P3 ;  /* 0x000000ff0a0a7207 */ /* 0x000fe40001800000 */
[----:B------:R-:W-:Y:S02]  /*44290*/  SEL R11, R11, RZ, P3 ;  /* 0x000000ff0b0b7207 */ /* 0x000fe40001800000 */
[----:B------:R-:W-:Y:S02]  /*442a0*/  ISETP.NE.U32.AND P1, PT, R10, RZ, PT ;  /* 0x000000ff0a00720c */ /* 0x000fe40003f25070 */
[----:B------:R-:W-:Y:S02]  /*442b0*/  SEL R10, RZ, 0x4, P5 ;  /* 0x00000004ff0a7807 */ /* 0x000fe40002800000 */
[----:B------:R-:W-:Y:S02]  /*442c0*/  ISETP.NE.U32.AND P5, PT, R11, RZ, PT ;  /* 0x000000ff0b00720c */ /* 0x000fe40003fa5070 */
[----:B------:R-:W-:-:S02]  /*442d0*/  SEL R10, R10, RZ, P3 ;  /* 0x000000ff0a0a7207 */ /* 0x000fc40001800000 */
[----:B------:R-:W-:Y:S02]  /*442e0*/  IADD3.X R19, PT, PT, R201, UR11, RZ, P6, !PT ;  /* 0x0000000bc9137c10 */ /* 0x000fe4000b7fe4ff */
[----:B------:R-:W-:Y:S02]  /*442f0*/  ISETP.NE.U32.AND P4, PT, R10, RZ, PT ;  /* 0x000000ff0a00720c */ /* 0x000fe40003f85070 */
[----:B------:R-:W-:Y:S01]  /*44300*/  IADD3 R50, P6, PT, R50, UR10, RZ ;  /* 0x0000000a32327c10 */ /* 0x000fe2000ffde0ff */
[----:B------:R-:W-:Y:S03]  /*44310*/  LDGSTS.E [R242+0x3a000], desc[UR20][R46.64], P1 ;  /* 0x3a0000002ef27fae */ /* 0x000fe600089a1014 */
[----:B------:R-:W-:Y:S01]  /*44320*/  IADD3.X R51, PT, PT, R51, UR11, RZ, P6, !PT ;  /* 0x0000000b33337c10 */ /* 0x000fe2000b7fe4ff */
[----:B------:R-:W-:Y:S01]  /*44330*/  LDGSTS.E [R242+0x3a008], desc[UR20][R48.64], P5 ;  /* 0x3a00800030f27fae */ /* 0x000fe2000a9a1014 */
[----:B------:R-:W-:-:S02]  /*44340*/  IADD3 R52, P6, PT, R52, UR10, RZ ;  /* 0x0000000a34347c10 */ /* 0x000fc4000ffde0ff */
[----:B-1----:R-:W-:Y:S01]  /*44350*/  SHF.R.U32.HI R3, RZ, 0x6, R3 ;  /* 0x00000006ff037819 */ /* 0x002fe20000011603 */
[----:B------:R1:W-:Y:S01]  /*44360*/  STL.64 [R1+0x178], R18 ;  /* 0x0001781201007387 */ /* 0x0003e20000100a00 */
[----:B------:R-:W-:Y:S02]  /*44370*/  IADD3.X R53, PT, PT, R53, UR11, RZ, P6, !PT ;  /* 0x0000000b35357c10 */ /* 0x000fe4000b7fe4ff */
[----:B------:R-:W-:Y:S01]  /*44380*/  SGXT.U32 R3, R3, 0x1 ;  /* 0x000000010303781a */ /* 0x000fe20000000000 */
[----:B------:R-:W-:Y:S01]  /*44390*/  LDGSTS.E [R242+0x3c000], desc[UR20][R204.64], P4 ;  /* 0x3c000000ccf27fae */ /* 0x000fe2000a1a1014 */
[----:B------:R-:W-:Y:S02]  /*443a0*/  IADD3 R196, P6, PT, R22, UR10, RZ ;  /* 0x0000000a16c47c10 */ /* 0x000fe4000ffde0ff */
[----:B------:R-:W-:Y:S02]  /*443b0*/  LOP3.LUT R3, R3, 0x4a, RZ, 0xfc, !PT ;  /* 0x0000004a03037812 */ /* 0x000fe400078efcff */
[----:B------:R-:W-:-:S02]  /*443c0*/  IADD3.X R197, PT, PT, R23, UR11, RZ, P6, !PT ;  /* 0x0000000b17c57c10 */ /* 0x000fc4000b7fe4ff */
[----:B------:R-:W-:Y:S02]  /*443d0*/  ISETP.GE.AND P1, PT, R3, UR4, PT ;  /* 0x0000000403007c0c */ /* 0x000fe4000bf26270 */
[--C-:B---3--:R-:W-:Y:S02]  /*443e0*/  SHF.R.U32.HI R3, RZ, 0x6, R2.reuse ;  /* 0x00000006ff037819 */ /* 0x108fe40000011602 */
[----:B------:R-:W-:Y:S02]  /*443f0*/  SHF.R.U32.HI R2, RZ, 0x6, R2 ;  /* 0x00000006ff027819 */ /* 0x000fe40000011602 */
[----:B------:R-:W-:Y:S02]  /*44400*/  SGXT.U32 R3, R3, 0x1 ;  /* 0x000000010303781a */ /* 0x000fe40000000000 */
[----:B------:R-:W-:Y:S02]  /*44410*/  SGXT.U32 R2, R2, 0x1 ;  /* 0x000000010202781a */ /* 0x000fe40000000000 */
[----:B------:R-:W-:-:S02]  /*44420*/  SEL R10, RZ, 0x4, P1 ;  /* 0x00000004ff0a7807 */ /* 0x000fc40000800000 */
[----:B------:R-:W-:Y:S02]  /*44430*/  LOP3.LUT R2, R2, 0x68, RZ, 0xfc, !PT ;  /* 0x0000006802027812 */ /* 0x000fe400078efcff */
[----:B------:R-:W-:Y:S02]  /*44440*/  LOP3.LUT R3, R3, 0x6a, RZ, 0xfc, !PT ;  /* 0x0000006a03037812 */ /* 0x000fe400078efcff */
[----:B------:R-:W-:Y:S02]  /*44450*/  ISETP.GE.AND P4, PT, R2, UR4, PT ;  /* 0x0000000402007c0c */ /* 0x000fe4000bf86270 */
[----:B------:R-:W3:Y:S01]  /*44460*/  S2R R2, SR_TID.X ;  /* 0x0000000000027919 */ /* 0x000ee20000002100 */
[----:B------:R-:W-:Y:S02]  /*44470*/  SEL R10, R10, RZ, P3 ;  /* 0x000000ff0a0a7207 */ /* 0x000fe40001800000 */
[----:B------:R-:W-:Y:S02]  /*44480*/  ISETP.GE.AND P5, PT, R3, UR4, PT ;  /* 0x0000000403007c0c */ /* 0x000fe4000bfa6270 */
[----:B------:R-:W-:-:S02]  /*44490*/  ISETP.NE.U32.AND P1, PT, R10, RZ, PT ;  /* 0x000000ff0a00720c */ /* 0x000fc40003f25070 */
[----:B------:R-:W-:Y:S02]  /*444a0*/  SEL R11, RZ, 0x4, P4 ;  /* 0x00000004ff0b7807 */ /* 0x000fe40002000000 */
[----:B------:R-:W-:Y:S02]  /*444b0*/  SEL R10, RZ, 0x4, P5 ;  /* 0x00000004ff0a7807 */ /* 0x000fe40002800000 */
[----:B------:R-:W-:Y:S02]  /*444c0*/  SEL R11, R11, RZ, P3 ;  /* 0x000000ff0b0b7207 */ /* 0x000fe40001800000 */
[----:B------:R-:W-:Y:S02]  /*444d0*/  SEL R10, R10, RZ, P3 ;  /* 0x000000ff0a0a7207 */ /* 0x000fe40001800000 */
[----:B------:R-:W-:Y:S02]  /*444e0*/  ISETP.NE.U32.AND P5, PT, R11, RZ, PT ;  /* 0x000000ff0b00720c */ /* 0x000fe40003fa5070 */
[----:B------:R-:W-:Y:S01]  /*444f0*/  ISETP.NE.U32.AND P4, PT, R10, RZ, PT ;  /* 0x000000ff0a00720c */ /* 0x000fe20003f85070 */
[----:B------:R-:W-:Y:S01]  /*44500*/  LDGSTS.E [R242+0x3c008], desc[UR20][R206.64], P1 ;  /* 0x3c008000cef27fae */ /* 0x000fe200089a1014 */
[----:B------:R-:W-:-:S04]  /*44510*/  IADD3 R198, P6, PT, R188, UR10, RZ ;  /* 0x0000000abcc67c10 */ /* 0x000fc8000ffde0ff */
[----:B------:R-:W-:Y:S02]  /*44520*/  IADD3.X R199, PT, PT, R189, UR11, RZ, P6, !PT ;  /* 0x0000000bbdc77c10 */ /* 0x000fe4000b7fe4ff */
[----:B------:R-:W-:-:S03]  /*44530*/  IADD3 R200, P6, PT, R190, UR10, RZ ;  /* 0x0000000abec87c10 */ /* 0x000fc6000ffde0ff */
[----:B------:R-:W-:Y:S01]  /*44540*/  LDGSTS.E [R242+0x3e000], desc[UR20][R208.64], P5 ;  /* 0x3e000000d0f27fae */ /* 0x000fe2000a9a1014 */
[----:B------:R-:W-:Y:S02]  /*44550*/  IADD3.X R201, PT, PT, R191, UR11, RZ, P6, !PT ;  /* 0x0000000bbfc97c10 */ /* 0x000fe4000b7fe4ff */
[----:B------:R-:W-:Y:S01]  /*44560*/  IADD3 R22, P6, PT, R192, UR10, RZ ;  /* 0x0000000ac0167c10 */ /* 0x000fe2000ffde0ff */
[----:B------:R1:W-:Y:S01]  /*44570*/  LDGSTS.E [R242+0x3e008], desc[UR20][R18.64], P4 ;  /* 0x3e00800012f27fae */ /* 0x0003e2000a1a1014 */
[--C-:B---3--:R-:W-:Y:S02]  /*44580*/  SHF.R.U32.HI R3, RZ, 0x6, R2.reuse ;  /* 0x00000006ff037819 */ /* 0x108fe40000011602 */
[----:B------:R-:W-:Y:S01]  /*44590*/  SHF.R.U32.HI R2, RZ, 0x6, R2 ;  /* 0x00000006ff027819 */ /* 0x000fe20000011602 */
[----:B------:R-:W-:Y:S01]  /*445a0*/  STL.64 [R1+0x130], R200 ;  /* 0x000130c801007387 */ /* 0x000fe20000100a00 */
[----:B------:R-:W-:Y:S02]  /*445b0*/  SGXT.U32 R3, R3, 0x1 ;  /* 0x000000010303781a */ /* 0x000fe40000000000 */
[----:B------:R-:W-:-:S02]  /*445c0*/  SGXT.U32 R2, R2, 0x1 ;  /* 0x000000010202781a */ /* 0x000fc40000000000 */
[----:B------:R-:W-:Y:S02]  /*445d0*/  LOP3.LUT R3, R3, 0xe, RZ, 0xfc, !PT ;  /* 0x0000000e03037812 */ /* 0x000fe400078efcff */
[----:B------:R-:W-:Y:S02]  /*445e0*/  LOP3.LUT R2, R2, 0xc, RZ, 0xfc, !PT ;  /* 0x0000000c02027812 */ /* 0x000fe400078efcff */
[----:B------:R-:W-:Y:S02]  /*445f0*/  ISETP.GE.AND P4, PT, R3, UR4, PT ;  /* 0x0000000403007c0c */ /* 0x000fe4000bf86270 */
[----:B------:R-:W3:Y:S01]  /*44600*/  S2R R3, SR_TID.X ;  /* 0x0000000000037919 */ /* 0x000ee20000002100 */
[----:B------:R-:W-:Y:S02]  /*44610*/  ISETP.GE.AND P1, PT, R2, UR4, PT ;  /* 0x0000000402007c0c */ /* 0x000fe4000bf26270 */
[----:B-1----:R-:W-:Y:S01]  /*44620*/  IADD3 R18, P5, PT, R202, UR10, RZ ;  /* 0x0000000aca127c10 */ /* 0x002fe2000ffbe0ff */
[----:B------:R-:W1:Y:S01]  /*44630*/  S2R R2, SR_TID.X ;  /* 0x0000000000027919 */ /* 0x000e620000002100 */
[----:B------:R-:W-:-:S02]  /*44640*/  SEL R11, RZ, 0x4, P1 ;  /* 0x00000004ff0b7807 */ /* 0x000fc40000800000 */
[----:B------:R-:W-:Y:S02]  /*44650*/  IADD3.X R19, PT, PT, R203, UR11, RZ, P5, !PT ;  /* 0x0000000bcb137c10 */ /* 0x000fe4000affe4ff */
[----:B------:R-:W-:Y:S02]  /*44660*/  SEL R11, R11, RZ, P3 ;  /* 0x000000ff0b0b7207 */ /* 0x000fe40001800000 */
[----:B------:R-:W-:Y:S02]  /*44670*/  SEL R10, RZ, 0x4, P4 ;  /* 0x00000004ff0a7807 */ /* 0x000fe40002000000 */
[----:B------:R-:W-:Y:S02]  /*44680*/  ISETP.NE.U32.AND P1, PT, R11, RZ, PT ;  /* 0x000000ff0b00720c */ /* 0x000fe40003f25070 */
[----:B------:R-:W-:Y:S02]  /*44690*/  SEL R10, R10, RZ, P3 ;  /* 0x000000ff0a0a7207 */ /* 0x000fe40001800000 */
[----:B------:R-:W-:-:S02]  /*446a0*/  IADD3 R20, P5, PT, R20, UR10, RZ ;  /* 0x0000000a14147c10 */ /* 0x000fc4000ffbe0ff */
[----:B------:R-:W-:Y:S02]  /*446b0*/  ISETP.NE.U32.AND P4, PT, R10, RZ, PT ;  /* 0x000000ff0a00720c */ /* 0x000fe40003f85070 */
[----:B------:R-:W-:Y:S02]  /*446c0*/  IADD3.X R21, PT, PT, R21, UR11, RZ, P5, !PT ;  /* 0x0000000b15157c10 */ /* 0x000fe4000affe4ff */
[----:B------:R-:W-:Y:S02]  /*446d0*/  IADD3.X R23, PT, PT, R193, UR11, RZ, P6, !PT ;  /* 0x0000000bc1177c10 */ /* 0x000fe4000b7fe4ff */
[----:B------:R-:W-:Y:S01]  /*446e0*/  IADD3 R54, P6, PT, R54, UR10, RZ ;  /* 0x0000000a36367c10 */ /* 0x000fe2000ffde0ff */
[----:B------:R-:W-:Y:S03]  /*446f0*/  LDGSTS.E [R243+0x38000], desc[UR20][R18.64], P1 ;  /* 0x3800000012f37fae */ /* 0x000fe600089a1014 */
[----:B------:R-:W-:Y:S01]  /*44700*/  IADD3.X R55, PT, PT, R55, UR11, RZ, P6, !PT ;  /* 0x0000000b37377c10 */ /* 0x000fe2000b7fe4ff */
[----:B------:R4:W-:Y:S01]  /*44710*/  STL.64 [R1+0x140], R22 ;  /* 0x0001401601007387 */ /* 0x0009e20000100a00 */
[----:B------:R-:W-:-:S02]  /*44720*/  IADD3 R56, P6, PT, R56, UR10, RZ ;  /* 0x0000000a38387c10 */ /* 0x000fc4000ffde0ff */
[----:B---3--:R-:W-:Y:S01]  /*44730*/  SHF.R.U32.HI R3, RZ, 0x6, R3 ;  /* 0x00000006ff037819 */ /* 0x008fe20000011603 */
[----:B------:R-:W-:Y:S01]  /*44740*/  LDGSTS.E [R243+0x38008], desc[UR20][R20.64], P4 ;  /* 0x3800800014f37fae */ /* 0x000fe2000a1a1014 */
[----:B------:R-:W-:Y:S02]  /*44750*/  IADD3.X R57, PT, PT, R57, UR11, RZ, P6, !PT ;  /* 0x0000000b39397c10 */ /* 0x000fe4000b7fe4ff */
[----:B------:R-:W-:Y:S02]  /*44760*/  SGXT.U32 R3, R3, 0x1 ;  /* 0x000000010303781a */ /* 0x000fe40000000000 */
[----:B------:R-:W-:Y:S02]  /*44770*/  IADD3 R86, P6, PT, R86, UR10, RZ ;  /* 0x0000000a56567c10 */ /* 0x000fe4000ffde0ff */
[----:B------:R-:W-:Y:S02]  /*44780*/  LOP3.LUT R3, R3, 0x2c, RZ, 0xfc, !PT ;  /* 0x0000002c03037812 */ /* 0x000fe400078efcff */
[----:B------:R-:W-:-:S02]  /*44790*/  IADD3.X R87, PT, PT, R87, UR11, RZ, P6, !PT ;  /* 0x0000000b57577c10 */ /* 0x000fc4000b7fe4ff */
[----:B------:R-:W-:Y:S02]  /*447a0*/  ISETP.GE.AND P1, PT, R3, UR4, PT ;  /* 0x0000000403007c0c */ /* 0x000fe4000bf26270 */
[--C-:B-1----:R-:W-:Y:S02]  /*447b0*/  SHF.R.U32.HI R3, RZ, 0x6, R2.reuse ;  /* 0x00000006ff037819 */ /* 0x102fe40000011602 */
        /* <DEDUP_REMOVED lines=29> */
[----:B------:R-:W-:-:S02]  /*44990*/  IADD3 R58, P6, PT, R58, UR10, RZ ;  /* 0x0000000a3a3a7c10 */ /* 0x000fc4000ffde0ff */
[----:B------:R-:W-:Y:S02]  /*449a0*/  LOP3.LUT R3, R3, 0x4e, RZ, 0xfc, !PT ;  /* 0x0000004e03037812 */ /* 0x000fe400078efcff */
[----:B------:R-:W-:Y:S02]  /*449b0*/  IADD3.X R59, PT, PT, R59, UR11, RZ, P6, !PT ;  /* 0x0000000b3b3b7c10 */ /* 0x000fe4000b7fe4ff */
[----:B------:R-:W-:Y:S02]  /*449c0*/  ISETP.GE.AND P1, PT, R3, UR4, PT ;  /* 0x0000000403007c0c */ /* 0x000fe4000bf26270 */
[--C-:B---3--:R-:W-:Y:S02]  /*449d0*/  SHF.R.U32.HI R3, RZ, 0x6, R2.reuse ;  /* 0x00000006ff037819 */ /* 0x108fe40000011602 */
[----:B------:R-:W-:Y:S02]  /*449e0*/  SHF.R.U32.HI R2, RZ, 0x6, R2 ;  /* 0x00000006ff027819 */ /* 0x000fe40000011602 */
[----:B------:R-:W-:-:S02]  /*449f0*/  SGXT.U32 R3, R3, 0x1 ;  /* 0x000000010303781a */ /* 0x000fc40000000000 */
[----:B------:R-:W-:Y:S02]  /*44a00*/  SGXT.U32 R2, R2, 0x1 ;  /* 0x000000010202781a */ /* 0x000fe40000000000 */
[----:B------:R-:W-:Y:S02]  /*44a10*/  SEL R10, RZ, 0x4, P1 ;  /* 0x00000004ff0a7807 */ /* 0x000fe40000800000 */
[----:B------:R-:W-:Y:S02]  /*44a20*/  LOP3.LUT R2, R2, 0x6c, RZ, 0xfc, !PT ;  /* 0x0000006c02027812 */ /* 0x000fe400078efcff */
[----:B------:R-:W-:Y:S02]  /*44a30*/  LOP3.LUT R3, R3, 0x6e, RZ, 0xfc, !PT ;  /* 0x0000006e03037812 */ /* 0x000fe400078efcff */
[----:B------:R-:W-:Y:S02]  /*44a40*/  ISETP.GE.AND P4, PT, R2, UR4, PT ;  /* 0x0000000402007c0c */ /* 0x000fe4000bf86270 */
[----:B------:R-:W1:Y:S01]  /*44a50*/  S2R R2, SR_TID.X ;  /* 0x0000000000027919 */ /* 0x000e620000002100 */
[----:B------:R-:W-:-:S02]  /*44a60*/  SEL R10, R10, RZ, P3 ;  /* 0x000000ff0a0a7207 */ /* 0x000fc40001800000 */
[----:B------:R-:W-:Y:S02]  /*44a70*/  ISETP.GE.AND P5, PT, R3, UR4, PT ;  /* 0x0000000403007c0c */ /* 0x000fe4000bfa6270 */
[----:B------:R-:W-:Y:S02]  /*44a80*/  ISETP.NE.U32.AND P1, PT, R10, RZ, PT ;  /* 0x000000ff0a00720c */ /* 0x000fe40003f25070 */
[----:B------:R-:W-:Y:S02]  /*44a90*/  SEL R11, RZ, 0x4, P4 ;  /* 0x00000004ff0b7807 */ /* 0x000fe40002000000 */
[----:B------:R-:W-:Y:S02]  /*44aa0*/  SEL R10, RZ, 0x4, P5 ;  /* 0x00000004ff0a7807 */ /* 0x000fe40002800000 */
[----:B------:R-:W-:Y:S02]  /*44ab0*/  SEL R11, R11, RZ, P3 ;  /* 0x000000ff0b0b7207 */ /* 0x000fe40001800000 */
[----:B------:R-:W-:-:S02]  /*44ac0*/  SEL R10, R10, RZ, P3 ;  /* 0x000000ff0a0a7207 */ /* 0x000fc40001800000 */
        /* <DEDUP_REMOVED lines=10> */
[--C-:B-1----:R-:W-:Y:S02]  /*44b70*/  SHF.R.U32.HI R3, RZ, 0x6, R2.reuse ;  /* 0x00000006ff037819 */ /* 0x102fe40000011602 */
[----:B------:R-:W-:Y:S02]  /*44b80*/  SHF.R.U32.HI R2, RZ, 0x6, R2 ;  /* 0x00000006ff027819 */ /* 0x000fe40000011602 */
[----:B------:R-:W-:Y:S02]  /*44b90*/  SGXT.U32 R3, R3, 0x1 ;  /* 0x000000010303781a */ /* 0x000fe40000000000 */
[----:B------:R-:W-:-:S02]  /*44ba0*/  SGXT.U32 R2, R2, 0x1 ;  /* 0x000000010202781a */ /* 0x000fc40000000000 */
[----:B------:R-:W-:Y:S02]  /*44bb0*/  LOP3.LUT R3, R3, 0x12, RZ, 0xfc, !PT ;  /* 0x0000001203037812 */ /* 0x000fe400078efcff */
[----:B------:R-:W-:Y:S01]  /*44bc0*/  LOP3.LUT R2, R2, 0x10, RZ, 0xfc, !PT ;  /* 0x0000001002027812 */ /* 0x000fe200078efcff */
[----:B------:R-:W3:Y:S01]  /*44bd0*/  LDL.LU.64 R242, [R1+0x4f0] ;  /* 0x0004f00001f27983 */ /* 0x000ee20000300a00 */
[----:B------:R-:W-:Y:S02]  /*44be0*/  ISETP.GE.AND P4, PT, R3, UR4, PT ;  /* 0x0000000403007c0c */ /* 0x000fe4000bf86270 */
[----:B------:R-:W-:Y:S01]  /*44bf0*/  ISETP.GE.AND P1, PT, R2, UR4, PT ;  /* 0x0000000402007c0c */ /* 0x000fe2000bf26270 */
[----:B------:R-:W1:Y:S01]  /*44c00*/  S2R R3, SR_TID.X ;  /* 0x0000000000037919 */ /* 0x000e620000002100 */
[----:B----4-:R-:W-:Y:S02]  /*44c10*/  IADD3 R22, P5, PT, R194, UR10, RZ ;  /* 0x0000000ac2167c10 */ /* 0x010fe4000ffbe0ff */
[----:B------:R-:W-:Y:S01]  /*44c20*/  SEL R11, RZ, 0x4, P1 ;  /* 0x00000004ff0b7807 */ /* 0x000fe20000800000 */
[----:B------:R-:W4:Y:S01]  /*44c30*/  S2R R2, SR_TID.X ;  /* 0x0000000000027919 */ /* 0x000f220000002100 */
[----:B------:R-:W-:-:S02]  /*44c40*/  IADD3.X R23, PT, PT, R195, UR11, RZ, P5, !PT ;  /* 0x0000000bc3177c10 */ /* 0x000fc4000affe4ff */
[----:B------:R-:W-:Y:S02]  /*44c50*/  SEL R11, R11, RZ, P3 ;  /* 0x000000ff0b0b7207 */ /* 0x000fe40001800000 */
[----:B------:R-:W-:Y:S02]  /*44c60*/  SEL R10, RZ, 0x4, P4 ;  /* 0x00000004ff0a7807 */ /* 0x000fe40002000000 */
[----:B------:R-:W-:Y:S02]  /*44c70*/  ISETP.NE.U32.AND P1, PT, R11, RZ, PT ;  /* 0x000000ff0b00720c */ /* 0x000fe40003f25070 */
[----:B------:R-:W-:Y:S02]  /*44c80*/  SEL R10, R10, RZ, P3 ;  /* 0x000000ff0a0a7207 */ /* 0x000fe40001800000 */
[----:B------:R-:W-:Y:S02]  /*44c90*/  IADD3 R24, P5, PT, R24, UR10, RZ ;  /* 0x0000000a18187c10 */ /* 0x000fe4000ffbe0ff */
[----:B------:R-:W-:-:S02]  /*44ca0*/  ISETP.NE.U32.AND P4, PT, R10, RZ, PT ;  /* 0x000000ff0a00720c */ /* 0x000fc40003f85070 */
[----:B------:R-:W-:Y:S02]  /*44cb0*/  IADD3.X R25, PT, PT, R25, UR11, RZ, P5, !PT ;  /* 0x0000000b19197c10 */ /* 0x000fe4000affe4ff */
[----:B------:R-:W-:Y:S02]  /*44cc0*/  IADD3.X R93, PT, PT, R93, UR11, RZ, P6, !PT ;  /* 0x0000000b5d5d7c10 */ /* 0x000fe4000b7fe4ff */
[----:B------:R-:W-:Y:S01]  /*44cd0*/  IADD3 R190, P6, PT, R30, UR10, RZ ;  /* 0x0000000a1ebe7c10 */ /* 0x000fe2000ffde0ff */
[----:B------:R-:W-:Y:S03]  /*44ce0*/  LDGSTS.E [R244+0x38000], desc[UR20][R22.64], P1 ;  /* 0x3800000016f47fae */ /* 0x000fe600089a1014 */
[----:B------:R-:W-:Y:S02]  /*44cf0*/  IADD3.X R191, PT, PT, R31, UR11, RZ, P6, !PT ;  /* 0x0000000b1fbf7c10 */ /* 0x000fe4000b7fe4ff */
[----:B------:R-:W-:Y:S01]  /*44d00*/  IADD3 R192, P6, PT, R178, UR10, RZ ;  /* 0x0000000ab2c07c10 */ /* 0x000fe2000ffde0ff */
[----:B------:R-:W-:Y:S01]  /*44d10*/  LDGSTS.E [R244+0x38008], desc[UR20][R24.64], P4 ;  /* 0x3800800018f47fae */ /* 0x000fe2000a1a1014 */
[----:B-1----:R-:W-:-:S02]  /*44d20*/  SHF.R.U32.HI R3, RZ, 0x6, R3 ;  /* 0x00000006ff037819 */ /* 0x002fc40000011603 */
[----:B------:R-:W-:Y:S02]  /*44d30*/  IADD3.X R193, PT, PT, R179, UR11, RZ, P6, !PT ;  /* 0x0000000bb3c17c10 */ /* 0x000fe4000b7fe4ff */
[----:B------:R-:W-:Y:S02]  /*44d40*/  SGXT.U32 R3, R3, 0x1 ;  /* 0x000000010303781a */ /* 0x000fe40000000000 */
[----:B------:R-:W-:Y:S02]  /*44d50*/  IADD3 R62, P6, PT, R62, UR10, RZ ;  /* 0x0000000a3e3e7c10 */ /* 0x000fe4000ffde0ff */
[----:B------:R-:W-:Y:S02]  /*44d60*/  LOP3.LUT R3, R3, 0x30, RZ, 0xfc, !PT ;  /* 0x0000003003037812 */ /* 0x000fe400078efcff */
[----:B------:R-:W-:Y:S02]  /*44d70*/  IADD3.X R63, PT, PT, R63, UR11, RZ, P6, !PT ;  /* 0x0000000b3f3f7c10 */ /* 0x000fe4000b7fe4ff */
[----:B------:R-:W-:-:S02]  /*44d80*/  ISETP.GE.AND P1, PT, R3, UR4, PT ;  /* 0x0000000403007c0c */ /* 0x000fc4000bf26270 */
[--C-:B----4-:R-:W-:Y:S02]  /*44d90*/  SHF.R.U32.HI R3, RZ, 0x6, R2.reuse ;  /* 0x00000006ff037819 */ /* 0x110fe40000011602 */
[----:B------:R-:W-:Y:S02]  /*44da0*/  SHF.R.U32.HI R2, RZ, 0x6, R2 ;  /* 0x00000006ff027819 */ /* 0x000fe40000011602 */
[----:B------:R-:W-:Y:S02]  /*44db0*/  SGXT.U32 R3, R3, 0x1 ;  /* 0x000000010303781a */ /* 0x000fe40000000000 */
[----:B------:R-:W-:Y:S02]  /*44dc0*/  SGXT.U32 R2, R2, 0x1 ;  /* 0x000000010202781a */ /* 0x000fe40000000000 */
[----:B------:R-:W-:Y:S02]  /*44dd0*/  LOP3.LUT R3, R3, 0x50, RZ, 0xfc, !PT ;  /* 0x0000005003037812 */ /* 0x000fe400078efcff */
[----:B------:R-:W-:-:S02]  /*44de0*/  LOP3.LUT R2, R2, 0x32, RZ, 0xfc, !PT ;  /* 0x0000003202027812 */ /* 0x000fc400078efcff */
[----:B------:R-:W-:Y:S02]  /*44df0*/  ISETP.GE.AND P5, PT, R3, UR4, PT ;  /* 0x0000000403007c0c */ /* 0x000fe4000bfa6270 */
[----:B------:R-:W1:Y:S01]  /*44e00*/  S2R R3, SR_TID.X ;  /* 0x0000000000037919 */ /* 0x000e620000002100 */
[----:B------:R-:W-:Y:S02]  /*44e10*/  ISETP.GE.AND P4, PT, R2, UR4, PT ;  /* 0x0000000402007c0c */ /* 0x000fe4000bf86270 */
[----:B------:R-:W-:Y:S01]  /*44e20*/  SEL R10, RZ, 0x4, P1 ;  /* 0x00000004ff0a7807 */ /* 0x000fe20000800000 */
[----:B------:R-:W4:Y:S01]  /*44e30*/  S2R R2, SR_TID.X ;  /* 0x0000000000027919 */ /* 0x000f220000002100 */
[----:B------:R-:W-:Y:S02]  /*44e40*/  SEL R11, RZ, 0x4, P4 ;  /* 0x00000004ff0b7807 */ /* 0x000fe40002000000 */
[----:B------:R-:W-:Y:S02]  /*44e50*/  SEL R10, R10, RZ, P3 ;  /* 0x000000ff0a0a7207 */ /* 0x000fe40001800000 */
[----:B------:R-:W-:-:S02]  /*44e60*/  SEL R11, R11, RZ, P3 ;  /* 0x000000ff0b0b7207 */ /* 0x000fc40001800000 */
[----:B------:R-:W-:Y:S02]  /*44e70*/  ISETP.NE.U32.AND P1, PT, R10, RZ, PT ;  /* 0x000000ff0a00720c */ /* 0x000fe40003f25070 */
[----:B------:R-:W-:Y:S02]  /*44e80*/  SEL R10, RZ, 0x4, P5 ;  /* 0x00000004ff0a7807 */ /* 0x000fe40002800000 */
[----:B------:R-:W-:Y:S02]  /*44e90*/  ISETP.NE.U32.AND P5, PT, R11, RZ, PT ;  /* 0x000000ff0b00720c */ /* 0x000fe40003fa5070 */
[----:B------:R-:W-:Y:S02]  /*44ea0*/  SEL R10, R10, RZ, P3 ;  /* 0x000000ff0a0a7207 */ /* 0x000fe40001800000 */
[----:B------:R-:W-:Y:S02]  /*44eb0*/  IADD3 R64, P6, PT, R64, UR10, RZ ;  /* 0x0000000a40407c10 */ /* 0x000fe4000ffde0ff */
[----:B------:R-:W-:-:S02]  /*44ec0*/  ISETP.NE.U32.AND P4, PT, R10, RZ, PT ;  /* 0x000000ff0a00720c */ /* 0x000fc40003f85070 */
        /* <DEDUP_REMOVED lines=14> */
[--C-:B----4-:R-:W-:Y:S02]  /*44fb0*/  SHF.R.U32.HI R3, RZ, 0x6, R2.reuse ;  /* 0x00000006ff037819 */ /* 0x110fe40000011602 */
        /* <DEDUP_REMOVED lines=17> */
[----:B------:R-:W-:Y:S10]  /*450d0*/  LDGSTS.E [R244+0x3c008], desc[UR20][R188.64], P1 ;  /* 0x3c008000bcf47fae */ /* 0x000ff400089a1014 */
[----:B------:R-:W-:Y:S01]  /*450e0*/  LDGSTS.E [R244+0x3e000], desc[UR20][R210.64], P5 ;  /* 0x3e000000d2f47fae */ /* 0x000fe2000a9a1014 */
[----:B------:R-:W-:-:S02]  /*450f0*/  IADD3 R26, P5, PT, R186, UR10, RZ ;  /* 0x0000000aba1a7c10 */ /* 0x000fc4000ffbe0ff */
[----:B------:R-:W-:Y:S01]  /*45100*/  IADD3 R186, P6, PT, R174, UR10, RZ ;  /* 0x0000000aaeba7c10 */ /* 0x000fe2000ffde0ff */
[----:B------:R4:W-:Y:S01]  /*45110*/  LDGSTS.E [R244+0x3e008], desc[UR20][R218.64], P4 ;  /* 0x3e008000daf47fae */ /* 0x0009e2000a1a1014 */
        /* <DEDUP_REMOVED lines=9> */
[----:B------:R-:W-:Y:S01]  /*451b0*/  IADD3.X R27, PT, PT, R187, UR11, RZ, P5, !PT ;  /* 0x0000000bbb1b7c10 */ /* 0x000fe2000affe4ff */
[----:B------:R-:W2:Y:S01]  /*451c0*/  S2R R2, SR_TID.X ;  /* 0x0000000000027919 */ /* 0x000ea20000002100 */
[----:B------:R-:W-:Y:S02]  /*451d0*/  SEL R11, RZ, 0x4, P1 ;  /* 0x00000004ff0b7807 */ /* 0x000fe40000800000 */
[----:B------:R-:W-:-:S02]  /*451e0*/  SEL R10, RZ, 0x4, P4 ;  /* 0x00000004ff0a7807 */ /* 0x000fc40002000000 */
[----:B------:R-:W-:Y:S02]  /*451f0*/  SEL R11, R11, RZ, P3 ;  /* 0x000000ff0b0b7207 */ /* 0x000fe40001800000 */
[----:B------:R-:W-:Y:S02]  /*45200*/  SEL R10, R10, RZ, P3 ;  /* 0x000000ff0a0a7207 */ /* 0x000fe40001800000 */
[----:B------:R-:W-:Y:S02]  /*45210*/  ISETP.NE.U32.AND P1, PT, R11, RZ, PT ;  /* 0x000000ff0b00720c */ /* 0x000fe40003f25070 */
[----:B------:R-:W-:Y:S02]  /*45220*/  IADD3 R28, P5, PT, R28, UR10, RZ ;  /* 0x0000000a1c1c7c10 */ /* 0x000fe4000ffbe0ff */
[----:B------:R-:W-:Y:S02]  /*45230*/  ISETP.NE.U32.AND P4, PT, R10, RZ, PT ;  /* 0x000000ff0a00720c */ /* 0x000fe40003f85070 */
[----:B------:R-:W-:-:S02]  /*45240*/  IADD3.X R29, PT, PT, R29, UR11, RZ, P5, !PT ;  /* 0x0000000b1d1d7c10 */ /* 0x000fc4000affe4ff */
[----:B------:R-:W-:Y:S02]  /*45250*/  IADD3.X R187, PT, PT, R175, UR11, RZ, P6, !PT ;  /* 0x0000000bafbb7c10 */ /* 0x000fe4000b7fe4ff */
[----:B------:R-:W-:-:S03]  /*45260*/  IADD3 R66, P6, PT, R66, UR10, RZ ;  /* 0x0000000a42427c10 */ /* 0x000fc6000ffde0ff */
[----:B------:R-:W-:Y:S01]  /*45270*/  LDGSTS.E [R245+0x38000], desc[UR20][R26.64], P1 ;  /* 0x380000001af57fae */ /* 0x000fe200089a1014 */
[----:B------:R-:W-:Y:S02]  /*45280*/  IADD3.X R67, PT, PT, R67, UR11, RZ, P6, !PT ;  /* 0x0000000b43437c10 */ /* 0x000fe4000b7fe4ff */
[----:B------:R-:W-:Y:S01]  /*45290*/  IADD3 R68, P6, PT, R68, UR10, RZ ;  /* 0x0000000a44447c10 */ /* 0x000fe2000ffde0ff */
[----:B------:R-:W-:Y:S01]  /*452a0*/  LDGSTS.E [R245+0x38008], desc[UR20][R28.64], P4 ;  /* 0x380080001cf57fae */ /* 0x000fe2000a1a1014 */
[----:B-1----:R-:W-:Y:S02]  /*452b0*/  SHF.R.U32.HI R3, RZ, 0x6, R3 ;  /* 0x00000006ff037819 */ /* 0x002fe40000011603 */
[----:B------:R-:W-:Y:S02]  /*452c0*/  IADD3.X R69, PT, PT, R69, UR11, RZ, P6, !PT ;  /* 0x0000000b45457c10 */ /* 0x000fe4000b7fe4ff */
[----:B------:R-:W-:Y:S02]  /*452d0*/  SGXT.U32 R3, R3, 0x1 ;  /* 0x000000010303781a */ /* 0x000fe40000000000 */
[----:B------:R-:W-:-:S02]  /*452e0*/  IADD3 R98, P6, PT, R98, UR10, RZ ;  /* 0x0000000a62627c10 */ /* 0x000fc4000ffde0ff */
[----:B------:R-:W-:Y:S02]  /*452f0*/  LOP3.LUT R3, R3, 0x34, RZ, 0xfc, !PT ;  /* 0x0000003403037812 */ /* 0x000fe400078efcff */
[----:B------:R-:W-:Y:S02]  /*45300*/  IADD3.X R99, PT, PT, R99, UR11, RZ, P6, !PT ;  /* 0x0000000b63637c10 */ /* 0x000fe4000b7fe4ff */
[----:B------:R-:W-:Y:S02]  /*45310*/  ISETP.GE.AND P1, PT, R3, UR4, PT ;  /* 0x0000000403007c0c */ /* 0x000fe4000bf26270 */
[--C-:B--2---:R-:W-:Y:S02]  /*45320*/  SHF.R.U32.HI R3, RZ, 0x6, R2.reuse ;  /* 0x00000006ff037819 */ /* 0x104fe40000011602 */
[----:B------:R-:W-:Y:S02]  /*45330*/  SHF.R.U32.HI R2, RZ, 0x6, R2 ;  /* 0x00000006ff027819 */ /* 0x000fe40000011602 */
[----:B------:R-:W-:-:S02]  /*45340*/  SGXT.U32 R3, R3, 0x1 ;  /* 0x000000010303781a */ /* 0x000fc40000000000 */
[----:B------:R-:W-:Y:S02]  /*45350*/  SGXT.U32 R2, R2, 0x1 ;  /* 0x000000010202781a */ /* 0x000fe40000000000 */
[----:B------:R-:W-:Y:S02]  /*45360*/  LOP3.LUT R3, R3, 0x54, RZ, 0xfc, !PT ;  /* 0x0000005403037812 */ /* 0x000fe400078efcff */
[----:B------:R-:W-:Y:S02]  /*45370*/  LOP3.LUT R2, R2, 0x36, RZ, 0xfc, !PT ;  /* 0x0000003602027812 */ /* 0x000fe400078efcff */
[----:B------:R-:W-:Y:S02]  /*45380*/  ISETP.GE.AND P5, PT, R3, UR4, PT ;  /* 0x0000000403007c0c */ /* 0x000fe4000bfa6270 */
[----:B------:R-:W1:Y:S01]  /*45390*/  S2R R3, SR_TID.X ;  /* 0x0000000000037919 */ /* 0x000e620000002100 */
[----:B------:R-:W-:Y:S02]  /*453a0*/  ISETP.GE.AND P4, PT, R2, UR4, PT ;  /* 0x0000000402007c0c */ /* 0x000fe4000bf86270 */
[----:B------:R-:W-:Y:S01]  /*453b0*/  SEL R10, RZ, 0x4, P1 ;  /* 0x00000004ff0a7807 */ /* 0x000fe20000800000 */
[----:B------:R-:W2:Y:S01]  /*453c0*/  S2R R2, SR_TID.X ;  /* 0x0000000000027919 */ /* 0x000ea20000002100 */
[----:B------:R-:W-:-:S02]  /*453d0*/  SEL R11, RZ, 0x4, P4 ;  /* 0x00000004ff0b7807 */ /* 0x000fc40002000000 */
[----:B------:R-:W-:Y:S02]  /*453e0*/  SEL R10, R10, RZ, P3 ;  /* 0x000000ff0a0a7207 */ /* 0x000fe40001800000 */
[----:B------:R-:W-:Y:S02]  /*453f0*/  SEL R11, R11, RZ, P3 ;  /* 0x000000ff0b0b7207 */ /* 0x000fe40001800000 */
[----:B------:R-:W-:Y:S02]  /*45400*/  ISETP.NE.U32.AND P1, PT, R10, RZ, PT ;  /* 0x000000ff0a00720c */ /* 0x000fe40003f25070 */
[----:B------:R-:W-:Y:S02]  /*45410*/  SEL R10, RZ, 0x4, P5 ;  /* 0x00000004ff0a7807 */ /* 0x000fe40002800000 */
[----:B------:R-:W-:Y:S02]  /*45420*/  ISETP.NE.U32.AND P5, PT, R11, RZ, PT ;  /* 0x000000ff0b00720c */ /* 0x000fe40003fa5070 */
[----:B------:R-:W-:-:S04]  /*45430*/  SEL R10, R10, RZ, P3 ;  /* 0x000000ff0a0a7207 */ /* 0x000fc80001800000 */
[----:B------:R-:W-:-:S03]  /*45440*/  ISETP.NE.U32.AND P4, PT, R10, RZ, PT ;  /* 0x000000ff0a00720c */ /* 0x000fc60003f85070 */
[----:B------:R-:W-:Y:S04]  /*45450*/  LDGSTS.E [R245+0x3a000], desc[UR20][R58.64], P1 ;  /* 0x3a0000003af57fae */ /* 0x000fe800089a1014 */
[----:B------:R-:W-:Y:S01]  /*45460*/  LDGSTS.E [R245+0x3a008], desc[UR20][R60.64], P5 ;  /* 0x3a0080003cf57fae */ /* 0x000fe2000a9a1014 */
[----:B-1----:R-:W-:-:S05]  /*45470*/  SHF.R.U32.HI R3, RZ, 0x6, R3 ;  /* 0x00000006ff037819 */ /* 0x002fca0000011603 */
[----:B------:R-:W-:Y:S01]  /*45480*/  LDGSTS.E [R245+0x3c000], desc[UR20][R90.64], P4 ;  /* 0x3c0000005af57fae */ /* 0x000fe2000a1a1014 */
[----:B------:R-:W-:-:S04]  /*45490*/  SGXT.U32 R3, R3, 0x1 ;  /* 0x000000010303781a */ /* 0x000fc80000000000 */
[----:B------:R-:W-:-:S04]  /*454a0*/  LOP3.LUT R3, R3, 0x56, RZ, 0xfc, !PT ;  /* 0x0000005603037812 */ /* 0x000fc800078efcff */
[----:B------:R-:W-:Y:S02]  /*454b0*/  ISETP.GE.AND P1, PT, R3, UR4, PT ;  /* 0x0000000403007c0c */ /* 0x000fe4000bf26270 */
[--C-:B--2---:R-:W-:Y:S02]  /*454c0*/  SHF.R.U32.HI R3, RZ, 0x6, R2.reuse ;  /* 0x00000006ff037819 */ /* 0x104fe40000011602 */
[----:B------:R-:W-:Y:S02]  /*454d0*/  SHF.R.U32.HI R2, RZ, 0x6, R2 ;  /* 0x00000006ff027819 */ /* 0x000fe40000011602 */
[----:B------:R-:W-:Y:S02]  /*454e0*/  SGXT.U32 R3, R3, 0x1 ;  /* 0x000000010303781a */ /* 0x000fe40000000000 */
[----:B------:R-:W-:Y:S02]  /*454f0*/  SGXT.U32 R2, R2, 0x1 ;  /* 0x000000010202781a */ /* 0x000fe40000000000 */
[----:B------:R-:W-:-:S02]  /*45500*/  SEL R10, RZ, 0x4, P1 ;  /* 0x00000004ff0a7807 */ /* 0x000fc40000800000 */
[----:B------:R-:W-:Y:S02]  /*45510*/  LOP3.LUT R2, R2, 0x74, RZ, 0xfc, !PT ;  /* 0x0000007402027812 */ /* 0x000fe400078efcff */
[----:B------:R-:W-:Y:S02]  /*45520*/  LOP3.LUT R3, R3, 0x76, RZ, 0xfc, !PT ;  /* 0x0000007603037812 */ /* 0x000fe400078efcff */
[----:B------:R-:W-:Y:S02]  /*45530*/  ISETP.GE.AND P4, PT, R2, UR4, PT ;  /* 0x0000000402007c0c */ /* 0x000fe4000bf86270 */
[----:B------:R-:W1:Y:S01]  /*45540*/  S2R R2, SR_TID.X ;  /* 0x0000000000027919 */ /* 0x000e620000002100 */
        /* <DEDUP_REMOVED lines=9> */
[----:B------:R-:W-:Y:S10]  /*455e0*/  LDGSTS.E [R245+0x3c008], desc[UR20][R92.64], P1 ;  /* 0x3c0080005cf57fae */ /* 0x000ff400089a1014 */
[----:B------:R-:W-:Y:S01]  /*455f0*/  LDGSTS.E [R245+0x3e000], desc[UR20][R190.64], P5 ;  /* 0x3e000000bef57fae */ /* 0x000fe2000a9a1014 */
[----:B------:R-:W-:-:S02]  /*45600*/  IADD3 R30, P5, PT, R180, UR10, RZ ;  /* 0x0000000ab41e7c10 */ /* 0x000fc4000ffbe0ff */
[--C-:B-1----:R-:W-:Y:S01]  /*45610*/  SHF.R.U32.HI R3, RZ, 0x6, R2.reuse ;  /* 0x00000006ff037819 */ /* 0x102fe20000011602 */
[----:B------:R1:W-:Y:S01]  /*45620*/  LDGSTS.E [R245+0x3e008], desc[UR20][R192.64], P4 ;  /* 0x3e008000c0f57fae */ /* 0x0003e2000a1a1014 */
[----:B------:R-:W-:Y:S02]  /*45630*/  SHF.R.U32.HI R2, RZ, 0x6, R2 ;  /* 0x00000006ff027819 */ /* 0x000fe40000011602 */
[----:B------:R-:W-:Y:S02]  /*45640*/  SGXT.U32 R3, R3, 0x1 ;  /* 0x000000010303781a */ /* 0x000fe40000000000 */
[----:B------:R-:W-:Y:S02]  /*45650*/  SGXT.U32 R2, R2, 0x1 ;  /* 0x000000010202781a */ /* 0x000fe40000000000 */
[----:B------:R-:W-:Y:S02]  /*45660*/  LOP3.LUT R3, R3, 0x1a, RZ, 0xfc, !PT ;  /* 0x0000001a03037812 */ /* 0x000fe400078efcff */
[----:B------:R-:W-:-:S02]  /*45670*/  LOP3.LUT R2, R2, 0x18, RZ, 0xfc, !PT ;  /* 0x0000001802027812 */ /* 0x000fc400078efcff */
[----:B------:R-:W-:Y:S02]  /*45680*/  ISETP.GE.AND P4, PT, R3, UR4, PT ;  /* 0x0000000403007c0c */ /* 0x000fe4000bf86270 */
[----:B------:R-:W2:Y:S01]  /*45690*/  S2R R3, SR_TID.X ;  /* 0x0000000000037919 */ /* 0x000ea20000002100 */
[----:B------:R-:W-:Y:S02]  /*456a0*/  ISETP.GE.AND P1, PT, R2, UR4, PT ;  /* 0x0000000402007c0c */ /* 0x000fe4000bf26270 */
[----:B------:R-:W-:Y:S01]  /*456b0*/  IADD3.X R31, PT, PT, R181, UR11, RZ, P5, !PT ;  /* 0x0000000bb51f7c10 */ /* 0x000fe2000affe4ff */
[----:B------:R-:W1:Y:S01]  /*456c0*/  S2R R2, SR_TID.X ;  /* 0x0000000000027919 */ /* 0x000e620000002100 */
[----:B------:R-:W-:Y:S02]  /*456d0*/  SEL R11, RZ, 0x4, P1 ;  /* 0x00000004ff0b7807 */ /* 0x000fe40000800000 */
[----:B------:R-:W-:Y:S02]  /*456e0*/  SEL R10, RZ, 0x4, P4 ;  /* 0x00000004ff0a7807 */ /* 0x000fe40002000000 */
[----:B------:R-:W-:-:S02]  /*456f0*/  SEL R11, R11, RZ, P3 ;  /* 0x000000ff0b0b7207 */ /* 0x000fc40001800000 */
[----:B------:R-:W-:Y:S02]  /*45700*/  SEL R10, R10, RZ, P3 ;  /* 0x000000ff0a0a7207 */ /* 0x000fe40001800000 */
[----:B------:R-:W-:Y:S02]  /*45710*/  ISETP.NE.U32.AND P1, PT, R11, RZ, PT ;  /* 0x000000ff0b00720c */ /* 0x000fe40003f25070 */
[----:B------:R-:W-:Y:S02]  /*45720*/  IADD3 R32, P5, PT, R32, UR10, RZ ;  /* 0x0000000a20207c10 */ /* 0x000fe4000ffbe0ff */
[----:B------:R-:W-:Y:S02]  /*45730*/  ISETP.NE.U32.AND P4, PT, R10, RZ, PT ;  /* 0x000000ff0a00720c */ /* 0x000fe40003f85070 */
[----:B------:R-:W-:-:S07]  /*45740*/  IADD3.X R33, PT, PT, R33, UR11, RZ, P5, !PT ;  /* 0x0000000b21217c10 */ /* 0x000fce000affe4ff */
[----:B------:R-:W-:Y:S04]  /*45750*/  LDGSTS.E [R246+0x38000], desc[UR20][R30.64], P1 ;  /* 0x380000001ef67fae */ /* 0x000fe800089a1014 */
[----:B------:R-:W-:Y:S01]  /*45760*/  LDGSTS.E [R246+0x38008], desc[UR20][R32.64], P4 ;  /* 0x3800800020f67fae */ /* 0x000fe2000a1a1014 */
[----:B--2---:R-:W-:-:S04]  /*45770*/  SHF.R.U32.HI R3, RZ, 0x6, R3 ;  /* 0x00000006ff037819 */ /* 0x004fc80000011603 */
[----:B------:R-:W-:-:S04]  /*45780*/  SGXT.U32 R3, R3, 0x1 ;  /* 0x000000010303781a */ /* 0x000fc80000000000 */
[----:B------:R-:W-:-:S04]  /*45790*/  LOP3.LUT R3, R3, 0x38, RZ, 0xfc, !PT ;  /* 0x0000003803037812 */ /* 0x000fc800078efcff */
        /* <DEDUP_REMOVED lines=11> */
[----:B------:R-:W2:Y:S01]  /*45850*/  S2R R2, SR_TID.X ;  /* 0x0000000000027919 */ /* 0x000ea20000002100 */
[----:B------:R-:W-:Y:S02]  /*45860*/  SEL R11, RZ, 0x4, P4 ;  /* 0x00000004ff0b7807 */ /* 0x000fe40002000000 */
[----:B------:R-:W-:-:S02]  /*45870*/  SEL R10, R10, RZ, P3 ;  /* 0x000000ff0a0a7207 */ /* 0x000fc40001800000 */
        /* <DEDUP_REMOVED lines=35> */
[----:B------:R-:W-:Y:S01]  /*45ab0*/  LDGSTS.E [R246+0x3e008], desc[UR20][R186.64], P4 ;  /* 0x3e008000baf67fae */ /* 0x000fe2000a1a1014 */
        /* <DEDUP_REMOVED lines=8> */
[----:B------:R-:W-:Y:S01]  /*45b40*/  IADD3.X R35, PT, PT, R177, UR11, RZ, P5, !PT ;  /* 0x0000000bb1237c10 */ /* 0x000fe2000affe4ff */
[----:B------:R-:W2:Y:S01]  /*45b50*/  S2R R2, SR_TID.X ;  /* 0x0000000000027919 */ /* 0x000ea20000002100 */
        /* <DEDUP_REMOVED lines=10> */
[----:B-1----:R-:W-:-:S04]  /*45c00*/  SHF.R.U32.HI R3, RZ, 0x6, R3 ;  /* 0x00000006ff037819 */ /* 0x002fc80000011603 */
[----:B------:R-:W-:-:S04]  /*45c10*/  SGXT.U32 R3, R3, 0x1 ;  /* 0x000000010303781a */ /* 0x000fc80000000000 */
[----:B------:R-:W-:-:S04]  /*45c20*/  LOP3.LUT R3, R3, 0x3c, RZ, 0xfc, !PT ;  /* 0x0000003c03037812 */ /* 0x000fc800078efcff */
[----:B------:R-:W-:Y:S02]  /*45c30*/  ISETP.GE.AND P1, PT, R3, UR4, PT ;  /* 0x0000000403007c0c */ /* 0x000fe4000bf26270 */
[--C-:B--2---:R-:W-:Y:S02]  /*45c40*/  SHF.R.U32.HI R3, RZ, 0x6, R2.reuse ;  /* 0x00000006ff037819 */ /* 0x104fe40000011602 */
        /* <DEDUP_REMOVED lines=32> */
[----:B------:R-:W-:Y:S02]  /*45e50*/  ISETP.GE.AND P4, PT, R2, UR4, PT ;  /* 0x0000000402007c0c */ /* 0x000fe4000bf86270 */
[----:B------:R-:W4:Y:S01]  /*45e60*/  LDL.LU.64 R2, [R1+0x4b0] ;  /* 0x0004b00001027983 */ /* 0x000f220000300a00 */
[----:B------:R-:W-:-:S03]  /*45e70*/  SEL R10, RZ, 0x4, P1 ;  /* 0x00000004ff0a7807 */ /* 0x000fc60000800000 */
[----:B------:R-:W2:Y:S01]  /*45e80*/  LDL.LU.64 R202, [R1+0x488] ;  /* 0x0004880001ca7983 */ /* 0x000ea20000300a00 */
[----:B------:R-:W-:-:S03]  /*45e90*/  SEL R10, R10, RZ, P3 ;  /* 0x000000ff0a0a7207 */ /* 0x000fc60001800000 */
[----:B------:R-:W2:Y:S01]  /*45ea0*/  LDL.LU.64 R182, [R1+0x270] ;  /* 0x0002700001b67983 */ /* 0x000ea20000300a00 */
[----:B------:R-:W-:-:S03]  /*45eb0*/  ISETP.NE.U32.AND P1, PT, R10, RZ, PT ;  /* 0x000000ff0a00720c */ /* 0x000fc60003f25070 */
[----:B------:R-:W2:Y:S04]  /*45ec0*/  LDL.LU.64 R208, [R1+0x308] ;  /* 0x0003080001d07983 */ /* 0x000ea80000300a00 */
[----:B------:R-:W2:Y:S01]  /*45ed0*/  LDL.LU.64 R216, [R1+0x398] ;  /* 0x0003980001d87983 */ /* 0x000ea20000300a00 */
[----:B------:R-:W1:Y:S01]  /*45ee0*/  S2R R252, SR_TID.X ;  /* 0x0000000000fc7919 */ /* 0x000e620000002100 */
[----:B------:R-:W-:Y:S02]  /*45ef0*/  IADD3 R100, P6, PT, R100, UR10, RZ ;  /* 0x0000000a64647c10 */ /* 0x000fe4000ffde0ff */
[----:B------:R-:W-:Y:S01]  /*45f00*/  SEL R10, RZ, 0x4, P5 ;  /* 0x00000004ff0a7807 */ /* 0x000fe20002800000 */
[----:B------:R-:W2:Y:S01]  /*45f10*/  LDL.LU.64 R194, [R1+0x3d0] ;  /* 0x0003d00001c27983 */ /* 0x000ea20000300a00 */
[----:B------:R-:W-:-:S02]  /*45f20*/  IADD3.X R101, PT, PT, R101, UR11, RZ, P6, !PT ;  /* 0x0000000b65657c10 */ /* 0x000fc4000b7fe4ff */
[----:B------:R-:W-:Y:S01]  /*45f30*/  SEL R10, R10, RZ, P3 ;  /* 0x000000ff0a0a7207 */ /* 0x000fe20001800000 */
[----:B------:R-:W-:Y:S01]  /*45f40*/  USHF.L.U32 UR12, UR13, 0x2, URZ ;  /* 0x000000020d0c7899 */ /* 0x000fe200080006ff */
[----:B------:R-:W-:Y:S01]  /*45f50*/  SEL R11, RZ, 0x4, P4 ;  /* 0x00000004ff0b7807 */ /* 0x000fe20002000000 */
[----:B------:R-:W-:Y:S01]  /*45f60*/  LDGSTS.E [R247+0x3c008], desc[UR20][R100.64], P1 ;  /* 0x3c00800064f77fae */ /* 0x000fe200089a1014 */
[----:B------:R-:W-:-:S03]  /*45f70*/  ISETP.NE.U32.AND P4, PT, R10, RZ, PT ;  /* 0x000000ff0a00720c */ /* 0x000fc60003f85070 */
[----:B------:R-:W2:Y:S01]  /*45f80*/  LDL.LU.64 R200, [R1+0x3a0] ;  /* 0x0003a00001c87983 */ /* 0x000ea20000300a00 */
[----:B------:R-:W-:Y:S02]  /*45f90*/  SEL R11, R11, RZ, P3 ;  /* 0x000000ff0b0b7207 */ /* 0x000fe40001800000 */
[----:B-1----:R-:W-:-:S04]  /*45fa0*/  LOP3.LUT R252, R252, 0x7f, RZ, 0xc0, !PT ;  /* 0x0000007ffcfc7812 */ /* 0x002fc800078ec0ff */
[----:B------:R-:W-:Y:S01]  /*45fb0*/  ISETP.GE.AND P1, PT, R252, UR4, PT ;  /* 0x00000004fc007c0c */ /* 0x000fe2000bf26270 */
[----:B------:R-:W-:Y:S01]  /*45fc0*/  USHF.R.S32.HI UR4, URZ, 0x1f, UR13 ;  /* 0x0000001fff047899 */ /* 0x000fe2000801140d */
[----:B------:R-:W-:Y:S01]  /*45fd0*/  ISETP.NE.U32.AND P5, PT, R11, RZ, PT ;  /* 0x000000ff0b00720c */ /* 0x000fe20003fa5070 */
[----:B------:R-:W-:Y:S01]  /*45fe0*/  VIADD R248, R248, 0x100000 ;  /* 0x00100000f8f87836 */ /* 0x000fe20000000000 */
[----:B------:R-:W-:Y:S01]  /*45ff0*/  SEL R10, RZ, 0x4, P1 ;  /* 0x00000004ff0a7807 */ /* 0x000fe20000800000 */
[----:B------:R-:W-:Y:S01]  /*46000*/  USHF.L.U64.HI UR13, UR13, 0x2, UR4 ;  /* 0x000000020d0d7899 */ /* 0x000fe20008010204 */
[----:B------:R-:W-:Y:S01]  /*46010*/  IADD3 R170, P6, PT, R170, UR10, RZ ;  /* 0x0000000aaaaa7c10 */ /* 0x000fe2000ffde0ff */
[----:B------:R-:W-:Y:S01]  /*46020*/  VIADD R249, R249, 0x100000 ;  /* 0x00100000f9f97836 */ /* 0x000fe20000000000 */
[----:B------:R-:W-:Y:S01]  /*46030*/  SEL R10, R10, RZ, P3 ;  /* 0x000000ff0a0a7207 */ /* 0x000fe20001800000 */
[----:B------:R-:W-:Y:S01]  /*46040*/  VIADD R9, R9, 0x100000 ;  /* 0x0010000009097836 */ /* 0x000fe20000000000 */
[----:B---3--:R-:W-:Y:S01]  /*46050*/  IADD3 R174, P3, PT, R242, UR12, RZ ;  /* 0x0000000cf2ae7c10 */ /* 0x008fe2000ff7e0ff */
[----:B------:R-:W-:Y:S01]  /*46060*/  VIADD R8, R8, 0x100000 ;  /* 0x0010000008087836 */ /* 0x000fe20000000000 */
[----:B------:R-:W1:Y:S02]  /*46070*/  LDC R252, c[0x0][0x3a0] ;  /* 0x0000e800fffc7b82 */ /* 0x000e640000000800 */
[----:B------:R-:W-:-:S02]  /*46080*/  IADD3.X R175, PT, PT, R243, UR13, RZ, P3, !PT ;  /* 0x0000000df3af7c10 */ /* 0x000fc40009ffe4ff */
[----:B------:R-:W3:Y:S01]  /*46090*/  LDL.LU.64 R242, [R1+0x358] ;  /* 0x0003580001f27983 */ /* 0x000ee20000300a00 */
[----:B------:R-:W-:Y:S02]  /*460a0*/  ISETP.NE.U32.AND P1, PT, R10, RZ, PT ;  /* 0x000000ff0a00720c */ /* 0x000fe40003f25070 */
[----:B------:R-:W-:Y:S02]  /*460b0*/  IADD3.X R171, PT, PT, R171, UR11, RZ, P6, !PT ;  /* 0x0000000babab7c10 */ /* 0x000fe4000b7fe4ff */
[----:B------:R-:W-:-:S03]  /*460c0*/  IADD3 R172, P6, PT, R172, UR10, RZ ;  /* 0x0000000aacac7c10 */ /* 0x000fc6000ffde0ff */
[----:B------:R-:W-:Y:S01]  /*460d0*/  LDGSTS.E [R247+0x3e000], desc[UR20][R170.64], P5 ;  /* 0x3e000000aaf77fae */ /* 0x000fe2000a9a1014 */
[----:B------:R-:W-:-:S05]  /*460e0*/  IADD3.X R173, PT, PT, R173, UR11, RZ, P6, !PT ;  /* 0x0000000badad7c10 */ /* 0x000fca000b7fe4ff */
[----:B------:R-:W-:Y:S04]  /*460f0*/  LDGSTS.E [R247+0x3e008], desc[UR20][R172.64], P4 ;  /* 0x3e008000acf77fae */ /* 0x000fe8000a1a1014 */
[----:B------:R-:W0:Y:S04]  /*46100*/  LDGDEPBAR ;  /* 0x00000000000079af */ /* 0x000e280000000000 */
[----:B------:R-:W-:Y:S01]  /*46110*/  LDGSTS.E [R248+-0x20000], desc[UR20][R174.64], P1 ;  /* 0xe0000000aef87fae */ /* 0x000fe200089a1014 */
[----:B----4-:R-:W-:-:S04]  /*46120*/  IADD3 R244, P3, PT, R2, UR12, RZ ;  /* 0x0000000c02f47c10 */ /* 0x010fc8000ff7e0ff */
[----:B------:R-:W-:Y:S02]  /*46130*/  IADD3.X R245, PT, PT, R3, UR13, RZ, P3, !PT ;  /* 0x0000000d03f57c10 */ /* 0x000fe40009ffe4ff */
[----:B------:R-:W4:Y:S01]  /*46140*/  LDL.LU.64 R2, [R1+0x348] ;  /* 0x0003480001027983 */ /* 0x000f220000300a00 */
[----:B--2---:R-:W-:-:S03]  /*46150*/  IADD3 R178, P3, PT, R202, UR12, RZ ;  /* 0x0000000ccab27c10 */ /* 0x004fc6000ff7e0ff */
[----:B------:R-:W-:Y:S01]  /*46160*/  LDGSTS.E [R248+-0x1fc00], desc[UR20][R244.64], P1 ;  /* 0xe0400000f4f87fae */ /* 0x000fe200089a1014 */
[----:B------:R-:W-:Y:S02]  /*46170*/  IADD3.X R179, PT, PT, R203, UR13, RZ, P3, !PT ;  /* 0x0000000dcbb37c10 */ /* 0x000fe40009ffe4ff */
[----:B------:R-:W-:Y:S01]  /*46180*/  IADD3 R176, P3, PT, R182, UR12, RZ ;  /* 0x0000000cb6b07c10 */ /* 0x000fe2000ff7e0ff */
[----:B------:R-:W2:Y:S03]  /*46190*/  LDL.LU.64 R202, [R1+0x310] ;  /* 0x0003100001ca7983 */ /* 0x000ea60000300a00 */
[----:B------:R-:W-:Y:S01]  /*461a0*/  IADD3.X R177, PT, PT, R183, UR13, RZ, P3, !PT ;  /* 0x0000000db7b17c10 */ /* 0x000fe20009ffe4ff */
[----:B------:R1:W-:Y:S01]  /*461b0*/  LDGSTS.E [R248+-0x1f800], desc[UR20][R178.64], P1 ;  /* 0xe0800000b2f87fae */ /* 0x0003e200089a1014 */
[----:B------:R-:W-:-:S03]  /*461c0*/  IADD3 R10, P3, PT, R208, UR12, RZ ;  /* 0x0000000cd00a7c10 */ /* 0x000fc6000ff7e0ff */
[----:B------:R-:W-:Y:S01]  /*461d0*/  STL.64 [R1+0x1b0], R178 ;  /* 0x0001b0b201007387 */ /* 0x000fe20000100a00 */
[----:B------:R-:W-:-:S03]  /*461e0*/  IADD3.X R11, PT, PT, R209, UR13, RZ, P3, !PT ;  /* 0x0000000dd10b7c10 */ /* 0x000fc60009ffe4ff */
[----:B------:R-:W-:Y:S04]  /*461f0*/  STL.64 [R1+0x270], R176 ;  /* 0x000270b001007387 */ /* 0x000fe80000100a00 */
[----:B------:R-:W2:Y:S01]  /*46200*/  LDL.LU.64 R208, [R1+0x2d0] ;  /* 0x0002d00001d07983 */ /* 0x000ea20000300a00 */
[----:B------:R-:W-:-:S03]  /*46210*/  IADD3 R182, P3, PT, R216, UR12, RZ ;  /* 0x0000000cd8b67c10 */ /* 0x000fc6000ff7e0ff */
[----:B------:R-:W-:Y:S04]  /*46220*/  LDGSTS.E [R248+-0x1f400], desc[UR20][R176.64], P1 ;  /* 0xe0c00000b0f87fae */ /* 0x000fe800089a1014 */
[----:B------:R1:W-:Y:S04]  /*46230*/  STL.64 [R1+0x308], R10 ;  /* 0x0003080a01007387 */ /* 0x0003e80000100a00 */
[----:B------:R-:W-:Y:S01]  /*46240*/  LDGSTS.E [R248+-0x1f000], desc[UR20][R10.64], P1 ;  /* 0xe10000000af87fae */ /* 0x000fe200089a1014 */
[----:B------:R-:W-:-:S03]  /*46250*/  IADD3.X R183, PT, PT, R217, UR13, RZ, P3, !PT ;  /* 0x0000000dd9b77c10 */ /* 0x000fc60009ffe4ff */
[----:B-1----:R-:W2:Y:S04]  /*46260*/  LDL.LU.64 R10, [R1+0x2a0] ;  /* 0x0002a000010a7983 */ /* 0x002ea80000300a00 */
[----:B------:R-:W2:Y:S01]  /*46270*/  LDL.LU.64 R216, [R1+0x260] ;  /* 0x0002600001d87983 */ /* 0x000ea20000300a00 */
[----:B------:R-:W-:-:S03]  /*46280*/  IADD3 R180, P3, PT, R194, UR12, RZ ;  /* 0x0000000cc2b47c10 */ /* 0x000fc6000ff7e0ff */
[----:B------:R-:W-:Y:S01]  /*46290*/  STL.64 [R1+0x398], R182 ;  /* 0x000398b601007387 */ /* 0x000fe20000100a00 */
[----:B------:R-:W-:Y:S02]  /*462a0*/  IADD3.X R181, PT, PT, R195, UR13, RZ, P3, !PT ;  /* 0x0000000dc3b57c10 */ /* 0x000fe40009ffe4ff */
[----:B------:R-:W-:Y:S01]  /*462b0*/  IADD3 R178, P3, PT, R200, UR12, RZ ;  /* 0x0000000cc8b27c10 */ /* 0x000fe2000ff7e0ff */
[----:B------:R-:W2:Y:S03]  /*462c0*/  LDL.LU.64 R176, [R1+0x228] ;  /* 0x0002280001b07983 */ /* 0x000ea60000300a00 */
[----:B------:R-:W-:Y:S01]  /*462d0*/  IADD3.X R179, PT, PT, R201, UR13, RZ, P3, !PT ;  /* 0x0000000dc9b37c10 */ /* 0x000fe20009ffe4ff */
[----:B------:R1:W-:Y:S04]  /*462e0*/  STL.64 [R1+0x3d0], R180 ;  /* 0x0003d0b401007387 */ /* 0x0003e80000100a00 */
[----:B------:R-:W2:Y:S01]  /*462f0*/  LDL.LU.64 R246, [R1+0x1f8] ;  /* 0x0001f80001f67983 */ /* 0x000ea20000300a00 */
[----:B---3--:R-:W-:-:S03]  /*46300*/  IADD3 R200, P3, PT, R242, UR12, RZ ;  /* 0x0000000cf2c87c10 */ /* 0x008fc6000ff7e0ff */
[----:B------:R-:W-:Y:S04]  /*46310*/  LDGSTS.E [R248+-0x1ec00], desc[UR20][R182.64], P1 ;  /* 0xe1400000b6f87fae */ /* 0x000fe800089a1014 */
[----:B------:R4:W-:Y:S04]  /*46320*/  STL.64 [R1+0x3a0], R178 ;  /* 0x0003a0b201007387 */ /* 0x0009e80000100a00 */
[----:B------:R-:W-:Y:S01]  /*46330*/  LDGSTS.E [R248+-0x1e800], desc[UR20][R180.64], P1 ;  /* 0xe1800000b4f87fae */ /* 0x000fe200089a1014 */
[----:B------:R-:W-:-:S03]  /*46340*/  IADD3.X R201, PT, PT, R243, UR13, RZ, P3, !PT ;  /* 0x0000000df3c97c10 */ /* 0x000fc60009ffe4ff */
[----:B------:R4:W-:Y:S04]  /*46350*/  LDGSTS.E [R248+-0x1e400], desc[UR20][R178.64], P1 ;  /* 0xe1c00000b2f87fae */ /* 0x0009e800089a1014 */
[----:B------:R-:W-:Y:S04]  /*46360*/  LDGSTS.E [R248+-0x1e000], desc[UR20][R200.64], P1 ;  /* 0xe2000000c8f87fae */ /* 0x000fe800089a1014 */
[----:B-1----:R-:W3:Y:S04]  /*46370*/  LDL.LU.64 R180, [R1+0x1a8] ;  /* 0x0001a80001b47983 */ /* 0x002ee80000300a00 */
[----:B------:R-:W3:Y:S04]  /*46380*/  LDL.LU.64 R182, [R1+0x168] ;  /* 0x0001680001b67983 */ /* 0x000ee80000300a00 */
[----:B------:R1:W-:Y:S04]  /*46390*/  STL.64 [R1+0x358], R200 ;  /* 0x000358c801007387 */ /* 0x0003e80000100a00 */
[----:B------:R-:W3:Y:S04]  /*463a0*/  LDL.LU.64 R194, [R1+0x128] ;  /* 0x0001280001c27983 */ /* 0x000ee80000300a00 */
[----:B------:R-:W3:Y:S01]  /*463b0*/  LDL.LU.64 R242, [R1+0x100] ;  /* 0x0001000001f27983 */ /* 0x000ee20000300a00 */
[----:B----4-:R-:W-:-:S04]  /*463c0*/  IADD3 R178, P3, PT, R2, UR12, RZ ;  /* 0x0000000c02b27c10 */ /* 0x010fc8000ff7e0ff */
[----:B------:R-:W-:Y:S02]  /*463d0*/  IADD3.X R179, PT, PT, R3, UR13, RZ, P3, !PT ;  /* 0x0000000d03b37c10 */ /* 0x000fe40009ffe4ff */
[----:B--2---:R-:W-:-:S03]  /*463e0*/  IADD3 R2, P3, PT, R202, UR12, RZ ;  /* 0x0000000cca027c10 */ /* 0x004fc6000ff7e0ff */
[----:B------:R-:W-:Y:S01]  /*463f0*/  LDGSTS.E [R248+-0x1dc00], desc[UR20][R178.64], P1 ;  /* 0xe2400000b2f87fae */ /* 0x000fe200089a1014 */
[----:B------:R-:W-:-:S03]  /*46400*/  IADD3.X R3, PT, PT, R203, UR13, RZ, P3, !PT ;  /* 0x0000000dcb037c10 */ /* 0x000fc60009ffe4ff */
[----:B------:R-:W-:Y:S04]  /*46410*/  STL.64 [R1+0x488], R178 ;  /* 0x000488b201007387 */ /* 0x000fe80000100a00 */
[----:B------:R2:W-:Y:S04]  /*46420*/  STL.64 [R1+0x4b0], R2 ;  /* 0x0004b00201007387 */ /* 0x0005e80000100a00 */
[----:B------:R2:W-:Y:S04]  /*46430*/  LDGSTS.E [R248+-0x1d800], desc[UR20][R2.64], P1 ;  /* 0xe280000002f87fae */ /* 0x0005e800089a1014 */
[----:B------:R-:W4:Y:S04]  /*46440*/  LDL.LU.64 R202, [R1+0xc8] ;  /* 0x0000c80001ca7983 */ /* 0x000f280000300a00 */
[----:B-1----:R-:W4:Y:S01]  /*46450*/  LDL.64 R200, [R1+0x90] ;  /* 0x0000900001c87983 */ /* 0x002f220000100a00 */
[----:B--2---:R-:W-:-:S04]  /*46460*/  IADD3 R2, P3, PT, R208, UR12, RZ ;  /* 0x0000000cd0027c10 */ /* 0x004fc8000ff7e0ff */
[----:B------:R-:W-:Y:S02]  /*46470*/  IADD3.X R3, PT, PT, R209, UR13, RZ, P3, !PT ;  /* 0x0000000dd1037c10 */ /* 0x000fe40009ffe4ff */
[----:B------:R-:W2:Y:S01]  /*46480*/  LDL.LU.64 R208, [R1+0x60] ;  /* 0x0000600001d07983 */ /* 0x000ea20000300a00 */
[----:B------:R-:W-:-:S03]  /*46490*/  IADD3 R178, P3, PT, R10, UR12, RZ ;  /* 0x0000000c0ab27c10 */ /* 0x000fc6000ff7e0ff */
[----:B------:R-:W-:Y:S01]  /*464a0*/  LDGSTS.E [R248+-0x1d400], desc[UR20][R2.64], P1 ;  /* 0xe2c0000002f87fae */ /* 0x000fe200089a1014 */
[----:B------:R-:W-:Y:S02]  /*464b0*/  IADD3.X R179, PT, PT, R11, UR13, RZ, P3, !PT ;  /* 0x0000000d0bb37c10 */ /* 0x000fe40009ffe4ff */
[----:B------:R-:W-:Y:S01]  /*464c0*/  IADD3 R10, P3, PT, R216, UR12, RZ ;  /* 0x0000000cd80a7c10 */ /* 0x000fe2000ff7e0ff */
[----:B------:R1:W-:Y:S03]  /*464d0*/  STL.64 [R1+0x4f0], R2 ;  /* 0x0004f00201007387 */ /* 0x0003e60000100a00 */
[----:B------:R-:W-:Y:S01]  /*464e0*/  IADD3.X R11, PT, PT, R217, UR13, RZ, P3, !PT ;  /* 0x0000000dd90b7c10 */ /* 0x000fe20009ffe4ff */
[----:B------:R1:W-:Y:S04]  /*464f0*/  LDGSTS.E [R248+-0x1d000], desc[UR20][R178.64], P1 ;  /* 0xe3000000b2f87fae */ /* 0x0003e800089a1014 */
[----:B------:R-:W2:Y:S04]  /*46500*/  LDL.LU.64 R216, [R1+0x10] ;  /* 0x0000100001d87983 */ /* 0x000ea80000300a00 */
[----:B------:R1:W-:Y:S04]  /*46510*/  STL.64 [R1+0x658], R178 ;  /* 0x000658b201007387 */ /* 0x0003e80000100a00 */
[----:B-1----:R-:W5:Y:S04]  /*46520*/  LDL.LU.64 R2, [R1+0xc90] ;  /* 0x000c900001027983 */ /* 0x002f680000300a00 */
[----:B------:R3:W-:Y:S01]  /*46530*/  LDGSTS.E [R248+-0x1cc00], desc[UR20][R10.64], P1 ;  /* 0xe34000000af87fae */ /* 0x0007e200089a1014 */
[----:B------:R-:W-:-:S04]  /*46540*/  IADD3 R178, P3, PT, R176, UR12, RZ ;  /* 0x0000000cb0b27c10 */ /* 0x000fc8000ff7e0ff */
[----:B------:R-:W-:Y:S02]  /*46550*/  IADD3.X R179, PT, PT, R177, UR13, RZ, P3, !PT ;  /* 0x0000000db1b37c10 */ /* 0x000fe40009ffe4ff */
[----:B------:R-:W-:Y:S01]  /*46560*/  IADD3 R176, P3, PT, R246, UR12, RZ ;  /* 0x0000000cf6b07c10 */ /* 0x000fe2000ff7e0ff */
[----:B------:R3:W-:Y:S03]  /*46570*/  STL.64 [R1+0x680], R10 ;  /* 0x0006800a01007387 */ /* 0x0007e60000100a00 */
[----:B------:R-:W-:Y:S01]  /*46580*/  IADD3.X R177, PT, PT, R247, UR13, RZ, P3, !PT ;  /* 0x0000000df7b17c10 */ /* 0x000fe20009ffe4ff */
[----:B------:R1:W-:Y:S04]  /*46590*/  STL.64 [R1+0x6a0], R178 ;  /* 0x0006a0b201007387 */ /* 0x0003e80000100a00 */
[----:B------:R1:W-:Y:S01]  /*465a0*/  LDGSTS.E [R248+-0x1c800], desc[UR20][R178.64], P1 ;  /* 0xe3800000b2f87fae */ /* 0x0003e200089a1014 */
[----:B---3--:R-:W-:-:S03]  /*465b0*/  IADD3 R10, P3, PT, R180, UR12, RZ ;  /* 0x0000000cb40a7c10 */ /* 0x008fc6000ff7e0ff */
[----:B------:R3:W-:Y:S01]  /*465c0*/  STL.64 [R1+0x6c8], R176 ;  /* 0x0006c8b001007387 */ /* 0x0007e20000100a00 */
[----:B------:R-:W-:-:S03]  /*465d0*/  IADD3.X R11, PT, PT, R181, UR13, RZ, P3, !PT ;  /* 0x0000000db50b7c10 */ /* 0x000fc60009ffe4ff */
[----:B------:R3:W-:Y:S01]  /*465e0*/  LDGSTS.E [R248+-0x1c400], desc[UR20][R176.64], P1 ;  /* 0xe3c00000b0f87fae */ /* 0x0007e200089a1014 */
[----:B-1----:R-:W-:-:S03]  /*465f0*/  IADD3 R178, P3, PT, R182, UR12, RZ ;  /* 0x0000000cb6b27c10 */ /* 0x002fc6000ff7e0ff */
[----:B------:R1:W-:Y:S01]  /*46600*/  STL.64 [R1+0x6f0], R10 ;  /* 0x0006f00a01007387 */ /* 0x0003e20000100a00 */
[----:B------:R-:W-:-:S03]  /*46610*/  IADD3.X R179, PT, PT, R183, UR13, RZ, P3, !PT ;  /* 0x0000000db7b37c10 */ /* 0x000fc60009ffe4ff */
        /* <DEDUP_REMOVED lines=8> */
[----:B------:R1:W-:Y:S04]  /*466a0*/  LDGSTS.E [R248+-0x1b800], desc[UR20][R176.64], P1 ;  /* 0xe4800000b0f87fae */ /* 0x0003e800089a1014 */
[----:B------:R2:W-:Y:S04]  /*466b0*/  STL.64 [R1+0x770], R10 ;  /* 0x0007700a01007387 */ /* 0x0005e80000100a00 */
[----:B------:R2:W-:Y:S01]  /*466c0*/  LDGSTS.E [R248+-0x1b400], desc[UR20][R10.64], P1 ;  /* 0xe4c000000af87fae */ /* 0x0005e200089a1014 */
[----:B----4-:R-:W-:-:S04]  /*466d0*/  IADD3 R178, P3, PT, R202, UR12, RZ ;  /* 0x0000000ccab27c10 */ /* 0x010fc8000ff7e0ff */
[----:B------:R-:W-:Y:S02]  /*466e0*/  IADD3.X R179, PT, PT, R203, UR13, RZ, P3, !PT ;  /* 0x0000000dcbb37c10 */ /* 0x000fe40009ffe4ff */
[----:B-1----:R-:W-:-:S03]  /*466f0*/  IADD3 R176, P3, PT, R200, UR12, RZ ;  /* 0x0000000cc8b07c10 */ /* 0x002fc6000ff7e0ff */
[----:B------:R1:W-:Y:S01]  /*46700*/  LDGSTS.E [R248+-0x1b000], desc[UR20][R178.64], P1 ;  /* 0xe5000000b2f87fae */ /* 0x0003e200089a1014 */
[----:B------:R-:W-:Y:S02]  /*46710*/  IADD3.X R177, PT, PT, R201, UR13, RZ, P3, !PT ;  /* 0x0000000dc9b17c10 */ /* 0x000fe40009ffe4ff */
[----:B--2---:R-:W-:Y:S01]  /*46720*/  IADD3 R10, P3, PT, R208, UR12, RZ ;  /* 0x0000000cd00a7c10 */ /* 0x004fe2000ff7e0ff */
[----:B------:R1:W-:Y:S03]  /*46730*/  STL.64 [R1+0x7a0], R178 ;  /* 0x0007a0b201007387 */ /* 0x0003e60000100a00 */
[----:B------:R-:W-:Y:S01]  /*46740*/  IADD3.X R11, PT, PT, R209, UR13, RZ, P3, !PT ;  /* 0x0000000dd10b7c10 */ /* 0x000fe20009ffe4ff */
[----:B------:R2:W-:Y:S04]  /*46750*/  STL.64 [R1+0x7d0], R176 ;  /* 0x0007d0b001007387 */ /* 0x0005e80000100a00 */
[----:B------:R2:W-:Y:S04]  /*46760*/  LDGSTS.E [R248+-0x1ac00], desc[UR20][R176.64], P1 ;  /* 0xe5400000b0f87fae */ /* 0x0005e800089a1014 */
[----:B------:R3:W-:Y:S04]  /*46770*/  STL.64 [R1+0x800], R10 ;  /* 0x0008000a01007387 */ /* 0x0007e80000100a00 */
[----:B------:R3:W-:Y:S04]  /*46780*/  LDGSTS.E [R248+-0x1a800], desc[UR20][R10.64], P1 ;  /* 0xe58000000af87fae */ /* 0x0007e800089a1014 */
[----:B------:R-:W4:Y:S01]  /*46790*/  LDL.LU.64 R242, [R1+0x530] ;  /* 0x0005300001f27983 */ /* 0x000f220000300a00 */
[----:B-1----:R-:W-:-:S03]  /*467a0*/  IADD3 R178, P3, PT, R216, UR12, RZ ;  /* 0x0000000cd8b27c10 */ /* 0x002fc6000ff7e0ff */
[----:B------:R-:W4:Y:S01]  /*467b0*/  LDL.LU.64 R202, [R1+0x4f8] ;  /* 0x0004f80001ca7983 */ /* 0x000f220000300a00 */
[----:B------:R-:W-:Y:S02]  /*467c0*/  IADD3.X R179, PT, PT, R217, UR13, RZ, P3, !PT ;  /* 0x0000000dd9b37c10 */ /* 0x000fe40009ffe4ff */
[----:B--2---:R-:W-:-:S03]  /*467d0*/  IADD3 R176, P3, PT, R168, UR12, RZ ;  /* 0x0000000ca8b07c10 */ /* 0x004fc6000ff7e0ff */
[----:B------:R-:W-:Y:S01]  /*467e0*/  LDGSTS.E [R248+-0x1a400], desc[UR20][R178.64], P1 ;  /* 0xe5c00000b2f87fae */ /* 0x000fe200089a1014 */
[----:B------:R-:W-:Y:S02]  /*467f0*/  IADD3.X R177, PT, PT, R169, UR13, RZ, P3, !PT ;  /* 0x0000000da9b17c10 */ /* 0x000fe40009ffe4ff */
[----:B---3--:R-:W-:Y:S01]  /*46800*/  IADD3 R10, P3, PT, R162, UR12, RZ ;  /* 0x0000000ca20a7c10 */ /* 0x008fe2000ff7e0ff */
[----:B------:R1:W-:Y:S03]  /*46810*/  STL.64 [R1+0x830], R178 ;  /* 0x000830b201007387 */ /* 0x0003e60000100a00 */
[----:B------:R-:W-:Y:S01]  /*46820*/  IADD3.X R11, PT, PT, R163, UR13, RZ, P3, !PT ;  /* 0x0000000da30b7c10 */ /* 0x000fe20009ffe4ff */
[----:B------:R-:W-:Y:S01]  /*46830*/  STL.64 [R1+0x850], R176 ;  /* 0x000850b001007387 */ /* 0x000fe20000100a00 */
[----:B------:R-:W-:-:S03]  /*46840*/  IADD3 R168, P3, PT, R156, UR12, RZ ;  /* 0x0000000c9ca87c10 */ /* 0x000fc6000ff7e0ff */
[----:B------:R2:W-:Y:S04]  /*46850*/  STL.64 [R1+0x870], R10 ;  /* 0x0008700a01007387 */ /* 0x0005e80000100a00 */
[----:B------:R-:W3:Y:S01]  /*46860*/  LDL.LU.64 R200, [R1+0x4b8] ;  /* 0x0004b80001c87983 */ /* 0x000ee20000300a00 */
[----:B------:R-:W-:Y:S02]  /*46870*/  IADD3.X R169, PT, PT, R157, UR13, RZ, P3, !PT ;  /* 0x0000000d9da97c10 */ /* 0x000fe40009ffe4ff */
[----:B------:R-:W-:Y:S01]  /*46880*/  IADD3 R162, P3, PT, R150, UR12, RZ ;  /* 0x0000000c96a27c10 */ /* 0x000fe2000ff7e0ff */
[----:B-1----:R-:W3:Y:S03]  /*46890*/  LDL.LU.64 R178, [R1+0x490] ;  /* 0x0004900001b27983 */ /* 0x002ee60000300a00 */
[----:B------:R-:W-:Y:S01]  /*468a0*/  IADD3.X R163, PT, PT, R151, UR13, RZ, P3, !PT ;  /* 0x0000000d97a37c10 */ /* 0x000fe20009ffe4ff */
[----:B------:R-:W-:Y:S04]  /*468b0*/  LDGSTS.E [R248+-0x1a000], desc[UR20][R176.64], P1 ;  /* 0xe6000000b0f87fae */ /* 0x000fe800089a1014 */
[----:B------:R2:W-:Y:S04]  /*468c0*/  LDGSTS.E [R248+-0x19c00], desc[UR20][R10.64], P1 ;  /* 0xe64000000af87fae */ /* 0x0005e800089a1014 */
[----:B------:R-:W3:Y:S01]  /*468d0*/  LDL.LU.64 R208, [R1+0x468] ;  /* 0x0004680001d07983 */ /* 0x000ee20000300a00 */
[----:B--2---:R-:W-:-:S03]  /*468e0*/  IADD3 R10, P3, PT, R144, UR12, RZ ;  /* 0x0000000c900a7c10 */ /* 0x004fc6000ff7e0ff */
[----:B------:R-:W-:Y:S01]  /*468f0*/  STL.64 [R1+0x888], R168 ;  /* 0x000888a801007387 */ /* 0x000fe20000100a00 */
[----:B------:R-:W-:-:S03]  /*46900*/  IADD3.X R11, PT, PT, R145, UR13, RZ, P3, !PT ;  /* 0x0000000d910b7c10 */ /* 0x000fc60009ffe4ff */
[----:B------:R-:W-:Y:S04]  /*46910*/  STL.64 [R1+0x8a0], R162 ;  /* 0x0008a0a201007387 */ /* 0x000fe80000100a00 */
[----:B------:R1:W-:Y:S04]  /*46920*/  STL.64 [R1+0x8b0], R10 ;  /* 0x0008b00a01007387 */ /* 0x0003e80000100a00 */
[----:B------:R-:W2:Y:S01]  /*46930*/  LDL.LU.64 R216, [R1+0x428] ;  /* 0x0004280001d87983 */ /* 0x000ea20000300a00 */
[----:B------:R-:W-:-:S03]  /*46940*/  IADD3 R150, P3, PT, R138, UR12, RZ ;  /* 0x0000000c8a967c10 */ /* 0x000fc6000ff7e0ff */
[----:B------:R-:W2:Y:S01]  /*46950*/  LDL.LU.64 R182, [R1+0x408] ;  /* 0x0004080001b67983 */ /* 0x000ea20000300a00 */
[----:B------:R-:W-:Y:S02]  /*46960*/  IADD3.X R151, PT, PT, R139, UR13, RZ, P3, !PT ;  /* 0x0000000d8b977c10 */ /* 0x000fe40009ffe4ff */
[----:B------:R-:W-:Y:S01]  /*46970*/  IADD3 R144, P3, PT, R132, UR12, RZ ;  /* 0x0000000c84907c10 */ /* 0x000fe2000ff7e0ff */
[----:B------:R-:W-:Y:S03]  /*46980*/  LDGSTS.E [R248+-0x19800], desc[UR20][R168.64], P1 ;  /* 0xe6800000a8f87fae */ /* 0x000fe600089a1014 */
[----:B------:R-:W-:Y:S01]  /*46990*/  IADD3.X R145, PT, PT, R133, UR13, RZ, P3, !PT ;  /* 0x0000000d85917c10 */ /* 0x000fe20009ffe4ff */
[----:B------:R-:W-:Y:S04]  /*469a0*/  LDGSTS.E [R248+-0x19400], desc[UR20][R162.64], P1 ;  /* 0xe6c00000a2f87fae */ /* 0x000fe800089a1014 */
[----:B------:R1:W-:Y:S04]  /*469b0*/  LDGSTS.E [R248+-0x19000], desc[UR20][R10.64], P1 ;  /* 0xe70000000af87fae */ /* 0x0003e800089a1014 */
[----:B------:R-:W2:Y:S01]  /*469c0*/  LDL.LU.64 R194, [R1+0x3d8] ;  /* 0x0003d80001c27983 */ /* 0x000ea20000300a00 */
[----:B-1----:R-:W-:-:S03]  /*469d0*/  IADD3 R10, P3, PT, R126, UR12, RZ ;  /* 0x0000000c7e0a7c10 */ /* 0x002fc6000ff7e0ff */
[----:B------:R-:W-:Y:S01]  /*469e0*/  STL.64 [R1+0x8c0], R150 ;  /* 0x0008c09601007387 */ /* 0x000fe20000100a00 */
[----:B------:R-:W-:-:S03]  /*469f0*/  IADD3.X R11, PT, PT, R127, UR13, RZ, P3, !PT ;  /* 0x0000000d7f0b7c10 */ /* 0x000fc60009ffe4ff */
[----:B------:R-:W-:Y:S04]  /*46a00*/  STL.64 [R1+0x8c8], R144 ;  /* 0x0008c89001007387 */ /* 0x000fe80000100a00 */
[----:B------:R1:W-:Y:S04]  /*46a10*/  STL.64 [R1+0x8d0], R10 ;  /* 0x0008d00a01007387 */ /* 0x0003e80000100a00 */
[----:B------:R-:W-:Y:S04]  /*46a20*/  LDGSTS.E [R248+-0x18c00], desc[UR20][R150.64], P1 ;  /* 0xe740000096f87fae */ /* 0x000fe800089a1014 */
[----:B------:R-:W-:Y:S04]  /*46a30*/  LDGSTS.E [R248+-0x18800], desc[UR20][R144.64], P1 ;  /* 0xe780000090f87fae */ /* 0x000fe800089a1014 */
[----:B------:R1:W-:Y:S01]  /*46a40*/  LDGSTS.E [R248+-0x18400], desc[UR20][R10.64], P1 ;  /* 0xe7c000000af87fae */ /* 0x0003e200089a1014 */
[----:B----4-:R-:W-:-:S04]  /*46a50*/  IADD3 R138, P3, PT, R242, UR12, RZ ;  /* 0x0000000cf28a7c10 */ /* 0x010fc8000ff7e0ff */
[----:B------:R-:W-:Y:S02]  /*46a60*/  IADD3.X R139, PT, PT, R243, UR13, RZ, P3, !PT ;  /* 0x0000000df38b7c10 */ /* 0x000fe40009ffe4ff */
[----:B------:R-:W4:Y:S01]  /*46a70*/  LDL.LU.64 R242, [R1+0x3a8] ;  /* 0x0003a80001f27983 */ /* 0x000f220000300a00 */
[----:B------:R-:W-:-:S03]  /*46a80*/  IADD3 R156, P3, PT, R202, UR12, RZ ;  /* 0x0000000cca9c7c10 */ /* 0x000fc6000ff7e0ff */
[----:B------:R-:W-:Y:S01]  /*46a90*/  LDGSTS.E [R249+-0x1ff80], desc[UR20][R138.64], P1 ;  /* 0xe00800008af97fae */ /* 0x000fe200089a1014 */
[----:B------:R-:W-:-:S03]  /*46aa0*/  IADD3.X R157, PT, PT, R203, UR13, RZ, P3, !PT ;  /* 0x0000000dcb9d7c10 */ /* 0x000fc60009ffe4ff */
[----:B------:R-:W4:Y:S04]  /*46ab0*/  LDL.LU.64 R202, [R1+0x360] ;  /* 0x0003600001ca7983 */ /* 0x000f280000300a00 */
[----:B------:R-:W-:Y:S01]  /*46ac0*/  LDGSTS.E [R249+-0x1fb80], desc[UR20][R156.64], P1 ;  /* 0xe04800009cf97fae */ /* 0x000fe200089a1014 */
[----:B---3--:R-:W-:-:S04]  /*46ad0*/  IADD3 R246, P3, PT, R200, UR12, RZ ;  /* 0x0000000cc8f67c10 */ /* 0x008fc8000ff7e0ff */
[----:B------:R-:W-:Y:S02]  /*46ae0*/  IADD3.X R247, PT, PT, R201, UR13, RZ, P3, !PT ;  /* 0x0000000dc9f77c10 */ /* 0x000fe40009ffe4ff */
[----:B------:R-:W3:Y:S01]  /*46af0*/  LDL.LU.64 R200, [R1+0x340] ;  /* 0x0003400001c87983 */ /* 0x000ee20000300a00 */
[----:B------:R-:W-:-:S03]  /*46b00*/  IADD3 R126, P3, PT, R178, UR12, RZ ;  /* 0x0000000cb27e7c10 */ /* 0x000fc6000ff7e0ff */
[----:B------:R-:W-:Y:S01]  /*46b10*/  LDGSTS.E [R249+-0x1f780], desc[UR20][R246.64], P1 ;  /* 0xe0880000f6f97fae */ /* 0x000fe200089a1014 */
[----:B------:R-:W-:Y:S02]  /*46b20*/  IADD3.X R127, PT, PT, R179, UR13, RZ, P3, !PT ;  /* 0x0000000db37f7c10 */ /* 0x000fe40009ffe4ff */
[----:B-1----:R-:W-:-:S03]  /*46b30*/  IADD3 R10, P3, PT, R208, UR12, RZ ;  /* 0x0000000cd00a7c10 */ /* 0x002fc6000ff7e0ff */
[----:B------:R1:W-:Y:S01]  /*46b40*/  LDGSTS.E [R249+-0x1f380], desc[UR20][R126.64], P1 ;  /* 0xe0c800007ef97fae */ /* 0x0003e200089a1014 */
[----:B------:R-:W-:-:S03]  /*46b50*/  IADD3.X R11, PT, PT, R209, UR13, RZ, P3, !PT ;  /* 0x0000000dd10b7c10 */ /* 0x000fc60009ffe4ff */
[----:B------:R-:W3:Y:S04]  /*46b60*/  LDL.LU.64 R208, [R1+0x300] ;  /* 0x0003000001d07983 */ /* 0x000ee80000300a00 */
[----:B------:R-:W-:Y:S04]  /*46b70*/  STL.64 [R1+0x60], R126 ;  /* 0x0000607e01007387 */ /* 0x000fe80000100a00 */
[----:B------:R1:W-:Y:S04]  /*46b80*/  STL.64 [R1+0x100], R10 ;  /* 0x0001000a01007387 */ /* 0x0003e80000100a00 */
[----:B------:R-:W-:Y:S01]  /*46b90*/  LDGSTS.E [R249+-0x1ef80], desc[UR20][R10.64], P1 ;  /* 0xe10800000af97fae */ /* 0x000fe200089a1014 */
[----:B--2---:R-:W-:-:S04]  /*46ba0*/  IADD3 R144, P3, PT, R216, UR12, RZ ;  /* 0x0000000cd8907c10 */ /* 0x004fc8000ff7e0ff */
[----:B------:R-:W-:Y:S01]  /*46bb0*/  IADD3.X R145, PT, PT, R217, UR13, RZ, P3, !PT ;  /* 0x0000000dd9917c10 */ /* 0x000fe20009ffe4ff */
[----:B-1----:R-:W2:Y:S04]  /*46bc0*/  LDL.LU.64 R10, [R1+0x2c8] ;  /* 0x0002c800010a7983 */ /* 0x002ea80000300a00 */
[----:B------:R-:W2:Y:S01]  /*46bd0*/  LDL.LU.64 R216, [R1+0x298] ;  /* 0x0002980001d87983 */ /* 0x000ea20000300a00 */
[----:B------:R-:W-:-:S03]  /*46be0*/  IADD3 R132, P3, PT, R182, UR12, RZ ;  /* 0x0000000cb6847c10 */ /* 0x000fc6000ff7e0ff */
[----:B------:R4:W-:Y:S01]  /*46bf0*/  STL.64 [R1+0x128], R144 ;  /* 0x0001289001007387 */ /* 0x0009e20000100a00 */
[----:B------:R-:W-:Y:S02]  /*46c00*/  IADD3.X R133, PT, PT, R183, UR13, RZ, P3, !PT ;  /* 0x0000000db7857c10 */ /* 0x000fe40009ffe4ff */
[----:B------:R-:W-:Y:S01]  /*46c10*/  IADD3 R126, P3, PT, R194, UR12, RZ ;  /* 0x0000000cc27e7c10 */ /* 0x000fe2000ff7e0ff */
[----:B------:R-:W2:Y:S03]  /*46c20*/  LDL.LU.64 R176, [R1+0x250] ;  /* 0x0002500001b07983 */ /* 0x000ea60000300a00 */
[----:B------:R-:W-:Y:S01]  /*46c30*/  IADD3.X R127, PT, PT, R195, UR13, RZ, P3, !PT ;  /* 0x0000000dc37f7c10 */ /* 0x000fe20009ffe4ff */
[----:B------:R1:W-:Y:S04]  /*46c40*/  STL.64 [R1+0x1a8], R132 ;  /* 0x0001a88401007387 */ /* 0x0003e80000100a00 */
[----:B------:R-:W2:Y:S04]  /*46c50*/  LDL.LU.64 R180, [R1+0x218] ;  /* 0x0002180001b47983 */ /* 0x000ea80000300a00 */
[----:B------:R4:W-:Y:S04]  /*46c60*/  LDGSTS.E [R249+-0x1eb80], desc[UR20][R144.64], P1 ;  /* 0xe148000090f97fae */ /* 0x0009e800089a1014 */
[----:B------:R3:W-:Y:S04]  /*46c70*/  STL.64 [R1+0x228], R126 ;  /* 0x0002287e01007387 */ /* 0x0007e80000100a00 */
[----:B------:R-:W2:Y:S04]  /*46c80*/  LDL.LU.64 R178, [R1+0x1e0] ;  /* 0x0001e00001b27983 */ /* 0x000ea80000300a00 */
[----:B------:R1:W-:Y:S04]  /*46c90*/  LDGSTS.E [R249+-0x1e780], desc[UR20][R132.64], P1 ;  /* 0xe188000084f97fae */ /* 0x0003e800089a1014 */
[----:B------:R-:W2:Y:S04]  /*46ca0*/  LDL.LU.64 R182, [R1+0x190] ;  /* 0x0001900001b67983 */ /* 0x000ea80000300a00 */
[----:B------:R3:W-:Y:S01]  /*46cb0*/  LDGSTS.E [R249+-0x1e380], desc[UR20][R126.64], P1 ;  /* 0xe1c800007ef97fae */ /* 0x0007e200089a1014 */
[----:B----4-:R-:W-:-:S04]  /*46cc0*/  IADD3 R144, P3, PT, R242, UR12, RZ ;  /* 0x0000000cf2907c10 */ /* 0x010fc8000ff7e0ff */
[----:B------:R-:W-:Y:S02]  /*46cd0*/  IADD3.X R145, PT, PT, R243, UR13, RZ, P3, !PT ;  /* 0x0000000df3917c10 */ /* 0x000fe40009ffe4ff */
[----:B-1----:R-:W-:-:S03]  /*46ce0*/  IADD3 R132, P3, PT, R202, UR12, RZ ;  /* 0x0000000cca847c10 */ /* 0x002fc6000ff7e0ff */
[----:B------:R-:W-:Y:S01]  /*46cf0*/  STL.64 [R1+0x260], R144 ;  /* 0x0002609001007387 */ /* 0x000fe20000100a00 */
[----:B------:R-:W-:-:S03]  /*46d00*/  IADD3.X R133, PT, PT, R203, UR13, RZ, P3, !PT ;  /* 0x0000000dcb857c10 */ /* 0x000fc60009ffe4ff */
[----:B------:R-:W4:Y:S04]  /*46d10*/  LDL.LU.64 R194, [R1+0x150] ;  /* 0x0001500001c27983 */ /* 0x000f280000300a00 */
[----:B------:R-:W4:Y:S04]  /*46d20*/  LDL.LU.64 R242, [R1+0x108] ;  /* 0x0001080001f27983 */ /* 0x000f280000300a00 */
[----:B------:R-:W-:Y:S01]  /*46d30*/  LDGSTS.E [R249+-0x1df80], desc[UR20][R144.64], P1 ;  /* 0xe208000090f97fae */ /* 0x000fe200089a1014 */
[----:B---3--:R-:W-:-:S03]  /*46d40*/  IADD3 R126, P3, PT, R200, UR12, RZ ;  /* 0x0000000cc87e7c10 */ /* 0x008fc6000ff7e0ff */
[----:B------:R1:W-:Y:S01]  /*46d50*/  STL.64 [R1+0x2d0], R132 ;  /* 0x0002d08401007387 */ /* 0x0003e20000100a00 */
[----:B------:R-:W-:-:S03]  /*46d60*/  IADD3.X R127, PT, PT, R201, UR13, RZ, P3, !PT ;  /* 0x0000000dc97f7c10 */ /* 0x000fc60009ffe4ff */
[----:B------:R1:W-:Y:S04]  /*46d70*/  LDGSTS.E [R249+-0x1db80], desc[UR20][R132.64], P1 ;  /* 0xe248000084f97fae */ /* 0x0003e800089a1014 */
[----:B------:R2:W-:Y:S04]  /*46d80*/  STL.64 [R1+0x310], R126 ;  /* 0x0003107e01007387 */ /* 0x0005e80000100a00 */
[----:B------:R-:W3:Y:S01]  /*46d90*/  LDL.LU.64 R202, [R1+0xe0] ;  /* 0x0000e00001ca7983 */ /* 0x000ee20000300a00 */
[----:B-1----:R-:W-:-:S03]  /*46da0*/  IADD3 R132, P3, PT, R208, UR12, RZ ;  /* 0x0000000cd0847c10 */ /* 0x002fc6000ff7e0ff */
[----:B------:R2:W-:Y:S01]  /*46db0*/  LDGSTS.E [R249+-0x1d780], desc[UR20][R126.64], P1 ;  /* 0xe28800007ef97fae */ /* 0x0005e200089a1014 */
[----:B------:R-:W-:-:S03]  /*46dc0*/  IADD3.X R133, PT, PT, R209, UR13, RZ, P3, !PT ;  /* 0x0000000dd1857c10 */ /* 0x000fc60009ffe4ff */
[----:B------:R-:W3:Y:S04]  /*46dd0*/  LDL.LU.64 R200, [R1+0xa0] ;  /* 0x0000a00001c87983 */ /* 0x000ee80000300a00 */
[----:B------:R-:W3:Y:S04]  /*46de0*/  LDL.LU.64 R208, [R1+0x70] ;  /* 0x0000700001d07983 */ /* 0x000ee80000300a00 */
[----:B------:R1:W-:Y:S04]  /*46df0*/  STL.64 [R1+0x360], R132 ;  /* 0x0003608401007387 */ /* 0x0003e80000100a00 */
[----:B------:R1:W-:Y:S01]  /*46e00*/  LDGSTS.E [R249+-0x1d380], desc[UR20][R132.64], P1 ;  /* 0xe2c8000084f97fae */ /* 0x0003e200089a1014 */
[----:B--2---:R-:W-:-:S04]  /*46e10*/  IADD3 R126, P3, PT, R10, UR12, RZ ;  /* 0x0000000c0a7e7c10 */ /* 0x004fc8000ff7e0ff */
[----:B------:R-:W-:Y:S02]  /*46e20*/  IADD3.X R127, PT, PT, R11, UR13, RZ, P3, !PT ;  /* 0x0000000d0b7f7c10 */ /* 0x000fe40009ffe4ff */
[----:B------:R-:W-:-:S03]  /*46e30*/  IADD3 R10, P3, PT, R216, UR12, RZ ;  /* 0x0000000cd80a7c10 */ /* 0x000fc6000ff7e0ff */
[----:B------:R2:W-:Y:S01]  /*46e40*/  LDGSTS.E [R249+-0x1cf80], desc[UR20][R126.64], P1 ;  /* 0xe30800007ef97fae */ /* 0x0005e200089a1014 */
[----:B------:R-:W-:-:S03]  /*46e50*/  IADD3.X R11, PT, PT, R217, UR13, RZ, P3, !PT ;  /* 0x0000000dd90b7c10 */ /* 0x000fc60009ffe4ff */
[----:B------:R-:W3:Y:S01]  /*46e60*/  LDL.64 R216, [R1+0x18] ;  /* 0x0000180001d87983 */ /* 0x000ee20000100a00 */
[----:B-1----:R-:W-:-:S03]  /*46e70*/  IADD3 R132, P3, PT, R176, UR12, RZ ;  /* 0x0000000cb0847c10 */ /* 0x002fc6000ff7e0ff */
[----:B------:R2:W-:Y:S01]  /*46e80*/  STL.64 [R1+0x3d8], R126 ;  /* 0x0003d87e01007387 */ /* 0x0005e20000100a00 */
[----:B------:R-:W-:-:S03]  /*46e90*/  IADD3.X R133, PT, PT, R177, UR13, RZ, P3, !PT ;  /* 0x0000000db1857c10 */ /* 0x000fc60009ffe4ff */
[----:B------:R1:W-:Y:S04]  /*46ea0*/  STL.64 [R1+0x428], R10 ;  /* 0x0004280a01007387 */ /* 0x0003e80000100a00 */
[----:B------:R1:W-:Y:S01]  /*46eb0*/  LDGSTS.E [R249+-0x1cb80], desc[UR20][R10.64], P1 ;  /* 0xe34800000af97fae */ /* 0x0003e200089a1014 */
[----:B--2---:R-:W-:-:S03]  /*46ec0*/  IADD3 R126, P3, PT, R180, UR12, RZ ;  /* 0x0000000cb47e7c10 */ /* 0x004fc6000ff7e0ff */
[----:B------:R2:W-:Y:S01]  /*46ed0*/  STL.64 [R1+0x490], R132 ;  /* 0x0004908401007387 */ /* 0x0005e20000100a00 */
[----:B------:R-:W-:-:S03]  /*46ee0*/  IADD3.X R127, PT, PT, R181, UR13, RZ, P3, !PT ;  /* 0x0000000db57f7c10 */ /* 0x000fc60009ffe4ff */
[----:B------:R2:W-:Y:S01]  /*46ef0*/  LDGSTS.E [R249+-0x1c780], desc[UR20][R132.64], P1 ;  /* 0xe388000084f97fae */ /* 0x0005e200089a1014 */
[----:B-1----:R-:W-:-:S03]  /*46f00*/  IADD3 R10, P3, PT, R178, UR12, RZ ;  /* 0x0000000cb20a7c10 */ /* 0x002fc6000ff7e0ff */
[----:B------:R4:W-:Y:S01]  /*46f10*/  STL.64 [R1+0x4f8], R126 ;  /* 0x0004f87e01007387 */ /* 0x0009e20000100a00 */
[----:B------:R-:W-:-:S03]  /*46f20*/  IADD3.X R11, PT, PT, R179, UR13, RZ, P3, !PT ;  /* 0x0000000db30b7c10 */ /* 0x000fc60009ffe4ff */
[----:B------:R4:W-:Y:S01]  /*46f30*/  LDGSTS.E [R249+-0x1c380], desc[UR20][R126.64], P1 ;  /* 0xe3c800007ef97fae */ /* 0x0009e200089a1014 */
[----:B--2---:R-:W-:-:S03]  /*46f40*/  IADD3 R132, P3, PT, R182, UR12, RZ ;  /* 0x0000000cb6847c10 */ /* 0x004fc6000ff7e0ff */
        /* <DEDUP_REMOVED lines=9> */
[----:B------:R-:W-:-:S03]  /*46fe0*/  IADD3.X R11, PT, PT, R243, UR13, RZ, P3, !PT ;  /* 0x0000000df30b7c10 */ /* 0x000fc60009ffe4ff */
[----:B------:R1:W-:Y:S04]  /*46ff0*/  STL.64 [R1+0x6e8], R126 ;  /* 0x0006e87e01007387 */ /* 0x0003e80000100a00 */
[----:B------:R2:W-:Y:S04]  /*47000*/  STL.64 [R1+0x710], R10 ;  /* 0x0007100a01007387 */ /* 0x0005e80000100a00 */
[----:B------:R2:W-:Y:S01]  /*47010*/  LDGSTS.E [R249+-0x1b380], desc[UR20][R10.64], P1 ;  /* 0xe4c800000af97fae */ /* 0x0005e200089a1014 */
[----:B---3--:R-:W-:-:S04]  /*47020*/  IADD3 R132, P3, PT, R202, UR12, RZ ;  /* 0x0000000cca847c10 */ /* 0x008fc8000ff7e0ff */
        /* <DEDUP_REMOVED lines=16> */
[----:B------:R1:W-:Y:S01]  /*47130*/  LDGSTS.E [R249+-0x1a380], desc[UR20][R132.64], P1 ;  /* 0xe5c8000084f97fae */ /* 0x0003e200089a1014 */
[----:B------:R-:W-:Y:S02]  /*47140*/  IADD3.X R127, PT, PT, R167, UR13, RZ, P3, !PT ;  /* 0x0000000da77f7c10 */ /* 0x000fe40009ffe4ff */
[----:B---3--:R-:W-:Y:S01]  /*47150*/  IADD3 R10, P3, PT, R160, UR12, RZ ;  /* 0x0000000ca00a7c10 */ /* 0x008fe2000ff7e0ff */
[----:B------:R1:W-:Y:S03]  /*47160*/  STL.64 [R1+0x7c8], R132 ;  /* 0x0007c88401007387 */ /* 0x0003e60000100a00 */
[----:B------:R-:W-:Y:S01]  /*47170*/  IADD3.X R11, PT, PT, R161, UR13, RZ, P3, !PT ;  /* 0x0000000da10b7c10 */ /* 0x000fe20009ffe4ff */
[----:B------:R2:W-:Y:S04]  /*47180*/  STL.64 [R1+0x7f8], R126 ;  /* 0x0007f87e01007387 */ /* 0x0005e80000100a00 */
[----:B------:R3:W-:Y:S04]  /*47190*/  STL.64 [R1+0x828], R10 ;  /* 0x0008280a01007387 */ /* 0x0007e80000100a00 */
[----:B------:R-:W4:Y:S01]  /*471a0*/  LDL.LU.64 R200, [R1+0x510] ;  /* 0x0005100001c87983 */ /* 0x000f220000300a00 */
[----:B-1----:R-:W-:-:S03]  /*471b0*/  IADD3 R132, P3, PT, R154, UR12, RZ ;  /* 0x0000000c9a847c10 */ /* 0x002fc6000ff7e0ff */
[----:B------:R2:W-:Y:S01]  /*471c0*/  LDGSTS.E [R249+-0x19f80], desc[UR20][R126.64], P1 ;  /* 0xe60800007ef97fae */ /* 0x0005e200089a1014 */
[----:B------:R-:W-:-:S03]  /*471d0*/  IADD3.X R133, PT, PT, R155, UR13, RZ, P3, !PT ;  /* 0x0000000d9b857c10 */ /* 0x000fc60009ffe4ff */
[----:B------:R-:W4:Y:S04]  /*471e0*/  LDL.LU.64 R178, [R1+0x4e8] ;  /* 0x0004e80001b27983 */ /* 0x000f280000300a00 */
[----:B------:R3:W-:Y:S01]  /*471f0*/  LDGSTS.E [R249+-0x19b80], desc[UR20][R10.64], P1 ;  /* 0xe64800000af97fae */ /* 0x0007e200089a1014 */
[----:B--2---:R-:W-:-:S03]  /*47200*/  IADD3 R126, P3, PT, R148, UR12, RZ ;  /* 0x0000000c947e7c10 */ /* 0x004fc6000ff7e0ff */
[----:B------:R-:W2:Y:S01]  /*47210*/  LDL.LU.64 R208, [R1+0x4a8] ;  /* 0x0004a80001d07983 */ /* 0x000ea20000300a00 */
[----:B------:R-:W-:-:S03]  /*47220*/  IADD3.X R127, PT, PT, R149, UR13, RZ, P3, !PT ;  /* 0x0000000d957f7c10 */ /* 0x000fc60009ffe4ff */
[----:B------:R1:W-:Y:S01]  /*47230*/  LDGSTS.E [R249+-0x19780], desc[UR20][R132.64], P1 ;  /* 0xe688000084f97fae */ /* 0x0003e200089a1014 */
[----:B---3--:R-:W-:-:S03]  /*47240*/  IADD3 R10, P3, PT, R142, UR12, RZ ;  /* 0x0000000c8e0a7c10 */ /* 0x008fc6000ff7e0ff */
[----:B------:R1:W-:Y:S01]  /*47250*/  STL.64 [R1+0x848], R132 ;  /* 0x0008488401007387 */ /* 0x0003e20000100a00 */
[----:B------:R-:W-:-:S03]  /*47260*/  IADD3.X R11, PT, PT, R143, UR13, RZ, P3, !PT ;  /* 0x0000000d8f0b7c10 */ /* 0x000fc60009ffe4ff */
[----:B------:R3:W-:Y:S04]  /*47270*/  STL.64 [R1+0x868], R126 ;  /* 0x0008687e01007387 */ /* 0x0007e80000100a00 */
[----:B------:R3:W-:Y:S04]  /*47280*/  STL.64 [R1+0x880], R10 ;  /* 0x0008800a01007387 */ /* 0x0007e80000100a00 */
[----:B------:R-:W2:Y:S01]  /*47290*/  LDL.LU.64 R216, [R1+0x470] ;  /* 0x0004700001d87983 */ /* 0x000ea20000300a00 */
[----:B-1----:R-:W-:-:S03]  /*472a0*/  IADD3 R132, P3, PT, R136, UR12, RZ ;  /* 0x0000000c88847c10 */ /* 0x002fc6000ff7e0ff */
[----:B------:R3:W-:Y:S01]  /*472b0*/  LDGSTS.E [R249+-0x19380], desc[UR20][R126.64], P1 ;  /* 0xe6c800007ef97fae */ /* 0x0007e200089a1014 */
[----:B------:R-:W-:-:S03]  /*472c0*/  IADD3.X R133, PT, PT, R137, UR13, RZ, P3, !PT ;  /* 0x0000000d89857c10 */ /* 0x000fc60009ffe4ff */
[----:B------:R-:W2:Y:S04]  /*472d0*/  LDL.LU.64 R182, [R1+0x448] ;  /* 0x0004480001b67983 */ /* 0x000ea80000300a00 */
[----:B------:R1:W-:Y:S01]  /*472e0*/  LDGSTS.E [R249+-0x18f80], desc[UR20][R10.64], P1 ;  /* 0xe70800000af97fae */ /* 0x0003e200089a1014 */
[----:B---3--:R-:W-:-:S03]  /*472f0*/  IADD3 R126, P3, PT, R130, UR12, RZ ;  /* 0x0000000c827e7c10 */ /* 0x008fc6000ff7e0ff */
[----:B------:R-:W3:Y:S01]  /*47300*/  LDL.LU.64 R194, [R1+0x418] ;  /* 0x0004180001c27983 */ /* 0x000ee20000300a00 */
[----:B------:R-:W-:-:S03]  /*47310*/  IADD3.X R127, PT, PT, R131, UR13, RZ, P3, !PT ;  /* 0x0000000d837f7c10 */ /* 0x000fc60009ffe4ff */
[----:B------:R-:W-:Y:S01]  /*47320*/  LDGSTS.E [R249+-0x18b80], desc[UR20][R132.64], P1 ;  /* 0xe748000084f97fae */ /* 0x000fe200089a1014 */
[----:B-1----:R-:W-:-:S03]  /*47330*/  IADD3 R10, P3, PT, R124, UR12, RZ ;  /* 0x0000000c7c0a7c10 */ /* 0x002fc6000ff7e0ff */
[----:B------:R-:W-:Y:S01]  /*47340*/  STL.64 [R1+0x898], R132 ;  /* 0x0008988401007387 */ /* 0x000fe20000100a00 */
[----:B------:R-:W-:-:S03]  /*47350*/  IADD3.X R11, PT, PT, R125, UR13, RZ, P3, !PT ;  /* 0x0000000d7d0b7c10 */ /* 0x000fc60009ffe4ff */
[----:B------:R-:W-:Y:S04]  /*47360*/  STL.64 [R1+0x8a8], R126 ;  /* 0x0008a87e01007387 */ /* 0x000fe80000100a00 */
[----:B------:R1:W-:Y:S04]  /*47370*/  STL.64 [R1+0x8b8], R10 ;  /* 0x0008b80a01007387 */ /* 0x0003e80000100a00 */
[----:B------:R-:W-:Y:S04]  /*47380*/  LDGSTS.E [R249+-0x18780], desc[UR20][R126.64], P1 ;  /* 0xe78800007ef97fae */ /* 0x000fe800089a1014 */
[----:B------:R1:W-:Y:S02]  /*47390*/  LDGSTS.E [R249+-0x18380], desc[UR20][R10.64], P1 ;  /* 0xe7c800000af97fae */ /* 0x0003e400089a1014 */
[----:B-1----:R-:W-:Y:S01]  /*473a0*/  VIADD R10, R250, 0x100000 ;  /* 0x00100000fa0a7836 */ /* 0x002fe20000000000 */
        /* <DEDUP_REMOVED lines=8> */
[----:B------:R-:W-:-:S04]  /*47430*/  IADD3 R168, P3, PT, R200, UR12, RZ ;  /* 0x0000000cc8a87c10 */ /* 0x000fc8000ff7e0ff */
[----:B------:R-:W-:Y:S02]  /*47440*/  IADD3.X R169, PT, PT, R201, UR13, RZ, P3, !PT ;  /* 0x0000000dc9a97c10 */ /* 0x000fe40009ffe4ff */
[----:B------:R-:W4:Y:S01]  /*47450*/  LDL.LU.64 R200, [R1+0x378] ;  /* 0x0003780001c87983 */ /* 0x000f220000300a00 */
[----:B------:R-:W-:-:S03]  /*47460*/  IADD3 R250, P3, PT, R178, UR12, RZ ;  /* 0x0000000cb2fa7c10 */ /* 0x000fc6000ff7e0ff */
[----:B------:R-:W-:Y:S01]  /*47470*/  LDGSTS.E [R10+-0x1f700], desc[UR20][R168.64], P1 ;  /* 0xe0900000a80a7fae */ /* 0x000fe200089a1014 */
[----:B------:R-:W-:Y:S02]  /*47480*/  IADD3.X R251, PT, PT, R179, UR13, RZ, P3, !PT ;  /* 0x0000000db3fb7c10 */ /* 0x000fe40009ffe4ff */
[----:B--2---:R-:W-:-:S03]  /*47490*/  IADD3 R124, P3, PT, R208, UR12, RZ ;  /* 0x0000000cd07c7c10 */ /* 0x004fc6000ff7e0ff */
[----:B------:R-:W-:Y:S01]  /*474a0*/  LDGSTS.E [R10+-0x1f300], desc[UR20][R250.64], P1 ;  /* 0xe0d00000fa0a7fae */ /* 0x000fe200089a1014 */
[----:B------:R-:W-:-:S03]  /*474b0*/  IADD3.X R125, PT, PT, R209, UR13, RZ, P3, !PT ;  /* 0x0000000dd17d7c10 */ /* 0x000fc60009ffe4ff */
[----:B------:R-:W2:Y:S04]  /*474c0*/  LDL.LU.64 R208, [R1+0x338] ;  /* 0x0003380001d07983 */ /* 0x000ea80000300a00 */
[----:B------:R3:W-:Y:S04]  /*474d0*/  STL.64 [R1+0x70], R124 ;  /* 0x0000707c01007387 */ /* 0x0007e80000100a00 */
[----:B------:R-:W2:Y:S04]  /*474e0*/  LDL.LU.64 R162, [R1+0x2f8] ;  /* 0x0002f80001a27983 */ /* 0x000ea80000300a00 */
[----:B------:R3:W-:Y:S01]  /*474f0*/  LDGSTS.E [R10+-0x1ef00], desc[UR20][R124.64], P1 ;  /* 0xe11000007c0a7fae */ /* 0x0007e200089a1014 */
[----:B------:R-:W-:-:S04]  /*47500*/  IADD3 R130, P3, PT, R216, UR12, RZ ;  /* 0x0000000cd8827c10 */ /* 0x000fc8000ff7e0ff */
[----:B------:R-:W-:Y:S02]  /*47510*/  IADD3.X R131, PT, PT, R217, UR13, RZ, P3, !PT ;  /* 0x0000000dd9837c10 */ /* 0x000fe40009ffe4ff */
[----:B------:R-:W2:Y:S01]  /*47520*/  LDL.LU.64 R216, [R1+0x2c0] ;  /* 0x0002c00001d87983 */ /* 0x000ea20000300a00 */
[----:B------:R-:W-:-:S03]  /*47530*/  IADD3 R126, P3, PT, R182, UR12, RZ ;  /* 0x0000000cb67e7c10 */ /* 0x000fc6000ff7e0ff */
[----:B------:R4:W-:Y:S01]  /*47540*/  STL.64 [R1+0xc8], R130 ;  /* 0x0000c88201007387 */ /* 0x0009e20000100a00 */
[----:B------:R-:W-:-:S03]  /*47550*/  IADD3.X R127, PT, PT, R183, UR13, RZ, P3, !PT ;  /* 0x0000000db77f7c10 */ /* 0x000fc60009ffe4ff */
[----:B------:R-:W2:Y:S01]  /*47560*/  LDL.LU.64 R176, [R1+0x280] ;  /* 0x0002800001b07983 */ /* 0x000ea20000300a00 */
[----:B---3--:R-:W-:-:S03]  /*47570*/  IADD3 R124, P3, PT, R194, UR12, RZ ;  /* 0x0000000cc27c7c10 */ /* 0x008fc6000ff7e0ff */
[----:B------:R1:W-:Y:S01]  /*47580*/  STL.64 [R1+0x108], R126 ;  /* 0x0001087e01007387 */ /* 0x0003e20000100a00 */
[----:B------:R-:W-:-:S03]  /*47590*/  IADD3.X R125, PT, PT, R195, UR13, RZ, P3, !PT ;  /* 0x0000000dc37d7c10 */ /* 0x000fc60009ffe4ff */
[----:B------:R-:W3:Y:S04]  /*475a0*/  LDL.LU.64 R180, [R1+0x248] ;  /* 0x0002480001b47983 */ /* 0x000ee80000300a00 */
[----:B------:R4:W-:Y:S04]  /*475b0*/  LDGSTS.E [R10+-0x1eb00], desc[UR20][R130.64], P1 ;  /* 0xe1500000820a7fae */ /* 0x0009e800089a1014 */
[----:B------:R1:W-:Y:S04]  /*475c0*/  STL.64 [R1+0x168], R124 ;  /* 0x0001687c01007387 */ /* 0x0003e80000100a00 */
[----:B------:R-:W3:Y:S04]  /*475d0*/  LDL.LU.64 R178, [R1+0x210] ;  /* 0x0002100001b27983 */ /* 0x000ee80000300a00 */
[----:B------:R1:W-:Y:S04]  /*475e0*/  LDGSTS.E [R10+-0x1e700], desc[UR20][R126.64], P1 ;  /* 0xe19000007e0a7fae */ /* 0x0003e800089a1014 */
[----:B------:R-:W3:Y:S04]  /*475f0*/  LDL.LU.64 R182, [R1+0x1d8] ;  /* 0x0001d80001b67983 */ /* 0x000ee80000300a00 */
[----:B------:R1:W-:Y:S01]  /*47600*/  LDGSTS.E [R10+-0x1e300], desc[UR20][R124.64], P1 ;  /* 0xe1d000007c0a7fae */ /* 0x0003e200089a1014 */
[----:B----4-:R-:W-:-:S04]  /*47610*/  IADD3 R130, P3, PT, R242, UR12, RZ ;  /* 0x0000000cf2827c10 */ /* 0x010fc8000ff7e0ff */
[----:B------:R-:W-:Y:S02]  /*47620*/  IADD3.X R131, PT, PT, R243, UR13, RZ, P3, !PT ;  /* 0x0000000df3837c10 */ /* 0x000fe40009ffe4ff */
[----:B-1----:R-:W-:-:S03]  /*47630*/  IADD3 R126, P3, PT, R202, UR12, RZ ;  /* 0x0000000cca7e7c10 */ /* 0x002fc6000ff7e0ff */
[----:B------:R2:W-:Y:S01]  /*47640*/  STL.64 [R1+0x1e0], R130 ;  /* 0x0001e08201007387 */ /* 0x0005e20000100a00 */
[----:B------:R-:W-:-:S03]  /*47650*/  IADD3.X R127, PT, PT, R203, UR13, RZ, P3, !PT ;  /* 0x0000000dcb7f7c10 */ /* 0x000fc60009ffe4ff */
[----:B------:R-:W4:Y:S04]  /*47660*/  LDL.LU.64 R194, [R1+0x188] ;  /* 0x0001880001c27983 */ /* 0x000f280000300a00 */
[----:B------:R-:W4:Y:S04]  /*47670*/  LDL.64 R242, [R1+0x148] ;  /* 0x0001480001f27983 */ /* 0x000f280000100a00 */
[----:B------:R1:W-:Y:S04]  /*47680*/  STL.64 [R1+0x218], R126 ;  /* 0x0002187e01007387 */ /* 0x0003e80000100a00 */
[----:B------:R2:W-:Y:S01]  /*47690*/  LDGSTS.E [R10+-0x1df00], desc[UR20][R130.64], P1 ;  /* 0xe2100000820a7fae */ /* 0x0005e200089a1014 */
[----:B------:R-:W-:-:S03]  /*476a0*/  IADD3 R124, P3, PT, R200, UR12, RZ ;  /* 0x0000000cc87c7c10 */ /* 0x000fc6000ff7e0ff */
[----:B------:R1:W-:Y:S01]  /*476b0*/  LDGSTS.E [R10+-0x1db00], desc[UR20][R126.64], P1 ;  /* 0xe25000007e0a7fae */ /* 0x0003e200089a1014 */
[----:B------:R-:W-:-:S05]  /*476c0*/  IADD3.X R125, PT, PT, R201, UR13, RZ, P3, !PT ;  /* 0x0000000dc97d7c10 */ /* 0x000fca0009ffe4ff */
[----:B------:R1:W-:Y:S04]  /*476d0*/  STL.64 [R1+0x298], R124 ;  /* 0x0002987c01007387 */ /* 0x0003e80000100a00 */
[----:B------:R-:W4:Y:S01]  /*476e0*/  LDL.LU.64 R202, [R1+0xf8] ;  /* 0x0000f80001ca7983 */ /* 0x000f220000300a00 */
[----:B--2---:R-:W-:-:S03]  /*476f0*/  IADD3 R130, P3, PT, R208, UR12, RZ ;  /* 0x0000000cd0827c10 */ /* 0x004fc6000ff7e0ff */
[----:B------:R-:W2:Y:S01]  /*47700*/  LDL.LU.64 R200, [R1+0xc0] ;  /* 0x0000c00001c87983 */ /* 0x000ea20000300a00 */
[----:B------:R-:W-:-:S03]  /*47710*/  IADD3.X R131, PT, PT, R209, UR13, RZ, P3, !PT ;  /* 0x0000000dd1837c10 */ /* 0x000fc60009ffe4ff */
[----:B------:R1:W-:Y:S02]  /*47720*/  LDGSTS.E [R10+-0x1d700], desc[UR20][R124.64], P1 ;  /* 0xe29000007c0a7fae */ /* 0x0003e400089a1014 */
[----:B-1----:R-:W-:Y:S02]  /*47730*/  IADD3 R126, P3, PT, R162, UR12, RZ ;  /* 0x0000000ca27e7c10 */ /* 0x002fe4000ff7e0ff */
[----:B------:R-:W2:Y:S02]  /*47740*/  LDL.LU.64 R208, [R1+0x88] ;  /* 0x0000880001d07983 */ /* 0x000ea40000300a00 */
[----:B------:R-:W-:Y:S02]  /*47750*/  IADD3.X R127, PT, PT, R163, UR13, RZ, P3, !PT ;  /* 0x0000000da37f7c10 */ /* 0x000fe40009ffe4ff */
[----:B------:R1:W-:Y:S04]  /*47760*/  STL.64 [R1+0x2c8], R130 ;  /* 0x0002c88201007387 */ /* 0x0003e80000100a00 */
[----:B------:R1:W-:Y:S01]  /*47770*/  LDGSTS.E [R10+-0x1d300], desc[UR20][R130.64], P1 ;  /* 0xe2d00000820a7fae */ /* 0x0003e200089a1014 */
[----:B------:R-:W-:-:S03]  /*47780*/  IADD3 R124, P3, PT, R216, UR12, RZ ;  /* 0x0000000cd87c7c10 */ /* 0x000fc6000ff7e0ff */
[----:B------:R3:W-:Y:S01]  /*47790*/  LDGSTS.E [R10+-0x1cf00], desc[UR20][R126.64], P1 ;  /* 0xe31000007e0a7fae */ /* 0x0007e200089a1014 */
[----:B------:R-:W-:-:S03]  /*477a0*/  IADD3.X R125, PT, PT, R217, UR13, RZ, P3, !PT ;  /* 0x0000000dd97d7c10 */ /* 0x000fc60009ffe4ff */
[----:B------:R-:W2:Y:S01]  /*477b0*/  LDL.64 R216, [R1+0x50] ;  /* 0x0000500001d87983 */ /* 0x000ea20000100a00 */
[----:B-1----:R-:W-:-:S03]  /*477c0*/  IADD3 R130, P3, PT, R176, UR12, RZ ;  /* 0x0000000cb0827c10 */ /* 0x002fc6000ff7e0ff */
[----:B------:R3:W-:Y:S01]  /*477d0*/  STL.64 [R1+0x2f8], R126 ;  /* 0x0002f87e01007387 */ /* 0x0007e20000100a00 */
[----:B------:R-:W-:-:S03]  /*477e0*/  IADD3.X R131, PT, PT, R177, UR13, RZ, P3, !PT ;  /* 0x0000000db1837c10 */ /* 0x000fc60009ffe4ff */
        /* <DEDUP_REMOVED lines=26> */
[----:B--2---:R-:W-:-:S03]  /*47990*/  IADD3 R126, P3, PT, R200, UR12, RZ ;  /* 0x0000000cc87e7c10 */ /* 0x004fc6000ff7e0ff */
[----:B------:R2:W-:Y:S01]  /*479a0*/  LDGSTS.E [R10+-0x1af00], desc[UR20][R130.64], P1 ;  /* 0xe5100000820a7fae */ /* 0x0005e200089a1014 */
[----:B------:R-:W-:Y:S02]  /*479b0*/  IADD3.X R127, PT, PT, R201, UR13, RZ, P3, !PT ;  /* 0x0000000dc97f7c10 */ /* 0x000fe40009ffe4ff */
[----:B-1----:R-:W-:Y:S01]  /*479c0*/  IADD3 R124, P3, PT, R208, UR12, RZ ;  /* 0x0000000cd07c7c10 */ /* 0x002fe2000ff7e0ff */
[----:B------:R2:W-:Y:S03]  /*479d0*/  STL.64 [R1+0x6d0], R130 ;  /* 0x0006d08201007387 */ /* 0x0005e60000100a00 */
[----:B------:R-:W-:Y:S01]  /*479e0*/  IADD3.X R125, PT, PT, R209, UR13, RZ, P3, !PT ;  /* 0x0000000dd17d7c10 */ /* 0x000fe20009ffe4ff */
[----:B------:R1:W-:Y:S04]  /*479f0*/  STL.64 [R1+0x6f8], R126 ;  /* 0x0006f87e01007387 */ /* 0x0003e80000100a00 */
[----:B------:R1:W-:Y:S01]  /*47a00*/  LDGSTS.E [R10+-0x1ab00], desc[UR20][R126.64], P1 ;  /* 0xe55000007e0a7fae */ /* 0x0003e200089a1014 */
[----:B--2---:R-:W-:-:S03]  /*47a10*/  IADD3 R130, P3, PT, R216, UR12, RZ ;  /* 0x0000000cd8827c10 */ /* 0x004fc6000ff7e0ff */
[----:B------:R2:W-:Y:S01]  /*47a20*/  STL.64 [R1+0x728], R124 ;  /* 0x0007287c01007387 */ /* 0x0005e20000100a00 */
[----:B------:R-:W-:-:S03]  /*47a30*/  IADD3.X R131, PT, PT, R217, UR13, RZ, P3, !PT ;  /* 0x0000000dd9837c10 */ /* 0x000fc60009ffe4ff */
[----:B------:R2:W-:Y:S01]  /*47a40*/  LDGSTS.E [R10+-0x1a700], desc[UR20][R124.64], P1 ;  /* 0xe59000007c0a7fae */ /* 0x0005e200089a1014 */
[----:B-1----:R-:W-:-:S03]  /*47a50*/  IADD3 R126, P3, PT, R164, UR12, RZ ;  /* 0x0000000ca47e7c10 */ /* 0x002fc6000ff7e0ff */
[----:B------:R-:W3:Y:S01]  /*47a60*/  LDL.LU.64 R194, [R1+0x5c8] ;  /* 0x0005c80001c27983 */ /* 0x000ee20000300a00 */
[----:B------:R-:W-:-:S03]  /*47a70*/  IADD3.X R127, PT, PT, R165, UR13, RZ, P3, !PT ;  /* 0x0000000da57f7c10 */ /* 0x000fc60009ffe4ff */
[----:B------:R-:W4:Y:S01]  /*47a80*/  LDL.LU.64 R242, [R1+0x598] ;  /* 0x0005980001f27983 */ /* 0x000f220000300a00 */
[----:B--2---:R-:W-:-:S03]  /*47a90*/  IADD3 R124, P3, PT, R158, UR12, RZ ;  /* 0x0000000c9e7c7c10 */ /* 0x004fc6000ff7e0ff */
[----:B------:R1:W-:Y:S01]  /*47aa0*/  STL.64 [R1+0x760], R130 ;  /* 0x0007608201007387 */ /* 0x0003e20000100a00 */
[----:B------:R-:W-:-:S03]  /*47ab0*/  IADD3.X R125, PT, PT, R159, UR13, RZ, P3, !PT ;  /* 0x0000000d9f7d7c10 */ /* 0x000fc60009ffe4ff */
[----:B------:R2:W-:Y:S04]  /*47ac0*/  STL.64 [R1+0x788], R126 ;  /* 0x0007887e01007387 */ /* 0x0005e80000100a00 */
[----:B------:R1:W-:Y:S04]  /*47ad0*/  LDGSTS.E [R10+-0x1a300], desc[UR20][R130.64], P1 ;  /* 0xe5d00000820a7fae */ /* 0x0003e800089a1014 */
        /* <DEDUP_REMOVED lines=10> */
[----:B------:R1:W-:Y:S02]  /*47b80*/  LDGSTS.E [R10+-0x19700], desc[UR20][R130.64], P1 ;  /* 0xe6900000820a7fae */ /* 0x0003e400089a1014 */
[----:B-1----:R-:W-:Y:S02]  /*47b90*/  IADD3 R124, P3, PT, R140, UR12, RZ ;  /* 0x0000000c8c7c7c10 */ /* 0x002fe4000ff7e0ff */
[----:B------:R1:W-:Y:S02]  /*47ba0*/  STL.64 [R1+0x7e8], R130 ;  /* 0x0007e88201007387 */ /* 0x0003e40000100a00 */
[----:B------:R-:W-:Y:S02]  /*47bb0*/  IADD3.X R125, PT, PT, R141, UR13, RZ, P3, !PT ;  /* 0x0000000d8d7d7c10 */ /* 0x000fe40009ffe4ff */
[----:B------:R1:W-:Y:S04]  /*47bc0*/  STL.64 [R1+0x818], R126 ;  /* 0x0008187e01007387 */ /* 0x0003e80000100a00 */
[----:B------:R1:W-:Y:S04]  /*47bd0*/  STL.64 [R1+0x840], R124 ;  /* 0x0008407c01007387 */ /* 0x0003e80000100a00 */
[----:B------:R-:W2:Y:S01]  /*47be0*/  LDL.LU.64 R216, [R1+0x4d8] ;  /* 0x0004d80001d87983 */ /* 0x000ea20000300a00 */
[----:B-1----:R-:W-:-:S03]  /*47bf0*/  IADD3 R130, P3, PT, R134, UR12, RZ ;  /* 0x0000000c86827c10 */ /* 0x002fc6000ff7e0ff */
[----:B------:R1:W-:Y:S01]  /*47c00*/  LDGSTS.E [R10+-0x19300], desc[UR20][R126.64], P1 ;  /* 0xe6d000007e0a7fae */ /* 0x0003e200089a1014 */
[----:B------:R-:W-:-:S03]  /*47c10*/  IADD3.X R131, PT, PT, R135, UR13, RZ, P3, !PT ;  /* 0x0000000d87837c10 */ /* 0x000fc60009ffe4ff */
[----:B------:R-:W2:Y:S04]  /*47c20*/  LDL.LU.64 R180, [R1+0x4a0] ;  /* 0x0004a00001b47983 */ /* 0x000ea80000300a00 */
[----:B------:R1:W-:Y:S02]  /*47c30*/  LDGSTS.E [R10+-0x18f00], desc[UR20][R124.64], P1 ;  /* 0xe71000007c0a7fae */ /* 0x0003e400089a1014 */
[----:B-1----:R-:W-:Y:S02]  /*47c40*/  IADD3 R126, P3, PT, R128, UR12, RZ ;  /* 0x0000000c807e7c10 */ /* 0x002fe4000ff7e0ff */
[----:B------:R-:W2:Y:S02]  /*47c50*/  LDL.LU.64 R178, [R1+0x460] ;  /* 0x0004600001b27983 */ /* 0x000ea40000300a00 */
[----:B------:R-:W-:-:S02]  /*47c60*/  IADD3.X R127, PT, PT, R129, UR13, RZ, P3, !PT ;  /* 0x0000000d817f7c10 */ /* 0x000fc40009ffe4ff */
[----:B------:R-:W-:Y:S01]  /*47c70*/  LDGSTS.E [R10+-0x18b00], desc[UR20][R130.64], P1 ;  /* 0xe7500000820a7fae */ /* 0x000fe200089a1014 */
[----:B------:R-:W-:-:S03]  /*47c80*/  IADD3 R124, P3, PT, R122, UR12, RZ ;  /* 0x0000000c7a7c7c10 */ /* 0x000fc6000ff7e0ff */
[----:B------:R-:W-:Y:S01]  /*47c90*/  STL.64 [R1+0x860], R130 ;  /* 0x0008608201007387 */ /* 0x000fe20000100a00 */
[----:B------:R-:W-:-:S03]  /*47ca0*/  IADD3.X R125, PT, PT, R123, UR13, RZ, P3, !PT ;  /* 0x0000000d7b7d7c10 */ /* 0x000fc60009ffe4ff */
[----:B------:R-:W-:Y:S04]  /*47cb0*/  STL.64 [R1+0x878], R126 ;  /* 0x0008787e01007387 */ /* 0x000fe80000100a00 */
[----:B------:R-:W-:Y:S04]  /*47cc0*/  LDGSTS.E [R10+-0x18700], desc[UR20][R126.64], P1 ;  /* 0xe79000007e0a7fae */ /* 0x000fe800089a1014 */
[----:B------:R3:W-:Y:S04]  /*47cd0*/  STL.64 [R1+0x890], R124 ;  /* 0x0008907c01007387 */ /* 0x0007e80000100a00 */
[----:B------:R3:W-:Y:S04]  /*47ce0*/  LDGSTS.E [R10+-0x18300], desc[UR20][R124.64], P1 ;  /* 0xe7d000007c0a7fae */ /* 0x0007e800089a1014 */
[----:B------:R-:W2:Y:S01]  /*47cf0*/  LDL.LU.64 R182, [R1+0x420] ;  /* 0x0004200001b67983 */ /* 0x000ea20000300a00 */
[----:B---3--:R-:W-:-:S04]  /*47d00*/  IADD3 R124, P3, PT, R194, UR12, RZ ;  /* 0x0000000cc27c7c10 */ /* 0x008fc8000ff7e0ff */
[----:B------:R-:W-:Y:S02]  /*47d10*/  IADD3.X R125, PT, PT, R195, UR13, RZ, P3, !PT ;  /* 0x0000000dc37d7c10 */ /* 0x000fe40009ffe4ff */
[----:B----4-:R-:W-:Y:S01]  /*47d20*/  IADD3 R142, P3, PT, R242, UR12, RZ ;  /* 0x0000000cf28e7c10 */ /* 0x010fe2000ff7e0ff */
[----:B------:R-:W3:Y:S03]  /*47d30*/  LDL.LU.64 R194, [R1+0x400] ;  /* 0x0004000001c27983 */ /* 0x000ee60000300a00 */
[----:B------:R-:W-:Y:S01]  /*47d40*/  IADD3.X R143, PT, PT, R243, UR13, RZ, P3, !PT ;  /* 0x0000000df38f7c10 */ /* 0x000fe20009ffe4ff */
[----:B------:R-:W-:Y:S04]  /*47d50*/  LDGSTS.E [R9+-0x1fe80], desc[UR20][R124.64], P1 ;  /* 0xe01800007c097fae */ /* 0x000fe800089a1014 */
[----:B------:R-:W4:Y:S04]  /*47d60*/  LDL.LU.64 R242, [R1+0x3c8] ;  /* 0x0003c80001f27983 */ /* 0x000f280000300a00 */
[----:B------:R-:W-:Y:S01]  /*47d70*/  LDGSTS.E [R9+-0x1fa80], desc[UR20][R142.64], P1 ;  /* 0xe05800008e097fae */ /* 0x000fe200089a1014 */
[----:B------:R-:W-:-:S04]  /*47d80*/  IADD3 R158, P3, PT, R208, UR12, RZ ;  /* 0x0000000cd09e7c10 */ /* 0x000fc8000ff7e0ff */
[----:B------:R-:W-:Y:S02]  /*47d90*/  IADD3.X R159, PT, PT, R209, UR13, RZ, P3, !PT ;  /* 0x0000000dd19f7c10 */ /* 0x000fe40009ffe4ff */
[----:B------:R-:W-:-:S03]  /*47da0*/  IADD3 R208, P3, PT, R202, UR12, RZ ;  /* 0x0000000ccad07c10 */ /* 0x000fc6000ff7e0ff */
[----:B------:R-:W-:Y:S01]  /*47db0*/  LDGSTS.E [R9+-0x1f680], desc[UR20][R158.64], P1 ;  /* 0xe09800009e097fae */ /* 0x000fe200089a1014 */
[----:B------:R-:W-:-:S03]  /*47dc0*/  IADD3.X R209, PT, PT, R203, UR13, RZ, P3, !PT ;  /* 0x0000000dcbd17c10 */ /* 0x000fc60009ffe4ff */
[----:B------:R-:W4:Y:S01]  /*47dd0*/  LDL.LU.64 R202, [R1+0x390] ;  /* 0x0003900001ca7983 */ /* 0x000f220000300a00 */
[----:B--2---:R-:W-:-:S03]  /*47de0*/  IADD3 R10, P3, PT, R200, UR12, RZ ;  /* 0x0000000cc80a7c10 */ /* 0x004fc6000ff7e0ff */
[----:B------:R-:W-:Y:S01]  /*47df0*/  LDGSTS.E [R9+-0x1f280], desc[UR20][R208.64], P1 ;  /* 0xe0d80000d0097fae */ /* 0x000fe200089a1014 */
[----:B------:R-:W-:-:S05]  /*47e00*/  IADD3.X R11, PT, PT, R201, UR13, RZ, P3, !PT ;  /* 0x0000000dc90b7c10 */ /* 0x000fca0009ffe4ff */
[----:B------:R1:W-:Y:S04]  /*47e10*/  STL.64 [R1+0x10], R10 ;  /* 0x0000100a01007387 */ /* 0x0003e80000100a00 */
[----:B------:R-:W2:Y:S04]  /*47e20*/  LDL.LU.64 R200, [R1+0x350] ;  /* 0x0003500001c87983 */ /* 0x000ea80000300a00 */
[----:B------:R1:W-:Y:S01]  /*47e30*/  LDGSTS.E [R9+-0x1ee80], desc[UR20][R10.64], P1 ;  /* 0xe11800000a097fae */ /* 0x0003e200089a1014 */
[----:B------:R-:W-:-:S04]  /*47e40*/  IADD3 R126, P3, PT, R216, UR12, RZ ;  /* 0x0000000cd87e7c10 */ /* 0x000fc8000ff7e0ff */
[----:B------:R-:W-:Y:S02]  /*47e50*/  IADD3.X R127, PT, PT, R217, UR13, RZ, P3, !PT ;  /* 0x0000000dd97f7c10 */ /* 0x000fe40009ffe4ff */
[----:B------:R-:W2:Y:S01]  /*47e60*/  LDL.LU.64 R216, [R1+0x318] ;  /* 0x0003180001d87983 */ /* 0x000ea20000300a00 */
[----:B------:R-:W-:-:S03]  /*47e70*/  IADD3 R122, P3, PT, R180, UR12, RZ ;  /* 0x0000000cb47a7c10 */ /* 0x000fc6000ff7e0ff */
[----:B------:R1:W-:Y:S01]  /*47e80*/  LDGSTS.E [R9+-0x1ea80], desc[UR20][R126.64], P1 ;  /* 0xe15800007e097fae */ /* 0x0003e200089a1014 */
[----:B------:R-:W-:-:S03]  /*47e90*/  IADD3.X R123, PT, PT, R181, UR13, RZ, P3, !PT ;  /* 0x0000000db57b7c10 */ /* 0x000fc60009ffe4ff */
[----:B------:R1:W-:Y:S02]  /*47ea0*/  STL.64 [R1+0x88], R126 ;  /* 0x0000887e01007387 */ /* 0x0003e40000100a00 */
[----:B-1----:R-:W-:Y:S02]  /*47eb0*/  IADD3 R10, P3, PT, R178, UR12, RZ ;  /* 0x0000000cb20a7c10 */ /* 0x002fe4000ff7e0ff */
[----:B------:R3:W-:Y:S02]  /*47ec0*/  STL.64 [R1+0xa0], R122 ;  /* 0x0000a07a01007387 */ /* 0x0007e40000100a00 */
[----:B------:R-:W-:Y:S02]  /*47ed0*/  IADD3.X R11, PT, PT, R179, UR13, RZ, P3, !PT ;  /* 0x0000000db30b7c10 */ /* 0x000fe40009ffe4ff */
[----:B------:R-:W2:Y:S04]  /*47ee0*/  LDL.LU.64 R150, [R1+0x2b8] ;  /* 0x0002b80001967983 */ /* 0x000ea80000300a00 */
[----:B------:R4:W-:Y:S04]  /*47ef0*/  STL.64 [R1+0xf8], R10 ;  /* 0x0000f80a01007387 */ /* 0x0009e80000100a00 */
[----:B------:R-:W2:Y:S04]  /*47f00*/  LDL.LU.64 R162, [R1+0x290] ;  /* 0x0002900001a27983 */ /* 0x000ea80000300a00 */
[----:B------:R-:W2:Y:S04]  /*47f10*/  LDL.LU.64 R176, [R1+0x258] ;  /* 0x0002580001b07983 */ /* 0x000ea80000300a00 */
[----:B------:R3:W-:Y:S04]  /*47f20*/  LDGSTS.E [R9+-0x1e680], desc[UR20][R122.64], P1 ;  /* 0xe19800007a097fae */ /* 0x0007e800089a1014 */
[----:B------:R-:W2:Y:S01]  /*47f30*/  LDL.LU.64 R180, [R1+0x208] ;  /* 0x0002080001b47983 */ /* 0x000ea20000300a00 */
[----:B------:R-:W-:-:S03]  /*47f40*/  IADD3 R126, P3, PT, R182, UR12, RZ ;  /* 0x0000000cb67e7c10 */ /* 0x000fc6000ff7e0ff */
[----:B------:R4:W-:Y:S01]  /*47f50*/  LDGSTS.E [R9+-0x1e280], desc[UR20][R10.64], P1 ;  /* 0xe1d800000a097fae */ /* 0x0009e200089a1014 */
[----:B------:R-:W-:-:S05]  /*47f60*/  IADD3.X R127, PT, PT, R183, UR13, RZ, P3, !PT ;  /* 0x0000000db77f7c10 */ /* 0x000fca0009ffe4ff */
[----:B------:R1:W-:Y:S04]  /*47f70*/  STL.64 [R1+0x150], R126 ;  /* 0x0001507e01007387 */ /* 0x0003e80000100a00 */
[----:B------:R-:W2:Y:S04]  /*47f80*/  LDL.LU.64 R178, [R1+0x1d0] ;  /* 0x0001d00001b27983 */ /* 0x000ea80000300a00 */
[----:B------:R1:W-:Y:S01]  /*47f90*/  LDGSTS.E [R9+-0x1de80], desc[UR20][R126.64], P1 ;  /* 0xe21800007e097fae */ /* 0x0003e200089a1014 */
[----:B---3--:R-:W-:-:S04]  /*47fa0*/  IADD3 R122, P3, PT, R194, UR12, RZ ;  /* 0x0000000cc27a7c10 */ /* 0x008fc8000ff7e0ff */
[----:B------:R-:W-:Y:S02]  /*47fb0*/  IADD3.X R123, PT, PT, R195, UR13, RZ, P3, !PT ;  /* 0x0000000dc37b7c10 */ /* 0x000fe40009ffe4ff */
[----:B----4-:R-:W-:-:S03]  /*47fc0*/  IADD3 R10, P3, PT, R242, UR12, RZ ;  /* 0x0000000cf20a7c10 */ /* 0x010fc6000ff7e0ff */
[----:B------:R2:W-:Y:S01]  /*47fd0*/  STL.64 [R1+0x190], R122 ;  /* 0x0001907a01007387 */ /* 0x0005e20000100a00 */
[----:B------:R-:W-:-:S03]  /*47fe0*/  IADD3.X R11, PT, PT, R243, UR13, RZ, P3, !PT ;  /* 0x0000000df30b7c10 */ /* 0x000fc60009ffe4ff */
[----:B------:R-:W3:Y:S04]  /*47ff0*/  LDL.LU.64 R182, [R1+0x170] ;  /* 0x0001700001b67983 */ /* 0x000ee80000300a00 */
[----:B------:R4:W-:Y:S04]  /*48000*/  STL.64 [R1+0x210], R10 ;  /* 0x0002100a01007387 */ /* 0x0009e80000100a00 */
[----:B------:R-:W3:Y:S04]  /*48010*/  LDL.LU.64 R194, [R1+0x120] ;  /* 0x0001200001c27983 */ /* 0x000ee80000300a00 */
[----:B------:R2:W-:Y:S04]  /*48020*/  LDGSTS.E [R9+-0x1da80], desc[UR20][R122.64], P1 ;  /* 0xe25800007a097fae */ /* 0x0005e800089a1014 */
[----:B------:R-:W3:Y:S01]  /*48030*/  LDL.64 R242, [R1+0xf0] ;  /* 0x0000f00001f27983 */ /* 0x000ee20000100a00 */
[----:B-1----:R-:W-:-:S03]  /*48040*/  IADD3 R126, P3, PT, R202, UR12, RZ ;  /* 0x0000000cca7e7c10 */ /* 0x002fc6000ff7e0ff */
[----:B------:R4:W-:Y:S01]  /*48050*/  LDGSTS.E [R9+-0x1d680], desc[UR20][R10.64], P1 ;  /* 0xe29800000a097fae */ /* 0x0009e200089a1014 */
[----:B------:R-:W-:-:S03]  /*48060*/  IADD3.X R127, PT, PT, R203, UR13, RZ, P3, !PT ;  /* 0x0000000dcb7f7c10 */ /* 0x000fc60009ffe4ff */
[----:B------:R-:W3:Y:S01]  /*48070*/  LDL.LU.64 R202, [R1+0xb0] ;  /* 0x0000b00001ca7983 */ /* 0x000ee20000300a00 */
[----:B--2---:R-:W-:-:S03]  /*48080*/  IADD3 R122, P3, PT, R200, UR12, RZ ;  /* 0x0000000cc87a7c10 */ /* 0x004fc6000ff7e0ff */
[----:B------:R1:W-:Y:S01]  /*48090*/  LDGSTS.E [R9+-0x1d280], desc[UR20][R126.64], P1 ;  /* 0xe2d800007e097fae */ /* 0x0003e200089a1014 */
[----:B------:R-:W-:-:S03]  /*480a0*/  IADD3.X R123, PT, PT, R201, UR13, RZ, P3, !PT ;  /* 0x0000000dc97b7c10 */ /* 0x000fc60009ffe4ff */
[----:B------:R1:W-:Y:S04]  /*480b0*/  STL.64 [R1+0x250], R126 ;  /* 0x0002507e01007387 */ /* 0x0003e80000100a00 */
[----:B------:R2:W-:Y:S01]  /*480c0*/  STL.64 [R1+0x2a0], R122 ;  /* 0x0002a07a01007387 */ /* 0x0005e20000100a00 */
[----:B----4-:R-:W-:-:S03]  /*480d0*/  IADD3 R10, P3, PT, R216, UR12, RZ ;  /* 0x0000000cd80a7c10 */ /* 0x010fc6000ff7e0ff */
[----:B------:R-:W4:Y:S01]  /*480e0*/  LDL.LU.64 R200, [R1+0x68] ;  /* 0x0000680001c87983 */ /* 0x000f220000300a00 */
[----:B------:R-:W-:-:S03]  /*480f0*/  IADD3.X R11, PT, PT, R217, UR13, RZ, P3, !PT ;  /* 0x0000000dd90b7c10 */ /* 0x000fc60009ffe4ff */
[----:B------:R2:W-:Y:S04]  /*48100*/  LDGSTS.E [R9+-0x1ce80], desc[UR20][R122.64], P1 ;  /* 0xe31800007a097fae */ /* 0x0005e800089a1014 */
[----:B------:R2:W-:Y:S04]  /*48110*/  STL.64 [R1+0x2c0], R10 ;  /* 0x0002c00a01007387 */ /* 0x0005e80000100a00 */
[----:B------:R-:W4:Y:S01]  /*48120*/  LDL.LU.64 R216, [R1] ;  /* 0x0000000001d87983 */ /* 0x000f220000300a00 */
[----:B-1----:R-:W-:-:S03]  /*48130*/  IADD3 R126, P3, PT, R150, UR12, RZ ;  /* 0x0000000c967e7c10 */ /* 0x002fc6000ff7e0ff */
[----:B------:R1:W-:Y:S01]  /*48140*/  LDGSTS.E [R9+-0x1ca80], desc[UR20][R10.64], P1 ;  /* 0xe35800000a097fae */ /* 0x0003e200089a1014 */
        /* <DEDUP_REMOVED lines=28> */
[----:B------:R4:W-:Y:S01]  /*48310*/  LDGSTS.E [R9+-0x1ae80], desc[UR20][R126.64], P1 ;  /* 0xe51800007e097fae */ /* 0x0009e200089a1014 */
[----:B-1----:R-:W-:-:S03]  /*48320*/  IADD3 R10, P3, PT, R202, UR12, RZ ;  /* 0x0000000cca0a7c10 */ /* 0x002fc6000ff7e0ff */
[----:B------:R1:W-:Y:S01]  /*48330*/  STL.64 [R1+0x540], R122 ;  /* 0x0005407a01007387 */ /* 0x0003e20000100a00 */
[----:B------:R-:W-:-:S03]  /*48340*/  IADD3.X R11, PT, PT, R203, UR13, RZ, P3, !PT ;  /* 0x0000000dcb0b7c10 */ /* 0x000fc60009ffe4ff */
[----:B------:R1:W-:Y:S04]  /*48350*/  LDGSTS.E [R9+-0x1aa80], desc[UR20][R122.64], P1 ;  /* 0xe55800007a097fae */ /* 0x0003e800089a1014 */
[----:B------:R2:W-:Y:S04]  /*48360*/  STL.64 [R1+0x570], R10 ;  /* 0x0005700a01007387 */ /* 0x0005e80000100a00 */
[----:B------:R2:W-:Y:S04]  /*48370*/  LDGSTS.E [R9+-0x1a680], desc[UR20][R10.64], P1 ;  /* 0xe59800000a097fae */ /* 0x0005e800089a1014 */
[----:B------:R-:W3:Y:S01]  /*48380*/  LDL.LU.64 R182, [R1+0x660] ;  /* 0x0006600001b67983 */ /* 0x000ee20000300a00 */
[----:B----4-:R-:W-:-:S04]  /*48390*/  IADD3 R126, P3, PT, R200, UR12, RZ ;  /* 0x0000000cc87e7c10 */ /* 0x010fc8000ff7e0ff */
[----:B------:R-:W-:Y:S02]  /*483a0*/  IADD3.X R127, PT, PT, R201, UR13, RZ, P3, !PT ;  /* 0x0000000dc97f7c10 */ /* 0x000fe40009ffe4ff */
[----:B-1----:R-:W-:-:S03]  /*483b0*/  IADD3 R122, P3, PT, R216, UR12, RZ ;  /* 0x0000000cd87a7c10 */ /* 0x002fc6000ff7e0ff */
[----:B------:R-:W-:Y:S01]  /*483c0*/  STL.64 [R1+0x598], R126 ;  /* 0x0005987e01007387 */ /* 0x000fe20000100a00 */
[----:B------:R-:W-:-:S03]  /*483d0*/  IADD3.X R123, PT, PT, R217, UR13, RZ, P3, !PT ;  /* 0x0000000dd97b7c10 */ /* 0x000fc60009ffe4ff */
[----:B------:R-:W4:Y:S01]  /*483e0*/  LDL.LU.64 R194, [R1+0x600] ;  /* 0x0006000001c27983 */ /* 0x000f220000300a00 */
[----:B--2---:R-:W-:-:S03]  /*483f0*/  IADD3 R10, P3, PT, R120, UR12, RZ ;  /* 0x0000000c780a7c10 */ /* 0x004fc6000ff7e0ff */
[----:B------:R-:W-:Y:S01]  /*48400*/  LDGSTS.E [R9+-0x1a280], desc[UR20][R126.64], P1 ;  /* 0xe5d800007e097fae */ /* 0x000fe200089a1014 */
        /* <DEDUP_REMOVED lines=8> */
[----:B------:R-:W4:Y:S01]  /*48490*/  LDL.LU.64 R202, [R1+0x5a8] ;  /* 0x0005a80001ca7983 */ /* 0x000f220000300a00 */
[----:B------:R-:W-:-:S03]  /*484a0*/  IADD3 R120, P3, PT, R116, UR12, RZ ;  /* 0x0000000c74787c10 */ /* 0x000fc6000ff7e0ff */
[----:B------:R-:W4:Y:S01]  /*484b0*/  LDL.LU.64 R200, [R1+0x590] ;  /* 0x0005900001c87983 */ /* 0x000f220000300a00 */
[----:B------:R-:W-:Y:S02]  /*484c0*/  IADD3.X R121, PT, PT, R117, UR13, RZ, P3, !PT ;  /* 0x0000000d75797c10 */ /* 0x000fe40009ffe4ff */
[----:B--2---:R-:W-:Y:S01]  /*484d0*/  IADD3 R10, P3, PT, R114, UR12, RZ ;  /* 0x0000000c720a7c10 */ /* 0x004fe2000ff7e0ff */
[----:B------:R-:W-:Y:S03]  /*484e0*/  STL.64 [R1+0x780], R122 ;  /* 0x0007807a01007387 */ /* 0x000fe60000100a00 */
[----:B------:R-:W-:Y:S01]  /*484f0*/  IADD3.X R11, PT, PT, R115, UR13, RZ, P3, !PT ;  /* 0x0000000d730b7c10 */ /* 0x000fe20009ffe4ff */
[----:B------:R-:W-:Y:S04]  /*48500*/  STL.64 [R1+0x7b0], R120 ;  /* 0x0007b07801007387 */ /* 0x000fe80000100a00 */
[----:B------:R1:W-:Y:S04]  /*48510*/  STL.64 [R1+0x7e0], R10 ;  /* 0x0007e00a01007387 */ /* 0x0003e80000100a00 */
[----:B------:R-:W2:Y:S01]  /*48520*/  LDL.LU.64 R216, [R1+0x560] ;  /* 0x0005600001d87983 */ /* 0x000ea20000300a00 */
[----:B------:R-:W-:-:S03]  /*48530*/  IADD3 R116, P3, PT, R112, UR12, RZ ;  /* 0x0000000c70747c10 */ /* 0x000fc6000ff7e0ff */
[----:B------:R-:W2:Y:S01]  /*48540*/  LDL.LU.64 R162, [R1+0x528] ;  /* 0x0005280001a27983 */ /* 0x000ea20000300a00 */
[----:B------:R-:W-:Y:S02]  /*48550*/  IADD3.X R117, PT, PT, R113, UR13, RZ, P3, !PT ;  /* 0x0000000d71757c10 */ /* 0x000fe40009ffe4ff */
[----:B------:R-:W-:Y:S01]  /*48560*/  IADD3 R114, P3, PT, R110, UR12, RZ ;  /* 0x0000000c6e727c10 */ /* 0x000fe2000ff7e0ff */
[----:B------:R-:W2:Y:S04]  /*48570*/  LDL.LU.64 R180, [R1+0x4e0] ;  /* 0x0004e00001b47983 */ /* 0x000ea80000300a00 */
[----:B------:R-:W-:Y:S01]  /*48580*/  LDGSTS.E [R9+-0x19680], desc[UR20][R122.64], P1 ;  /* 0xe69800007a097fae */ /* 0x000fe200089a1014 */
[----:B------:R-:W-:-:S03]  /*48590*/  IADD3.X R115, PT, PT, R111, UR13, RZ, P3, !PT ;  /* 0x0000000d6f737c10 */ /* 0x000fc60009ffe4ff */
[----:B------:R-:W-:Y:S04]  /*485a0*/  LDGSTS.E [R9+-0x19280], desc[UR20][R120.64], P1 ;  /* 0xe6d8000078097fae */ /* 0x000fe800089a1014 */
[----:B------:R1:W-:Y:S04]  /*485b0*/  LDGSTS.E [R9+-0x18e80], desc[UR20][R10.64], P1 ;  /* 0xe71800000a097fae */ /* 0x0003e800089a1014 */
[----:B------:R-:W-:Y:S01]  /*485c0*/  STL.64 [R1+0x810], R116 ;  /* 0x0008107401007387 */ /* 0x000fe20000100a00 */
[----:B-1----:R-:W-:-:S03]  /*485d0*/  IADD3 R10, P3, PT, R108, UR12, RZ ;  /* 0x0000000c6c0a7c10 */ /* 0x002fc6000ff7e0ff */
[----:B------:R-:W-:Y:S01]  /*485e0*/  LDGSTS.E [R9+-0x18a80], desc[UR20][R116.64], P1 ;  /* 0xe758000074097fae */ /* 0x000fe200089a1014 */
[----:B------:R-:W-:-:S03]  /*485f0*/  IADD3.X R11, PT, PT, R109, UR13, RZ, P3, !PT ;  /* 0x0000000d6d0b7c10 */ /* 0x000fc60009ffe4ff */
[----:B------:R-:W-:Y:S04]  /*48600*/  STL.64 [R1+0x838], R114 ;  /* 0x0008387201007387 */ /* 0x000fe80000100a00 */
[----:B------:R1:W-:Y:S04]  /*48610*/  STL.64 [R1+0x858], R10 ;  /* 0x0008580a01007387 */ /* 0x0003e80000100a00 */
[----:B------:R-:W2:Y:S04]  /*48620*/  LDL.LU.64 R178, [R1+0x498] ;  /* 0x0004980001b27983 */ /* 0x000ea80000300a00 */
[----:B------:R-:W-:Y:S04]  /*48630*/  LDGSTS.E [R9+-0x18680], desc[UR20][R114.64], P1 ;  /* 0xe798000072097fae */ /* 0x000fe800089a1014 */
[----:B------:R1:W-:Y:S01]  /*48640*/  LDGSTS.E [R9+-0x18280], desc[UR20][R10.64], P1 ;  /* 0xe7d800000a097fae */ /* 0x0003e200089a1014 */
[----:B---3--:R-:W-:-:S04]  /*48650*/  IADD3 R126, P3, PT, R182, UR12, RZ ;  /* 0x0000000cb67e7c10 */ /* 0x008fc8000ff7e0ff */
[----:B------:R-:W-:Y:S02]  /*48660*/  IADD3.X R127, PT, PT, R183, UR13, RZ, P3, !PT ;  /* 0x0000000db77f7c10 */ /* 0x000fe40009ffe4ff */
[----:B------:R-:W3:Y:S04]  /*48670*/  LDL.LU.64 R182, [R1+0x458] ;  /* 0x0004580001b67983 */ /* 0x000ee80000300a00 */
[----:B------:R-:W-:Y:S01]  /*48680*/  LDGSTS.E [R8+-0x1fe00], desc[UR20][R126.64], P1 ;  /* 0xe02000007e087fae */ /* 0x000fe200089a1014 */
[----:B----4-:R-:W-:-:S04]  /*48690*/  IADD3 R144, P3, PT, R194, UR12, RZ ;  /* 0x0000000cc2907c10 */ /* 0x010fc8000ff7e0ff */
[----:B------:R-:W-:Y:S02]  /*486a0*/  IADD3.X R145, PT, PT, R195, UR13, RZ, P3, !PT ;  /* 0x0000000dc3917c10 */ /* 0x000fe40009ffe4ff */
[----:B------:R-:W4:Y:S04]  /*486b0*/  LDL.LU.64 R194, [R1+0x430] ;  /* 0x0004300001c27983 */ /* 0x000f280000300a00 */
[----:B------:R-:W-:Y:S01]  /*486c0*/  LDGSTS.E [R8+-0x1fa00], desc[UR20][R144.64], P1 ;  /* 0xe060000090087fae */ /* 0x000fe200089a1014 */
[----:B------:R-:W-:-:S04]  /*486d0*/  IADD3 R160, P3, PT, R242, UR12, RZ ;  /* 0x0000000cf2a07c10 */ /* 0x000fc8000ff7e0ff */
[----:B------:R-:W-:Y:S02]  /*486e0*/  IADD3.X R161, PT, PT, R243, UR13, RZ, P3, !PT ;  /* 0x0000000df3a17c10 */ /* 0x000fe40009ffe4ff */
[----:B------:R-:W-:-:S03]  /*486f0*/  IADD3 R176, P3, PT, R202, UR12, RZ ;  /* 0x0000000ccab07c10 */ /* 0x000fc6000ff7e0ff */
[----:B------:R-:W-:Y:S01]  /*48700*/  LDGSTS.E [R8+-0x1f600], desc[UR20][R160.64], P1 ;  /* 0xe0a00000a0087fae */ /* 0x000fe200089a1014 */
[----:B------:R-:W-:Y:S02]  /*48710*/  IADD3.X R177, PT, PT, R203, UR13, RZ, P3, !PT ;  /* 0x0000000dcbb17c10 */ /* 0x000fe40009ffe4ff */
[----:B------:R-:W-:Y:S01]  /*48720*/  IADD3 R242, P3, PT, R200, UR12, RZ ;  /* 0x0000000cc8f27c10 */ /* 0x000fe2000ff7e0ff */
[----:B------:R-:W4:Y:S03]  /*48730*/  LDL.LU.64 R202, [R1+0x3f8] ;  /* 0x0003f80001ca7983 */ /* 0x000f260000300a00 */
[----:B------:R-:W-:Y:S01]  /*48740*/  IADD3.X R243, PT, PT, R201, UR13, RZ, P3, !PT ;  /* 0x0000000dc9f37c10 */ /* 0x000fe20009ffe4ff */
[----:B------:R-:W-:Y:S04]  /*48750*/  LDGSTS.E [R8+-0x1f200], desc[UR20][R176.64], P1 ;  /* 0xe0e00000b0087fae */ /* 0x000fe800089a1014 */
[----:B------:R-:W4:Y:S04]  /*48760*/  LDL.LU.64 R200, [R1+0x3c0] ;  /* 0x0003c00001c87983 */ /* 0x000f280000300a00 */
[----:B------:R-:W-:Y:S01]  /*48770*/  LDGSTS.E [R8+-0x1ee00], desc[UR20][R242.64], P1 ;  /* 0xe1200000f2087fae */ /* 0x000fe200089a1014 */
[----:B--2---:R-:W-:-:S04]  /*48780*/  IADD3 R110, P3, PT, R216, UR12, RZ ;  /* 0x0000000cd86e7c10 */ /* 0x004fc8000ff7e0ff */
[----:B------:R-:W-:Y:S02]  /*48790*/  IADD3.X R111, PT, PT, R217, UR13, RZ, P3, !PT ;  /* 0x0000000dd96f7c10 */ /* 0x000fe40009ffe4ff */
[----:B------:R-:W2:Y:S01]  /*487a0*/  LDL.LU.64 R216, [R1+0x370] ;  /* 0x0003700001d87983 */ /* 0x000ea20000300a00 */
[----:B------:R-:W-:-:S03]  /*487b0*/  IADD3 R108, P3, PT, R162, UR12, RZ ;  /* 0x0000000ca26c7c10 */ /* 0x000fc6000ff7e0ff */
[----:B------:R1:W-:Y:S01]  /*487c0*/  LDGSTS.E [R8+-0x1ea00], desc[UR20][R110.64], P1 ;  /* 0xe16000006e087fae */ /* 0x0003e200089a1014 */
[----:B------:R-:W-:Y:S02]  /*487d0*/  IADD3.X R109, PT, PT, R163, UR13, RZ, P3, !PT ;  /* 0x0000000da36d7c10 */ /* 0x000fe40009ffe4ff */
[----:B-1----:R-:W-:Y:S01]  /*487e0*/  IADD3 R10, P3, PT, R180, UR12, RZ ;  /* 0x0000000cb40a7c10 */ /* 0x002fe2000ff7e0ff */
[----:B------:R1:W-:Y:S03]  /*487f0*/  STL.64 [R1], R110 ;  /* 0x0000006e01007387 */ /* 0x0003e60000100a00 */
[----:B------:R-:W-:Y:S01]  /*48800*/  IADD3.X R11, PT, PT, R181, UR13, RZ, P3, !PT ;  /* 0x0000000db50b7c10 */ /* 0x000fe20009ffe4ff */
[----:B------:R3:W-:Y:S04]  /*48810*/  STL.64 [R1+0x68], R108 ;  /* 0x0000686c01007387 */ /* 0x0007e80000100a00 */
[----:B------:R-:W2:Y:S04]  /*48820*/  LDL.LU.64 R166, [R1+0x328] ;  /* 0x0003280001a67983 */ /* 0x000ea80000300a00 */
[----:B------:R4:W-:Y:S04]  /*48830*/  STL.64 [R1+0xb0], R10 ;  /* 0x0000b00a01007387 */ /* 0x0009e80000100a00 */
[----:B------:R-:W2:Y:S04]  /*48840*/  LDL.LU.64 R132, [R1+0x2e8] ;  /* 0x0002e80001847983 */ /* 0x000ea80000300a00 */
[----:B------:R-:W2:Y:S04]  /*48850*/  LDL.LU.64 R150, [R1+0x2b0] ;  /* 0x0002b00001967983 */ /* 0x000ea80000300a00 */
[----:B------:R3:W-:Y:S04]  /*48860*/  LDGSTS.E [R8+-0x1e600], desc[UR20][R108.64], P1 ;  /* 0xe1a000006c087fae */ /* 0x0007e800089a1014 */
[----:B------:R-:W2:Y:S01]  /*48870*/  LDL.LU.64 R162, [R1+0x268] ;  /* 0x0002680001a27983 */ /* 0x000ea20000300a00 */
[----:B-1----:R-:W-:-:S03]  /*48880*/  IADD3 R110, P3, PT, R178, UR12, RZ ;  /* 0x0000000cb26e7c10 */ /* 0x002fc6000ff7e0ff */
[----:B------:R4:W-:Y:S01]  /*48890*/  LDGSTS.E [R8+-0x1e200], desc[UR20][R10.64], P1 ;  /* 0xe1e000000a087fae */ /* 0x0009e200089a1014 */
[----:B------:R-:W-:-:S05]  /*488a0*/  IADD3.X R111, PT, PT, R179, UR13, RZ, P3, !PT ;  /* 0x0000000db36f7c10 */ /* 0x000fca0009ffe4ff */
[----:B------:R1:W-:Y:S04]  /*488b0*/  STL.64 [R1+0xe0], R110 ;  /* 0x0000e06e01007387 */ /* 0x0003e80000100a00 */
[----:B------:R-:W2:Y:S04]  /*488c0*/  LDL.LU.64 R180, [R1+0x220] ;  /* 0x0002200001b47983 */ /* 0x000ea80000300a00 */
[----:B------:R1:W-:Y:S01]  /*488d0*/  LDGSTS.E [R8+-0x1de00], desc[UR20][R110.64], P1 ;  /* 0xe22000006e087fae */ /* 0x0003e200089a1014 */
[----:B---3--:R-:W-:-:S04]  /*488e0*/  IADD3 R108, P3, PT, R182, UR12, RZ ;  /* 0x0000000cb66c7c10 */ /* 0x008fc8000ff7e0ff */
[----:B------:R-:W-:-:S05]  /*488f0*/  IADD3.X R109, PT, PT, R183, UR13, RZ, P3, !PT ;  /* 0x0000000db76d7c10 */ /* 0x000fca0009ffe4ff */
[----:B------:R3:W-:Y:S04]  /*48900*/  STL.64 [R1+0x120], R108 ;  /* 0x0001206c01007387 */ /* 0x0007e80000100a00 */
[----:B------:R-:W2:Y:S04]  /*48910*/  LDL.LU.64 R178, [R1+0x1c0] ;  /* 0x0001c00001b27983 */ /* 0x000ea80000300a00 */
[----:B------:R3:W-:Y:S01]  /*48920*/  LDGSTS.E [R8+-0x1da00], desc[UR20][R108.64], P1 ;  /* 0xe26000006c087fae */ /* 0x0007e200089a1014 */
[----:B----4-:R-:W-:-:S04]  /*48930*/  IADD3 R10, P3, PT, R194, UR12, RZ ;  /* 0x0000000cc20a7c10 */ /* 0x010fc8000ff7e0ff */
[----:B------:R-:W-:-:S05]  /*48940*/  IADD3.X R11, PT, PT, R195, UR13, RZ, P3, !PT ;  /* 0x0000000dc30b7c10 */ /* 0x000fca0009ffe4ff */
[----:B------:R2:W-:Y:S04]  /*48950*/  STL.64 [R1+0x170], R10 ;  /* 0x0001700a01007387 */ /* 0x0005e80000100a00 */
[----:B------:R-:W4:Y:S04]  /*48960*/  LDL.LU.64 R182, [R1+0x160] ;  /* 0x0001600001b67983 */ /* 0x000f280000300a00 */
[----:B------:R-:W4:Y:S04]  /*48970*/  LDL.LU.64 R194, [R1+0x118] ;  /* 0x0001180001c27983 */ /* 0x000f280000300a00 */
[----:B------:R2:W-:Y:S01]  /*48980*/  LDGSTS.E [R8+-0x1d600], desc[UR20][R10.64], P1 ;  /* 0xe2a000000a087fae */ /* 0x0005e200089a1014 */
[----:B-1----:R-:W-:-:S04]  /*48990*/  IADD3 R110, P3, PT, R202, UR12, RZ ;  /* 0x0000000cca6e7c10 */ /* 0x002fc8000ff7e0ff */
[----:B------:R-:W-:Y:S02]  /*489a0*/  IADD3.X R111, PT, PT, R203, UR13, RZ, P3, !PT ;  /* 0x0000000dcb6f7c10 */ /* 0x000fe40009ffe4ff */
[----:B------:R-:W4:Y:S01]  /*489b0*/  LDL.LU.64 R202, [R1+0xd8] ;  /* 0x0000d80001ca7983 */ /* 0x000f220000300a00 */
[----:B---3--:R-:W-:-:S03]  /*489c0*/  IADD3 R108, P3, PT, R200, UR12, RZ ;  /* 0x0000000cc86c7c10 */ /* 0x008fc6000ff7e0ff */
[----:B------:R1:W-:Y:S01]  /*489d0*/  LDGSTS.E [R8+-0x1d200], desc[UR20][R110.64], P1 ;  /* 0xe2e000006e087fae */ /* 0x0003e200089a1014 */
[----:B------:R-:W-:-:S03]  /*489e0*/  IADD3.X R109, PT, PT, R201, UR13, RZ, P3, !PT ;  /* 0x0000000dc96d7c10 */ /* 0x000fc60009ffe4ff */
[----:B------:R1:W-:Y:S01]  /*489f0*/  STL.64 [R1+0x1f8], R110 ;  /* 0x0001f86e01007387 */ /* 0x0003e20000100a00 */
[----:B--2---:R-:W-:-:S03]  /*48a00*/  IADD3 R10, P3, PT, R216, UR12, RZ ;  /* 0x0000000cd80a7c10 */ /* 0x004fc6000ff7e0ff */
[----:B------:R2:W-:Y:S01]  /*48a10*/  STL.64 [R1+0x248], R108 ;  /* 0x0002486c01007387 */ /* 0x0005e20000100a00 */
[----:B------:R-:W-:-:S03]  /*48a20*/  IADD3.X R11, PT, PT, R217, UR13, RZ, P3, !PT ;  /* 0x0000000dd90b7c10 */ /* 0x000fc60009ffe4ff */
[----:B------:R-:W3:Y:S04]  /*48a30*/  LDL.64 R200, [R1+0x80] ;  /* 0x0000800001c87983 */ /* 0x000ee80000100a00 */
[----:B------:R2:W-:Y:S04]  /*48a40*/  STL.64 [R1+0x280], R10 ;  /* 0x0002800a01007387 */ /* 0x0005e80000100a00 */
[----:B------:R-:W3:Y:S01]  /*48a50*/  LDL.64 R216, [R1+0x48] ;  /* 0x0000480001d87983 */ /* 0x000ee20000100a00 */
[----:B-1----:R-:W-:-:S03]  /*48a60*/  IADD3 R110, P3, PT, R166, UR12, RZ ;  /* 0x0000000ca66e7c10 */ /* 0x002fc6000ff7e0ff */
[----:B------:R2:W-:Y:S01]  /*48a70*/  LDGSTS.E [R8+-0x1ce00], desc[UR20][R108.64], P1 ;  /* 0xe32000006c087fae */ /* 0x0005e200089a1014 */
[----:B------:R-:W-:-:S03]  /*48a80*/  IADD3.X R111, PT, PT, R167, UR13, RZ, P3, !PT ;  /* 0x0000000da76f7c10 */ /* 0x000fc60009ffe4ff */
        /* <DEDUP_REMOVED lines=19> */
[----:B--2---:R-:W-:-:S04]  /*48bc0*/  IADD3 R10, P3, PT, R178, UR12, RZ ;  /* 0x0000000cb20a7c10 */ /* 0x004fc8000ff7e0ff */
[----:B------:R-:W-:-:S05]  /*48bd0*/  IADD3.X R11, PT, PT, R179, UR13, RZ, P3, !PT ;  /* 0x0000000db30b7c10 */ /* 0x000fca0009ffe4ff */
[----:B------:R2:W-:Y:S04]  /*48be0*/  STL.64 [R1+0x3f8], R10 ;  /* 0x0003f80a01007387 */ /* 0x0005e80000100a00 */
[----:B------:R2:W-:Y:S01]  /*48bf0*/  LDGSTS.E [R8+-0x1b200], desc[UR20][R10.64], P1 ;  /* 0xe4e000000a087fae */ /* 0x0005e200089a1014 */
[----:B----4-:R-:W-:-:S04]  /*48c00*/  IADD3 R110, P3, PT, R182, UR12, RZ ;  /* 0x0000000cb66e7c10 */ /* 0x010fc8000ff7e0ff */
[----:B------:R-:W-:Y:S02]  /*48c10*/  IADD3.X R111, PT, PT, R183, UR13, RZ, P3, !PT ;  /* 0x0000000db76f7c10 */ /* 0x000fe40009ffe4ff */
[----:B-1----:R-:W-:-:S03]  /*48c20*/  IADD3 R108, P3, PT, R194, UR12, RZ ;  /* 0x0000000cc26c7c10 */ /* 0x002fc6000ff7e0ff */
[----:B------:R3:W-:Y:S01]  /*48c30*/  LDGSTS.E [R8+-0x1ae00], desc[UR20][R110.64], P1 ;  /* 0xe52000006e087fae */ /* 0x0007e200089a1014 */
[----:B------:R-:W-:-:S03]  /*48c40*/  IADD3.X R109, PT, PT, R195, UR13, RZ, P3, !PT ;  /* 0x0000000dc36d7c10 */ /* 0x000fc60009ffe4ff */
[----:B------:R3:W-:Y:S01]  /*48c50*/  STL.64 [R1+0x420], R110 ;  /* 0x0004206e01007387 */ /* 0x0007e20000100a00 */
[----:B--2---:R-:W-:-:S03]  /*48c60*/  IADD3 R10, P3, PT, R202, UR12, RZ ;  /* 0x0000000cca0a7c10 */ /* 0x004fc6000ff7e0ff */
[----:B------:R1:W-:Y:S01]  /*48c70*/  LDGSTS.E [R8+-0x1aa00], desc[UR20][R108.64], P1 ;  /* 0xe56000006c087fae */ /* 0x0003e200089a1014 */
[----:B------:R-:W-:-:S03]  /*48c80*/  IADD3.X R11, PT, PT, R203, UR13, RZ, P3, !PT ;  /* 0x0000000dcb0b7c10 */ /* 0x000fc60009ffe4ff */
[----:B------:R1:W-:Y:S04]  /*48c90*/  STL.64 [R1+0x458], R108 ;  /* 0x0004586c01007387 */ /* 0x0003e80000100a00 */
[----:B------:R2:W-:Y:S04]  /*48ca0*/  STL.64 [R1+0x498], R10 ;  /* 0x0004980a01007387 */ /* 0x0005e80000100a00 */
[----:B------:R2:W-:Y:S04]  /*48cb0*/  LDGSTS.E [R8+-0x1a600], desc[UR20][R10.64], P1 ;  /* 0xe5a000000a087fae */ /* 0x0005e800089a1014 */
[----:B------:R-:W4:Y:S01]  /*48cc0*/  LDL.LU.64 R180, [R1+0x6b0] ;  /* 0x0006b00001b47983 */ /* 0x000f220000300a00 */
[----:B---3--:R-:W-:-:S04]  /*48cd0*/  IADD3 R110, P3, PT, R200, UR12, RZ ;  /* 0x0000000cc86e7c10 */ /* 0x008fc8000ff7e0ff */
[----:B------:R-:W-:Y:S02]  /*48ce0*/  IADD3.X R111, PT, PT, R201, UR13, RZ, P3, !PT ;  /* 0x0000000dc96f7c10 */ /* 0x000fe40009ffe4ff */
[----:B-1----:R-:W-:-:S03]  /*48cf0*/  IADD3 R108, P3, PT, R216, UR12, RZ ;  /* 0x0000000cd86c7c10 */ /* 0x002fc6000ff7e0ff */
[----:B------:R-:W-:Y:S01]  /*48d00*/  STL.64 [R1+0x508], R110 ;  /* 0x0005086e01007387 */ /* 0x000fe20000100a00 */
[----:B------:R-:W-:-:S03]  /*48d10*/  IADD3.X R109, PT, PT, R217, UR13, RZ, P3, !PT ;  /* 0x0000000dd96d7c10 */ /* 0x000fc60009ffe4ff */
[----:B------:R-:W3:Y:S01]  /*48d20*/  LDL.LU.64 R178, [R1+0x690] ;  /* 0x0006900001b27983 */ /* 0x000ee20000300a00 */
[----:B--2---:R-:W-:-:S03]  /*48d30*/  IADD3 R10, P3, PT, R106, UR12, RZ ;  /* 0x0000000c6a0a7c10 */ /* 0x004fc6000ff7e0ff */
[----:B------:R-:W-:Y:S01]  /*48d40*/  LDGSTS.E [R8+-0x1a200], desc[UR20][R110.64], P1 ;  /* 0xe5e000006e087fae */ /* 0x000fe200089a1014 */
[----:B------:R-:W-:-:S03]  /*48d50*/  IADD3.X R11, PT, PT, R107, UR13, RZ, P3, !PT ;  /* 0x0000000d6b0b7c10 */ /* 0x000fc60009ffe4ff */
[----:B------:R1:W-:Y:S04]  /*48d60*/  STL.64 [R1+0x560], R108 ;  /* 0x0005606c01007387 */ /* 0x0003e80000100a00 */
[----:B------:R1:W-:Y:S04]  /*48d70*/  LDGSTS.E [R8+-0x19e00], desc[UR20][R108.64], P1 ;  /* 0xe62000006c087fae */ /* 0x0003e800089a1014 */
[----:B------:R2:W-:Y:S04]  /*48d80*/  STL.64 [R1+0x590], R10 ;  /* 0x0005900a01007387 */ /* 0x0005e80000100a00 */
[----:B------:R-:W3:Y:S01]  /*48d90*/  LDL.LU.64 R182, [R1+0x670] ;  /* 0x0006700001b67983 */ /* 0x000ee20000300a00 */
[----:B-1----:R-:W-:-:S03]  /*48da0*/  IADD3 R108, P3, PT, R104, UR12, RZ ;  /* 0x0000000c686c7c10 */ /* 0x002fc6000ff7e0ff */
[----:B------:R2:W-:Y:S01]  /*48db0*/  LDGSTS.E [R8+-0x19a00], desc[UR20][R10.64], P1 ;  /* 0xe66000000a087fae */ /* 0x0005e200089a1014 */
[----:B------:R-:W-:-:S03]  /*48dc0*/  IADD3.X R109, PT, PT, R105, UR13, RZ, P3, !PT ;  /* 0x0000000d696d7c10 */ /* 0x000fc60009ffe4ff */
[----:B------:R-:W3:Y:S01]  /*48dd0*/  LDL.LU.64 R194, [R1+0x620] ;  /* 0x0006200001c27983 */ /* 0x000ee20000300a00 */
[----:B------:R-:W-:-:S03]  /*48de0*/  IADD3 R106, P3, PT, R102, UR12, RZ ;  /* 0x0000000c666a7c10 */ /* 0x000fc6000ff7e0ff */
[----:B------:R-:W3:Y:S01]  /*48df0*/  LDL.LU.64 R202, [R1+0x5f0] ;  /* 0x0005f00001ca7983 */ /* 0x000ee20000300a00 */
[----:B------:R-:W-:Y:S02]  /*48e00*/  IADD3.X R107, PT, PT, R103, UR13, RZ, P3, !PT ;  /* 0x0000000d676b7c10 */ /* 0x000fe40009ffe4ff */
[----:B--2---:R-:W-:Y:S01]  /*48e10*/  IADD3 R10, P3, PT, R88, UR12, RZ ;  /* 0x0000000c580a7c10 */ /* 0x004fe2000ff7e0ff */
[----:B------:R-:W-:Y:S03]  /*48e20*/  STL.64 [R1+0x5c8], R108 ;  /* 0x0005c86c01007387 */ /* 0x000fe60000100a00 */
[----:B------:R-:W-:Y:S01]  /*48e30*/  IADD3.X R11, PT, PT, R89, UR13, RZ, P3, !PT ;  /* 0x0000000d590b7c10 */ /* 0x000fe20009ffe4ff */
[----:B------:R-:W-:Y:S04]  /*48e40*/  STL.64 [R1+0x750], R106 ;  /* 0x0007506a01007387 */ /* 0x000fe80000100a00 */
[----:B------:R1:W-:Y:S04]  /*48e50*/  STL.64 [R1+0x778], R10 ;  /* 0x0007780a01007387 */ /* 0x0003e80000100a00 */
[----:B------:R-:W2:Y:S04]  /*48e60*/  LDL.LU.64 R200, [R1+0x5c0] ;  /* 0x0005c00001c87983 */ /* 0x000ea80000300a00 */
[----:B------:R-:W2:Y:S01]  /*48e70*/  LDL.LU.64 R216, [R1+0x5a0] ;  /* 0x0005a00001d87983 */ /* 0x000ea20000300a00 */
[----:B------:R-:W-:-:S03]  /*48e80*/  IADD3 R102, P3, PT, R84, UR12, RZ ;  /* 0x0000000c54667c10 */ /* 0x000fc6000ff7e0ff */
[----:B------:R-:W-:Y:S01]  /*48e90*/  LDGSTS.E [R8+-0x19600], desc[UR20][R108.64], P1 ;  /* 0xe6a000006c087fae */ /* 0x000fe200089a1014 */
[----:B------:R-:W-:Y:S02]  /*48ea0*/  IADD3.X R103, PT, PT, R85, UR13, RZ, P3, !PT ;  /* 0x0000000d55677c10 */ /* 0x000fe40009ffe4ff */
[----:B------:R-:W-:Y:S01]  /*48eb0*/  IADD3 R88, P3, PT, R82, UR12, RZ ;  /* 0x0000000c52587c10 */ /* 0x000fe2000ff7e0ff */
[----:B------:R-:W-:Y:S03]  /*48ec0*/  LDGSTS.E [R8+-0x19200], desc[UR20][R106.64], P1 ;  /* 0xe6e000006a087fae */ /* 0x000fe600089a1014 */
[----:B------:R-:W-:Y:S01]  /*48ed0*/  IADD3.X R89, PT, PT, R83, UR13, RZ, P3, !PT ;  /* 0x0000000d53597c10 */ /* 0x000fe20009ffe4ff */
[----:B------:R1:W-:Y:S04]  /*48ee0*/  LDGSTS.E [R8+-0x18e00], desc[UR20][R10.64], P1 ;  /* 0xe72000000a087fae */ /* 0x0003e800089a1014 */
[----:B------:R-:W2:Y:S01]  /*48ef0*/  LDL.LU.64 R132, [R1+0x588] ;  /* 0x0005880001847983 */ /* 0x000ea20000300a00 */
[----:B-1----:R-:W-:-:S03]  /*48f00*/  IADD3 R10, P3, PT, R80, UR12, RZ ;  /* 0x0000000c500a7c10 */ /* 0x002fc6000ff7e0ff */
[----:B------:R-:W-:Y:S01]  /*48f10*/  STL.64 [R1+0x7a8], R102 ;  /* 0x0007a86601007387 */ /* 0x000fe20000100a00 */
[----:B------:R-:W-:-:S03]  /*48f20*/  IADD3.X R11, PT, PT, R81, UR13, RZ, P3, !PT ;  /* 0x0000000d510b7c10 */ /* 0x000fc60009ffe4ff */
[----:B------:R-:W-:Y:S04]  /*48f30*/  STL.64 [R1+0x7d8], R88 ;  /* 0x0007d85801007387 */ /* 0x000fe80000100a00 */
[----:B------:R1:W-:Y:S04]  /*48f40*/  STL.64 [R1+0x808], R10 ;  /* 0x0008080a01007387 */ /* 0x0003e80000100a00 */
[----:B------:R-:W2:Y:S04]  /*48f50*/  LDL.LU.64 R150, [R1+0x538] ;  /* 0x0005380001967983 */ /* 0x000ea80000300a00 */
[----:B------:R-:W-:Y:S01]  /*48f60*/  LDGSTS.E [R8+-0x18a00], desc[UR20][R102.64], P1 ;  /* 0xe760000066087fae */ /* 0x000fe200089a1014 */
[----:B------:R-:W-:-:S03]  /*48f70*/  VIADD R7, R7, 0x100000 ;  /* 0x0010000007077836 */ /* 0x000fc60000000000 */
[----:B------:R-:W-:Y:S04]  /*48f80*/  LDGSTS.E [R8+-0x18600], desc[UR20][R88.64], P1 ;  /* 0xe7a0000058087fae */ /* 0x000fe800089a1014 */
[----:B------:R1:W-:Y:S01]  /*48f90*/  LDGSTS.E [R8+-0x18200], desc[UR20][R10.64], P1 ;  /* 0xe7e000000a087fae */ /* 0x0003e200089a1014 */
[----:B----4-:R-:W-:-:S04]  /*48fa0*/  IADD3 R130, P3, PT, R180, UR12, RZ ;  /* 0x0000000cb4827c10 */ /* 0x010fc8000ff7e0ff */
[----:B------:R-:W-:Y:S02]  /*48fb0*/  IADD3.X R131, PT, PT, R181, UR13, RZ, P3, !PT ;  /* 0x0000000db5837c10 */ /* 0x000fe40009ffe4ff */
[----:B------:R-:W1:Y:S04]  /*48fc0*/  LDL.LU.64 R180, [R1+0x500] ;  /* 0x0005000001b47983 */ /* 0x000e680000300a00 */
[----:B------:R-:W-:Y:S01]  /*48fd0*/  LDGSTS.E [R7+-0x1fd80], desc[UR20][R130.64], P1 ;  /* 0xe028000082077fae */ /* 0x000fe200089a1014 */
[----:B---3--:R-:W-:-:S04]  /*48fe0*/  IADD3 R146, P3, PT, R178, UR12, RZ ;  /* 0x0000000cb2927c10 */ /* 0x008fc8000ff7e0ff */
[----:B------:R-:W-:-:S05]  /*48ff0*/  IADD3.X R147, PT, PT, R179, UR13, RZ, P3, !PT ;  /* 0x0000000db3937c10 */ /* 0x000fca0009ffe4ff */
[----:B------:R-:W-:Y:S01]  /*49000*/  LDGSTS.E [R7+-0x1f980], desc[UR20][R146.64], P1 ;  /* 0xe068000092077fae */ /* 0x000fe200089a1014 */
[----:B------:R-:W-:-:S04]  /*49010*/  IADD3 R162, P3, PT, R182, UR12, RZ ;  /* 0x0000000cb6a27c10 */ /* 0x000fc8000ff7e0ff */
[----:B------:R-:W-:Y:S02]  /*49020*/  IADD3.X R163, PT, PT, R183, UR13, RZ, P3, !PT ;  /* 0x0000000db7a37c10 */ /* 0x000fe40009ffe4ff */
[----:B------:R-:W3:Y:S01]  /*49030*/  LDL.LU.64 R182, [R1+0x4c0] ;  /* 0x0004c00001b67983 */ /* 0x000ee20000300a00 */
[----:B------:R-:W-:-:S03]  /*49040*/  IADD3 R178, P3, PT, R194, UR12, RZ ;  /* 0x0000000cc2b27c10 */ /* 0x000fc6000ff7e0ff */
[----:B------:R-:W-:Y:S01]  /*49050*/  LDGSTS.E [R7+-0x1f580], desc[UR20][R162.64], P1 ;  /* 0xe0a80000a2077fae */ /* 0x000fe200089a1014 */
[----:B------:R-:W-:Y:S02]  /*49060*/  IADD3.X R179, PT, PT, R195, UR13, RZ, P3, !PT ;  /* 0x0000000dc3b37c10 */ /* 0x000fe40009ffe4ff */
[----:B------:R-:W-:-:S03]  /*49070*/  IADD3 R194, P3, PT, R202, UR12, RZ ;  /* 0x0000000ccac27c10 */ /* 0x000fc6000ff7e0ff */
[----:B------:R-:W-:Y:S01]  /*49080*/  LDGSTS.E [R7+-0x1f180], desc[UR20][R178.64], P1 ;  /* 0xe0e80000b2077fae */ /* 0x000fe200089a1014 */
[----:B------:R-:W-:-:S03]  /*49090*/  IADD3.X R195, PT, PT, R203, UR13, RZ, P3, !PT ;  /* 0x0000000dcbc37c10 */ /* 0x000fc60009ffe4ff */
[----:B------:R-:W4:Y:S04]  /*490a0*/  LDL.LU.64 R202, [R1+0x480] ;  /* 0x0004800001ca7983 */ /* 0x000f280000300a00 */
[----:B------:R-:W-:Y:S01]  /*490b0*/  LDGSTS.E [R7+-0x1ed80], desc[UR20][R194.64], P1 ;  /* 0xe1280000c2077fae */ /* 0x000fe200089a1014 */
[----:B--2---:R-:W-:-:S04]  /*490c0*/  IADD3 R248, P3, PT, R200, UR12, RZ ;  /* 0x0000000cc8f87c10 */ /* 0x004fc8000ff7e0ff */
[----:B------:R-:W-:Y:S02]  /*490d0*/  IADD3.X R249, PT, PT, R201, UR13, RZ, P3, !PT ;  /* 0x0000000dc9f97c10 */ /* 0x000fe40009ffe4ff */
[----:B------:R-:W2:Y:S01]  /*490e0*/  LDL.LU.64 R200, [R1+0x440] ;  /* 0x0004400001c87983 */ /* 0x000ea20000300a00 */
[----:B------:R-:W-:-:S03]  /*490f0*/  IADD3 R122, P3, PT, R216, UR12, RZ ;  /* 0x0000000cd87a7c10 */ /* 0x000fc6000ff7e0ff */
[----:B------:R-:W-:Y:S01]  /*49100*/  LDGSTS.E [R7+-0x1e980], desc[UR20][R248.64], P1 ;  /* 0xe1680000f8077fae */ /* 0x000fe200089a1014 */
[----:B------:R-:W-:-:S03]  /*49110*/  IADD3.X R123, PT, PT, R217, UR13, RZ, P3, !PT ;  /* 0x0000000dd97b7c10 */ /* 0x000fc60009ffe4ff */
[----:B------:R-:W2:Y:S04]  /*49120*/  LDL.LU.64 R216, [R1+0x410] ;  /* 0x0004100001d87983 */ /* 0x000ea80000300a00 */
[----:B------:R-:W2:Y:S01]  /*49130*/  LDL.LU.64 R152, [R1+0x3b0] ;  /* 0x0003b00001987983 */ /* 0x000ea20000300a00 */
[----:B------:R-:W-:-:S03]  /*49140*/  IADD3 R118, P3, PT, R132, UR12, RZ ;  /* 0x0000000c84767c10 */ /* 0x000fc6000ff7e0ff */
[----:B------:R-:W2:Y:S01]  /*49150*/  LDL.LU.64 R164, [R1+0x368] ;  /* 0x0003680001a47983 */ /* 0x000ea20000300a00 */
[----:B------:R-:W-:-:S03]  /*49160*/  IADD3.X R119, PT, PT, R133, UR13, RZ, P3, !PT ;  /* 0x0000000d85777c10 */ /* 0x000fc60009ffe4ff */
[----:B------:R-:W2:Y:S04]  /*49170*/  LDL.LU.64 R148, [R1+0x320] ;  /* 0x0003200001947983 */ /* 0x000ea80000300a00 */
[----:B------:R-:W2:Y:S04]  /*49180*/  LDL.LU.64 R166, [R1+0x2e0] ;  /* 0x0002e00001a67983 */ /* 0x000ea80000300a00 */
[----:B------:R-:W-:Y:S04]  /*49190*/  LDGSTS.E [R7+-0x1e580], desc[UR20][R122.64], P1 ;  /* 0xe1a800007a077fae */ /* 0x000fe800089a1014 */
[----:B------:R-:W-:Y:S01]  /*491a0*/  LDGSTS.E [R7+-0x1e180], desc[UR20][R118.64], P1 ;  /* 0xe1e8000076077fae */ /* 0x000fe200089a1014 */
[----:B------:R-:W-:-:S04]  /*491b0*/  IADD3 R80, P3, PT, R150, UR12, RZ ;  /* 0x0000000c96507c10 */ /* 0x000fc8000ff7e0ff */
[----:B------:R-:W-:-:S05]  /*491c0*/  IADD3.X R81, PT, PT, R151, UR13, RZ, P3, !PT ;  /* 0x0000000d97517c10 */ /* 0x000fca0009ffe4ff */
[----:B------:R4:W-:Y:S04]  /*491d0*/  STL.64 [R1+0xc0], R80 ;  /* 0x0000c05001007387 */ /* 0x0009e80000100a00 */
[----:B------:R-:W2:Y:S04]  /*491e0*/  LDL.LU.64 R132, [R1+0x288] ;  /* 0x0002880001847983 */ /* 0x000ea80000300a00 */
[----:B------:R4:W-:Y:S01]  /*491f0*/  LDGSTS.E [R7+-0x1dd80], desc[UR20][R80.64], P1 ;  /* 0xe228000050077fae */ /* 0x0009e200089a1014 */
[----:B-1----:R-:W-:-:S04]  /*49200*/  IADD3 R10, P3, PT, R180, UR12, RZ ;  /* 0x0000000cb40a7c10 */ /* 0x002fc8000ff7e0ff */
[----:B------:R-:W-:-:S05]  /*49210*/  IADD3.X R11, PT, PT, R181, UR13, RZ, P3, !PT ;  /* 0x0000000db50b7c10 */ /* 0x000fca0009ffe4ff */
[----:B------:R2:W-:Y:S04]  /*49220*/  STL.64 [R1+0xd8], R10 ;  /* 0x0000d80a01007387 */ /* 0x0005e80000100a00 */
[----:B------:R-:W2:Y:S04]  /*49230*/  LDL.LU.64 R150, [R1+0x240] ;  /* 0x0002400001967983 */ /* 0x000ea80000300a00 */
[----:B------:R2:W-:Y:S01]  /*49240*/  LDGSTS.E [R7+-0x1d980], desc[UR20][R10.64], P1 ;  /* 0xe26800000a077fae */ /* 0x0005e200089a1014 */
[----:B---3--:R-:W-:-:S04]  /*49250*/  IADD3 R8, P3, PT, R182, UR12, RZ ;  /* 0x0000000cb6087c10 */ /* 0x008fc8000ff7e0ff */
[----:B------:R-:W-:-:S05]  /*49260*/  IADD3.X R9, PT, PT, R183, UR13, RZ, P3, !PT ;  /* 0x0000000db7097c10 */ /* 0x000fca0009ffe4ff */
[----:B------:R1:W-:Y:S04]  /*49270*/  STL.64 [R1+0x118], R8 ;  /* 0x0001180801007387 */ /* 0x0003e80000100a00 */
[----:B------:R-:W3:Y:S01]  /*49280*/  LDL.LU.64 R180, [R1+0x200] ;  /* 0x0002000001b47983 */ /* 0x000ee20000300a00 */
[----:B----4-:R-:W-:-:S03]  /*49290*/  IADD3 R80, P3, PT, R202, UR12, RZ ;  /* 0x0000000cca507c10 */ /* 0x010fc6000ff7e0ff */
[----:B------:R-:W4:Y:S01]  /*492a0*/  LDL.LU.64 R182, [R1+0x180] ;  /* 0x0001800001b67983 */ /* 0x000f220000300a00 */
[----:B------:R-:W-:-:S03]  /*492b0*/  IADD3.X R81, PT, PT, R203, UR13, RZ, P3, !PT ;  /* 0x0000000dcb517c10 */ /* 0x000fc60009ffe4ff */
[----:B------:R1:W-:Y:S04]  /*492c0*/  LDGSTS.E [R7+-0x1d580], desc[UR20][R8.64], P1 ;  /* 0xe2a8000008077fae */ /* 0x0003e800089a1014 */
[----:B------:R-:W4:Y:S01]  /*492d0*/  LDL.64 R202, [R1+0x110] ;  /* 0x0001100001ca7983 */ /* 0x000f220000100a00 */
[----:B--2---:R-:W-:-:S03]  /*492e0*/  IADD3 R10, P3, PT, R200, UR12, RZ ;  /* 0x0000000cc80a7c10 */ /* 0x004fc6000ff7e0ff */
[----:B------:R2:W-:Y:S01]  /*492f0*/  LDGSTS.E [R7+-0x1d180], desc[UR20][R80.64], P1 ;  /* 0xe2e8000050077fae */ /* 0x0005e200089a1014 */
[----:B------:R-:W-:-:S03]  /*49300*/  IADD3.X R11, PT, PT, R201, UR13, RZ, P3, !PT ;  /* 0x0000000dc90b7c10 */ /* 0x000fc60009ffe4ff */
[----:B------:R2:W-:Y:S01]  /*49310*/  STL.64 [R1+0x160], R80 ;  /* 0x0001605001007387 */ /* 0x0005e20000100a00 */
[----:B-1----:R-:W-:-:S03]  /*49320*/  IADD3 R8, P3, PT, R216, UR12, RZ ;  /* 0x0000000cd8087c10 */ /* 0x002fc6000ff7e0ff */
[----:B------:R1:W-:Y:S01]  /*49330*/  STL.64 [R1+0x1d0], R10 ;  /* 0x0001d00a01007387 */ /* 0x0003e20000100a00 */
[----:B------:R-:W-:-:S03]  /*49340*/  IADD3.X R9, PT, PT, R217, UR13, RZ, P3, !PT ;  /* 0x0000000dd9097c10 */ /* 0x000fc60009ffe4ff */
[----:B------:R-:W4:Y:S04]  /*49350*/  LDL.LU.64 R200, [R1+0xd0] ;  /* 0x0000d00001c87983 */ /* 0x000f280000300a00 */
[----:B------:R1:W-:Y:S04]  /*49360*/  STL.64 [R1+0x208], R8 ;  /* 0x0002080801007387 */ /* 0x0003e80000100a00 */
[----:B------:R-:W4:Y:S01]  /*49370*/  LDL.64 R216, [R1+0x78] ;  /* 0x0000780001d87983 */ /* 0x000f220000100a00 */
[----:B--2---:R-:W-:-:S03]  /*49380*/  IADD3 R80, P3, PT, R152, UR12, RZ ;  /* 0x0000000c98507c10 */ /* 0x004fc6000ff7e0ff */
[----:B------:R1:W-:Y:S01]  /*49390*/  LDGSTS.E [R7+-0x1cd80], desc[UR20][R10.64], P1 ;  /* 0xe32800000a077fae */ /* 0x0003e200089a1014 */
        /* <DEDUP_REMOVED lines=20> */
[----:B-1----:R-:W-:-:S04]  /*494e0*/  IADD3 R8, P3, PT, R150, UR12, RZ ;  /* 0x0000000c96087c10 */ /* 0x002fc8000ff7e0ff */
[----:B------:R-:W-:-:S05]  /*494f0*/  IADD3.X R9, PT, PT, R151, UR13, RZ, P3, !PT ;  /* 0x0000000d97097c10 */ /* 0x000fca0009ffe4ff */
[----:B------:R1:W-:Y:S04]  /*49500*/  STL.64 [R1+0x390], R8 ;  /* 0x0003900801007387 */ /* 0x0003e80000100a00 */
[----:B------:R1:W-:Y:S01]  /*49510*/  LDGSTS.E [R7+-0x1b180], desc[UR20][R8.64], P1 ;  /* 0xe4e8000008077fae */ /* 0x0003e200089a1014 */
[----:B---3--:R-:W-:-:S04]  /*49520*/  IADD3 R80, P3, PT, R180, UR12, RZ ;  /* 0x0000000cb4507c10 */ /* 0x008fc8000ff7e0ff */
[----:B------:R-:W-:Y:S02]  /*49530*/  IADD3.X R81, PT, PT, R181, UR13, RZ, P3, !PT ;  /* 0x0000000db5517c10 */ /* 0x000fe40009ffe4ff */
[----:B----4-:R-:W-:-:S03]  /*49540*/  IADD3 R10, P3, PT, R182, UR12, RZ ;  /* 0x0000000cb60a7c10 */ /* 0x010fc6000ff7e0ff */
        /* <DEDUP_REMOVED lines=14> */
[----:B------:R1:W-:Y:S01]  /*49630*/  STL.64 [R1+0x460], R80 ;  /* 0x0004605001007387 */ /* 0x0003e20000100a00 */
[----:B--2---:R-:W-:-:S03]  /*49640*/  IADD3 R8, P3, PT, R228, UR12, RZ ;  /* 0x0000000ce4087c10 */ /* 0x004fc6000ff7e0ff */
[----:B------:R1:W-:Y:S01]  /*49650*/  LDGSTS.E [R7+-0x1a180], desc[UR20][R80.64], P1 ;  /* 0xe5e8000050077fae */ /* 0x0003e200089a1014 */
[----:B------:R-:W-:-:S03]  /*49660*/  IADD3.X R9, PT, PT, R229, UR13, RZ, P3, !PT ;  /* 0x0000000de5097c10 */ /* 0x000fc60009ffe4ff */
[----:B------:R2:W-:Y:S04]  /*49670*/  STL.64 [R1+0x480], R10 ;  /* 0x0004800a01007387 */ /* 0x0005e80000100a00 */
[----:B------:R-:W4:Y:S01]  /*49680*/  LDL.LU.64 R182, [R1+0x708] ;  /* 0x0007080001b67983 */ /* 0x000f220000300a00 */
[----:B-1----:R-:W-:-:S03]  /*49690*/  IADD3 R80, P3, PT, R226, UR12, RZ ;  /* 0x0000000ce2507c10 */ /* 0x002fc6000ff7e0ff */
[----:B------:R2:W-:Y:S01]  /*496a0*/  LDGSTS.E [R7+-0x19d80], desc[UR20][R10.64], P1 ;  /* 0xe62800000a077fae */ /* 0x0005e200089a1014 */
[----:B------:R-:W-:-:S03]  /*496b0*/  IADD3.X R81, PT, PT, R227, UR13, RZ, P3, !PT ;  /* 0x0000000de3517c10 */ /* 0x000fc60009ffe4ff */
[----:B------:R1:W-:Y:S04]  /*496c0*/  STL.64 [R1+0x4e0], R8 ;  /* 0x0004e00801007387 */ /* 0x0003e80000100a00 */
[----:B------:R1:W-:Y:S01]  /*496d0*/  LDGSTS.E [R7+-0x19980], desc[UR20][R8.64], P1 ;  /* 0xe668000008077fae */ /* 0x0003e200089a1014 */
[----:B--2---:R-:W-:-:S03]  /*496e0*/  IADD3 R10, P3, PT, R224, UR12, RZ ;  /* 0x0000000ce00a7c10 */ /* 0x004fc6000ff7e0ff */
[----:B------:R-:W2:Y:S01]  /*496f0*/  LDL.LU.64 R202, [R1+0x6e0] ;  /* 0x0006e00001ca7983 */ /* 0x000ea20000300a00 */
[----:B------:R-:W-:-:S03]  /*49700*/  IADD3.X R11, PT, PT, R225, UR13, RZ, P3, !PT ;  /* 0x0000000de10b7c10 */ /* 0x000fc60009ffe4ff */
[----:B------:R-:W2:Y:S01]  /*49710*/  LDL.LU.64 R200, [R1+0x6c0] ;  /* 0x0006c00001c87983 */ /* 0x000ea20000300a00 */
[----:B-1----:R-:W-:-:S03]  /*49720*/  IADD3 R8, P3, PT, R222, UR12, RZ ;  /* 0x0000000cde087c10 */ /* 0x002fc6000ff7e0ff */
[----:B------:R1:W-:Y:S01]  /*49730*/  STL.64 [R1+0x538], R80 ;  /* 0x0005385001007387 */ /* 0x0003e20000100a00 */
[----:B------:R-:W-:-:S03]  /*49740*/  IADD3.X R9, PT, PT, R223, UR13, RZ, P3, !PT ;  /* 0x0000000ddf097c10 */ /* 0x000fc60009ffe4ff */
[----:B------:R1:W-:Y:S04]  /*49750*/  STL.64 [R1+0x588], R10 ;  /* 0x0005880a01007387 */ /* 0x0003e80000100a00 */
[----:B------:R1:W-:Y:S04]  /*49760*/  STL.64 [R1+0x5c0], R8 ;  /* 0x0005c00801007387 */ /* 0x0003e80000100a00 */
[----:B------:R-:W2:Y:S04]  /*49770*/  LDL.LU.64 R140, [R1+0x698] ;  /* 0x00069800018c7983 */ /* 0x000ea80000300a00 */
[----:B------:R-:W2:Y:S04]  /*49780*/  LDL.LU.64 R216, [R1+0x678] ;  /* 0x0006780001d87983 */ /* 0x000ea80000300a00 */
[----:B------:R1:W-:Y:S04]  /*49790*/  LDGSTS.E [R7+-0x19580], desc[UR20][R80.64], P1 ;  /* 0xe6a8000050077fae */ /* 0x0003e800089a1014 */
[----:B------:R1:W-:Y:S04]  /*497a0*/  LDGSTS.E [R7+-0x19180], desc[UR20][R10.64], P1 ;  /* 0xe6e800000a077fae */ /* 0x0003e800089a1014 */
[----:B------:R1:W-:Y:S02]  /*497b0*/  LDGSTS.E [R7+-0x18d80], desc[UR20][R8.64], P1 ;  /* 0xe728000008077fae */ /* 0x0003e400089a1014 */
[----:B-1----:R-:W-:-:S04]  /*497c0*/  IADD3 R80, P3, PT, R220, UR12, RZ ;  /* 0x0000000cdc507c10 */ /* 0x002fc8000ff7e0ff */
[----:B------:R-:W-:Y:S02]  /*497d0*/  IADD3.X R81, PT, PT, R221, UR13, RZ, P3, !PT ;  /* 0x0000000ddd517c10 */ /* 0x000fe40009ffe4ff */
[----:B------:R-:W-:-:S03]  /*497e0*/  IADD3 R10, P3, PT, R78, UR12, RZ ;  /* 0x0000000c4e0a7c10 */ /* 0x000fc6000ff7e0ff */
[----:B------:R-:W-:Y:S01]  /*497f0*/  LDGSTS.E [R7+-0x18980], desc[UR20][R80.64], P1 ;  /* 0xe768000050077fae */ /* 0x000fe200089a1014 */
[----:B------:R-:W-:-:S03]  /*49800*/  IADD3.X R11, PT, PT, R79, UR13, RZ, P3, !PT ;  /* 0x0000000d4f0b7c10 */ /* 0x000fc60009ffe4ff */
[----:B------:R-:W-:Y:S04]  /*49810*/  STL.64 [R1+0x660], R80 ;  /* 0x0006605001007387 */ /* 0x000fe80000100a00 */
[----:B------:R-:W-:Y:S04]  /*49820*/  STL.64 [R1+0x670], R10 ;  /* 0x0006700a01007387 */ /* 0x000fe80000100a00 */
[----:B------:R-:W2:Y:S01]  /*49830*/  LDL.LU.64 R152, [R1+0x650] ;  /* 0x0006500001987983 */ /* 0x000ea20000300a00 */
[----:B------:R-:W-:-:S03]  /*49840*/  IADD3 R8, P3, PT, R76, UR12, RZ ;  /* 0x0000000c4c087c10 */ /* 0x000fc6000ff7e0ff */
[----:B------:R-:W-:Y:S01]  /*49850*/  LDGSTS.E [R7+-0x18580], desc[UR20][R10.64], P1 ;  /* 0xe7a800000a077fae */ /* 0x000fe200089a1014 */
[----:B------:R-:W-:-:S05]  /*49860*/  IADD3.X R9, PT, PT, R77, UR13, RZ, P3, !PT ;  /* 0x0000000d4d097c10 */ /* 0x000fca0009ffe4ff */
[----:B------:R1:W-:Y:S04]  /*49870*/  STL.64 [R1+0x690], R8 ;  /* 0x0006900801007387 */ /* 0x0003e80000100a00 */
[----:B------:R-:W2:Y:S04]  /*49880*/  LDL.LU.64 R166, [R1+0x5f8] ;  /* 0x0005f80001a67983 */ /* 0x000ea80000300a00 */
[----:B------:R-:W2:Y:S04]  /*49890*/  LDL.LU.64 R150, [R1+0x5d8] ;  /* 0x0005d80001967983 */ /* 0x000ea80000300a00 */
[----:B------:R1:W-:Y:S01]  /*498a0*/  LDGSTS.E [R7+-0x18180], desc[UR20][R8.64], P1 ;  /* 0xe7e8000008077fae */ /* 0x0003e200089a1014 */
[----:B---3--:R-:W-:-:S04]  /*498b0*/  IADD3 R132, P3, PT, R180, UR12, RZ ;  /* 0x0000000cb4847c10 */ /* 0x008fc8000ff7e0ff */
[----:B------:R-:W-:Y:S02]  /*498c0*/  IADD3.X R133, PT, PT, R181, UR13, RZ, P3, !PT ;  /* 0x0000000db5857c10 */ /* 0x000fe40009ffe4ff */
[----:B----4-:R-:W-:-:S04]  /*498d0*/  IADD3 R148, P3, PT, R182, UR12, RZ ;  /* 0x0000000cb6947c10 */ /* 0x010fc8000ff7e0ff */
[----:B------:R-:W-:Y:S02]  /*498e0*/  IADD3.X R149, PT, PT, R183, UR13, RZ, P3, !PT ;  /* 0x0000000db7957c10 */ /* 0x000fe40009ffe4ff */
[----:B------:R-:W1:Y:S01]  /*498f0*/  LDL.LU.64 R182, [R1+0x5b8] ;  /* 0x0005b80001b67983 */ /* 0x000e620000300a00 */
[----:B--2---:R-:W-:-:S04]  /*49900*/  IADD3 R164, P3, PT, R202, UR12, RZ ;  /* 0x0000000ccaa47c10 */ /* 0x004fc8000ff7e0ff */
[----:B------:R-:W-:Y:S02]  /*49910*/  IADD3.X R165, PT, PT, R203, UR13, RZ, P3, !PT ;  /* 0x0000000dcba57c10 */ /* 0x000fe40009ffe4ff */
[----:B------:R-:W-:-:S04]  /*49920*/  IADD3 R180, P3, PT, R200, UR12, RZ ;  /* 0x0000000cc8b47c10 */ /* 0x000fc8000ff7e0ff */
[----:B------:R-:W-:Y:S02]  /*49930*/  IADD3.X R181, PT, PT, R201, UR13, RZ, P3, !PT ;  /* 0x0000000dc9b57c10 */ /* 0x000fe40009ffe4ff */
[----:B------:R-:W2:Y:S01]  /*49940*/  LDL.LU.64 R200, [R1+0x580] ;  /* 0x0005800001c87983 */ /* 0x000ea20000300a00 */
[----:B------:R-:W-:-:S04]  /*49950*/  IADD3 R202, P3, PT, R140, UR12, RZ ;  /* 0x0000000c8cca7c10 */ /* 0x000fc8000ff7e0ff */
[----:B------:R-:W-:Y:S02]  /*49960*/  IADD3.X R203, PT, PT, R141, UR13, RZ, P3, !PT ;  /* 0x0000000d8dcb7c10 */ /* 0x000fe40009ffe4ff */
[----:B------:R-:W-:-:S04]  /*49970*/  IADD3 R220, P3, PT, R216, UR12, RZ ;  /* 0x0000000cd8dc7c10 */ /* 0x000fc8000ff7e0ff */
[----:B------:R-:W-:Y:S02]  /*49980*/  IADD3.X R221, PT, PT, R217, UR13, RZ, P3, !PT ;  /* 0x0000000dd9dd7c10 */ /* 0x000fe40009ffe4ff */
[----:B------:R-:W3:Y:S01]  /*49990*/  LDL.LU.64 R216, [R1+0x558] ;  /* 0x0005580001d87983 */ /* 0x000ee20000300a00 */
[----:B------:R-:W-:-:S04]  /*499a0*/  IADD3 R228, P3, PT, R152, UR12, RZ ;  /* 0x0000000c98e47c10 */ /* 0x000fc8000ff7e0ff */
[----:B------:R-:W-:Y:S02]  /*499b0*/  IADD3.X R229, PT, PT, R153, UR13, RZ, P3, !PT ;  /* 0x0000000d99e57c10 */ /* 0x000fe40009ffe4ff */
[----:B------:R-:W4:Y:S01]  /*499c0*/  LDL.LU.64 R152, [R1+0x520] ;  /* 0x0005200001987983 */ /* 0x000f220000300a00 */
[----:B------:R-:W-:-:S04]  /*499d0*/  IADD3 R128, P3, PT, R166, UR12, RZ ;  /* 0x0000000ca6807c10 */ /* 0x000fc8000ff7e0ff */
[----:B------:R-:W-:Y:S02]  /*499e0*/  IADD3.X R129, PT, PT, R167, UR13, RZ, P3, !PT ;  /* 0x0000000da7817c10 */ /* 0x000fe40009ffe4ff */
[----:B------:R-:W4:Y:S01]  /*499f0*/  LDL.LU.64 R166, [R1+0x4d0] ;  /* 0x0004d00001a67983 */ /* 0x000f220000300a00 */
[----:B------:R-:W-:-:S04]  /*49a00*/  IADD3 R120, P3, PT, R150, UR12, RZ ;  /* 0x0000000c96787c10 */ /* 0x000fc8000ff7e0ff */
[----:B------:R-:W-:Y:S02]  /*49a10*/  IADD3.X R121, PT, PT, R151, UR13, RZ, P3, !PT ;  /* 0x0000000d97797c10 */ /* 0x000fe40009ffe4ff */
[----:B------:R-:W4:Y:S01]  /*49a20*/  LDL.LU.64 R150, [R1+0x478] ;  /* 0x0004780001967983 */ /* 0x000f220000300a00 */
[----:B-1----:R-:W-:-:S04]  /*49a30*/  IADD3 R8, P3, PT, R182, UR12, RZ ;  /* 0x0000000cb6087c10 */ /* 0x002fc8000ff7e0ff */
[----:B------:R-:W-:Y:S02]  /*49a40*/  IADD3.X R9, PT, PT, R183, UR13, RZ, P3, !PT ;  /* 0x0000000db7097c10 */ /* 0x000fe40009ffe4ff */
[----:B------:R-:W4:Y:S04]  /*49a50*/  LDL.LU.64 R182, [R1+0x438] ;  /* 0x0004380001b67983 */ /* 0x000f280000300a00 */
[----:B------:R4:W-:Y:S01]  /*49a60*/  STL.64 [R1+0xd0], R8 ;  /* 0x0000d00801007387 */ /* 0x0009e20000100a00 */
[----:B--2---:R-:W-:-:S04]  /*49a70*/  IADD3 R222, P3, PT, R200, UR12, RZ ;  /* 0x0000000cc8de7c10 */ /* 0x004fc8000ff7e0ff */
[----:B------:R-:W-:Y:S02]  /*49a80*/  IADD3.X R223, PT, PT, R201, UR13, RZ, P3, !PT ;  /* 0x0000000dc9df7c10 */ /* 0x000fe40009ffe4ff */
[----:B------:R-:W2:Y:S01]  /*49a90*/  LDL.LU.64 R200, [R1+0x3f0] ;  /* 0x0003f00001c87983 */ /* 0x000ea20000300a00 */
[----:B---3--:R-:W-:-:S04]  /*49aa0*/  IADD3 R224, P3, PT, R216, UR12, RZ ;  /* 0x0000000cd8e07c10 */ /* 0x008fc8000ff7e0ff */
[----:B------:R-:W-:Y:S02]  /*49ab0*/  IADD3.X R225, PT, PT, R217, UR13, RZ, P3, !PT ;  /* 0x0000000dd9e17c10 */ /* 0x000fe40009ffe4ff */
[----:B------:R-:W3:Y:S01]  /*49ac0*/  LDL.LU.64 R216, [R1+0x388] ;  /* 0x0003880001d87983 */ /* 0x000ee20000300a00 */
[----:B------:R-:W-:-:S03]  /*49ad0*/  VIADD R7, R6, 0x100000 ;  /* 0x0010000006077836 */ /* 0x000fc60000000000 */
        /* <DEDUP_REMOVED lines=10> */
[----:B------:R4:W-:Y:S04]  /*49b80*/  LDGSTS.E [R7+-0x1d900], desc[UR20][R8.64], P1 ;  /* 0xe270000008077fae */ /* 0x0009e800089a1014 */
[----:B------:R-:W-:Y:S04]  /*49b90*/  LDGSTS.E [R7+-0x1d500], desc[UR20][R222.64], P1 ;  /* 0xe2b00000de077fae */ /* 0x000fe800089a1014 */
[----:B------:R-:W-:Y:S01]  /*49ba0*/  LDGSTS.E [R7+-0x1d100], desc[UR20][R224.64], P1 ;  /* 0xe2f00000e0077fae */ /* 0x000fe200089a1014 */
[----:B----4-:R-:W-:-:S04]  /*49bb0*/  IADD3 R8, P3, PT, R152, UR12, RZ ;  /* 0x0000000c98087c10 */ /* 0x010fc8000ff7e0ff */
[----:B------:R-:W-:-:S05]  /*49bc0*/  IADD3.X R9, PT, PT, R153, UR13, RZ, P3, !PT ;  /* 0x0000000d99097c10 */ /* 0x000fca0009ffe4ff */
[----:B------:R1:W-:Y:S04]  /*49bd0*/  STL.64 [R1+0x180], R8 ;  /* 0x0001800801007387 */ /* 0x0003e80000100a00 */
[----:B------:R-:W4:Y:S04]  /*49be0*/  LDL.LU.64 R140, [R1+0x2d8] ;  /* 0x0002d800018c7983 */ /* 0x000f280000300a00 */
[----:B------:R1:W-:Y:S04]  /*49bf0*/  LDGSTS.E [R7+-0x1cd00], desc[UR20][R8.64], P1 ;  /* 0xe330000008077fae */ /* 0x0003e800089a1014 */
[----:B------:R-:W4:Y:S01]  /*49c00*/  LDL.LU.64 R152, [R1+0x278] ;  /* 0x0002780001987983 */ /* 0x000f220000300a00 */
[----:B-1----:R-:W-:-:S04]  /*49c10*/  IADD3 R8, P3, PT, R166, UR12, RZ ;  /* 0x0000000ca6087c10 */ /* 0x002fc8000ff7e0ff */
[----:B------:R-:W-:-:S05]  /*49c20*/  IADD3.X R9, PT, PT, R167, UR13, RZ, P3, !PT ;  /* 0x0000000da7097c10 */ /* 0x000fca0009ffe4ff */
[----:B------:R1:W-:Y:S04]  /*49c30*/  STL.64 [R1+0x1c0], R8 ;  /* 0x0001c00801007387 */ /* 0x0003e80000100a00 */
        /* <DEDUP_REMOVED lines=10> */
[----:B------:R-:W4:Y:S04]  /*49ce0*/  LDL.LU.64 R182, [R1+0x138] ;  /* 0x0001380001b67983 */ /* 0x000f280000300a00 */
[----:B------:R2:W-:Y:S02]  /*49cf0*/  LDGSTS.E [R7+-0x1c100], desc[UR20][R8.64], P1 ;  /* 0xe3f0000008077fae */ /* 0x0005e400089a1014 */
[----:B--2---:R-:W-:-:S04]  /*49d00*/  IADD3 R8, P3, PT, R200, UR12, RZ ;  /* 0x0000000cc8087c10 */ /* 0x004fc8000ff7e0ff */
[----:B------:R-:W-:Y:S02]  /*49d10*/  IADD3.X R9, PT, PT, R201, UR13, RZ, P3, !PT ;  /* 0x0000000dc9097c10 */ /* 0x000fe40009ffe4ff */
[----:B------:R-:W2:Y:S04]  /*49d20*/  LDL.LU.64 R200, [R1+0xb8] ;  /* 0x0000b80001c87983 */ /* 0x000ea80000300a00 */
[----:B------:R3:W-:Y:S04]  /*49d30*/  STL.64 [R1+0x240], R8 ;  /* 0x0002400801007387 */ /* 0x0007e80000100a00 */
[----:B------:R3:W-:Y:S02]  /*49d40*/  LDGSTS.E [R7+-0x1bd00], desc[UR20][R8.64], P1 ;  /* 0xe430000008077fae */ /* 0x0007e400089a1014 */
[----:B---3--:R-:W-:-:S04]  /*49d50*/  IADD3 R8, P3, PT, R216, UR12, RZ ;  /* 0x0000000cd8087c10 */ /* 0x008fc8000ff7e0ff */
[----:B------:R-:W-:Y:S02]  /*49d60*/  IADD3.X R9, PT, PT, R217, UR13, RZ, P3, !PT ;  /* 0x0000000dd9097c10 */ /* 0x000fe40009ffe4ff */
[----:B------:R-:W3:Y:S04]  /*49d70*/  LDL.64 R216, [R1+0x58] ;  /* 0x0000580001d87983 */ /* 0x000ee80000100a00 */
[----:B------:R1:W-:Y:S04]  /*49d80*/  STL.64 [R1+0x288], R8 ;  /* 0x0002880801007387 */ /* 0x0003e80000100a00 */
[----:B------:R1:W-:Y:S02]  /*49d90*/  LDGSTS.E [R7+-0x1b900], desc[UR20][R8.64], P1 ;  /* 0xe470000008077fae */ /* 0x0003e400089a1014 */
[----:B-1----:R-:W-:-:S04]  /*49da0*/  IADD3 R8, P3, PT, R134, UR12, RZ ;  /* 0x0000000c86087c10 */ /* 0x002fc8000ff7e0ff */
[----:B------:R-:W-:-:S05]  /*49db0*/  IADD3.X R9, PT, PT, R135, UR13, RZ, P3, !PT ;  /* 0x0000000d87097c10 */ /* 0x000fca0009ffe4ff */
[----:B------:R4:W-:Y:S04]  /*49dc0*/  STL.64 [R1+0x2e0], R8 ;  /* 0x0002e00801007387 */ /* 0x0009e80000100a00 */
[----:B------:R4:W-:Y:S02]  /*49dd0*/  LDGSTS.E [R7+-0x1b500], desc[UR20][R8.64], P1 ;  /* 0xe4b0000008077fae */ /* 0x0009e400089a1014 */
[----:B----4-:R-:W-:-:S04]  /*49de0*/  IADD3 R8, P3, PT, R140, UR12, RZ ;  /* 0x0000000c8c087c10 */ /* 0x010fc8000ff7e0ff */
[----:B------:R-:W-:-:S05]  /*49df0*/  IADD3.X R9, PT, PT, R141, UR13, RZ, P3, !PT ;  /* 0x0000000d8d097c10 */ /* 0x000fca0009ffe4ff */
[----:B------:R1:W-:Y:S04]  /*49e00*/  STL.64 [R1+0x320], R8 ;  /* 0x0003200801007387 */ /* 0x0003e80000100a00 */
[----:B------:R1:W-:Y:S02]  /*49e10*/  LDGSTS.E [R7+-0x1b100], desc[UR20][R8.64], P1 ;  /* 0xe4f0000008077fae */ /* 0x0003e400089a1014 */
[----:B-1----:R-:W-:-:S04]  /*49e20*/  IADD3 R8, P3, PT, R152, UR12, RZ ;  /* 0x0000000c98087c10 */ /* 0x002fc8000ff7e0ff */
        /* <DEDUP_REMOVED lines=15> */
[----:B--2---:R-:W-:-:S04]  /*49f20*/  IADD3 R8, P3, PT, R200, UR12, RZ ;  /* 0x0000000cc8087c10 */ /* 0x004fc8000ff7e0ff */
[----:B------:R-:W-:-:S05]  /*49f30*/  IADD3.X R9, PT, PT, R201, UR13, RZ, P3, !PT ;  /* 0x0000000dc9097c10 */ /* 0x000fca0009ffe4ff */
[----:B------:R3:W-:Y:S04]  /*49f40*/  STL.64 [R1+0x438], R8 ;  /* 0x0004380801007387 */ /* 0x0007e80000100a00 */
[----:B------:R3:W-:Y:S02]  /*49f50*/  LDGSTS.E [R7+-0x19d00], desc[UR20][R8.64], P1 ;  /* 0xe630000008077fae */ /* 0x0007e400089a1014 */
[----:B---3--:R-:W-:-:S04]  /*49f60*/  IADD3 R8, P3, PT, R216, UR12, RZ ;  /* 0x0000000cd8087c10 */ /* 0x008fc8000ff7e0ff */
[----:B------:R-:W-:-:S05]  /*49f70*/  IADD3.X R9, PT, PT, R217, UR13, RZ, P3, !PT ;  /* 0x0000000dd9097c10 */ /* 0x000fca0009ffe4ff */
[----:B------:R1:W-:Y:S04]  /*49f80*/  STL.64 [R1+0x478], R8 ;  /* 0x0004780801007387 */ /* 0x0003e80000100a00 */
[----:B------:R1:W-:Y:S04]  /*49f90*/  LDGSTS.E [R7+-0x19900], desc[UR20][R8.64], P1 ;  /* 0xe670000008077fae */ /* 0x0003e800089a1014 */
[----:B------:R-:W2:Y:S01]  /*49fa0*/  LDL.LU.64 R150, [R1+0x820] ;  /* 0x0008200001967983 */ /* 0x000ea20000300a00 */
[----:B-1----:R-:W-:-:S04]  /*49fb0*/  IADD3 R8, P3, PT, R240, UR12, RZ ;  /* 0x0000000cf0087c10 */ /* 0x002fc8000ff7e0ff */
[----:B------:R-:W-:-:S05]  /*49fc0*/  IADD3.X R9, PT, PT, R241, UR13, RZ, P3, !PT ;  /* 0x0000000df1097c10 */ /* 0x000fca0009ffe4ff */
[----:B------:R1:W-:Y:S04]  /*49fd0*/  STL.64 [R1+0x4c0], R8 ;  /* 0x0004c00801007387 */ /* 0x0003e80000100a00 */
[----:B------:R1:W-:Y:S04]  /*49fe0*/  LDGSTS.E [R7+-0x19500], desc[UR20][R8.64], P1 ;  /* 0xe6b0000008077fae */ /* 0x0003e800089a1014 */
[----:B------:R-:W3:Y:S01]  /*49ff0*/  LDL.LU.64 R166, [R1+0x7f0] ;  /* 0x0007f00001a67983 */ /* 0x000ee20000300a00 */
        /* <DEDUP_REMOVED lines=9> */
[----:B------:R-:W4:Y:S04]  /*4a090*/  LDL.LU.64 R200, [R1+0x790] ;  /* 0x0007900001c87983 */ /* 0x000f280000300a00 */
        /* <DEDUP_REMOVED lines=15> */
[----:B------:R-:W4:Y:S04]  /*4a190*/  LDL.LU.64 R116, [R1+0x688] ;  /* 0x0006880001747983 */ /* 0x000f280000300a00 */
[----:B------:R-:W4:Y:S04]  /*4a1a0*/  LDL.LU.64 R10, [R1+0x668] ;  /* 0x00066800010a7983 */ /* 0x000f280000300a00 */
[----:B------:R-:W1:Y:S04]  /*4a1b0*/  LDL.LU.64 R106, [R1+0x618] ;  /* 0x00061800016a7983 */ /* 0x000e680000300a00 */
[----:B------:R-:W4:Y:S04]  /*4a1c0*/  LDL.LU.64 R108, [R1+0x5e8] ;  /* 0x0005e800016c7983 */ /* 0x000f280000300a00 */
[----:B------:R-:W4:Y:S04]  /*4a1d0*/  LDL.LU.64 R110, [R1+0x5d0] ;  /* 0x0005d000016e7983 */ /* 0x000f280000300a00 */
[----:B------:R-:W4:Y:S01]  /*4a1e0*/  LDL.LU.64 R112, [R1+0x5b0] ;  /* 0x0005b00001707983 */ /* 0x000f220000300a00 */
[----:B--2---:R-:W-:-:S04]  /*4a1f0*/  IADD3 R134, P3, PT, R150, UR12, RZ ;  /* 0x0000000c96867c10 */ /* 0x004fc8000ff7e0ff */
[----:B------:R-:W-:Y:S02]  /*4a200*/  IADD3.X R135, PT, PT, R151, UR13, RZ, P3, !PT ;  /* 0x0000000d97877c10 */ /* 0x000fe40009ffe4ff */
[----:B---3--:R-:W-:-:S04]  /*4a210*/  IADD3 R150, P3, PT, R166, UR12, RZ ;  /* 0x0000000ca6967c10 */ /* 0x008fc8000ff7e0ff */
[----:B------:R-:W-:Y:S02]  /*4a220*/  IADD3.X R151, PT, PT, R167, UR13, RZ, P3, !PT ;  /* 0x0000000da7977c10 */ /* 0x000fe40009ffe4ff */
[----:B----4-:R-:W-:-:S04]  /*4a230*/  IADD3 R166, P3, PT, R182, UR12, RZ ;  /* 0x0000000cb6a67c10 */ /* 0x010fc8000ff7e0ff */
[----:B------:R-:W-:Y:S02]  /*4a240*/  IADD3.X R167, PT, PT, R183, UR13, RZ, P3, !PT ;  /* 0x0000000db7a77c10 */ /* 0x000fe40009ffe4ff */
[----:B------:R-:W-:-:S04]  /*4a250*/  IADD3 R182, P3, PT, R200, UR12, RZ ;  /* 0x0000000cc8b67c10 */ /* 0x000fc8000ff7e0ff */
[----:B------:R-:W-:Y:S02]  /*4a260*/  IADD3.X R183, PT, PT, R201, UR13, RZ, P3, !PT ;  /* 0x0000000dc9b77c10 */ /* 0x000fe40009ffe4ff */
[----:B------:R-:W-:-:S04]  /*4a270*/  IADD3 R200, P3, PT, R216, UR12, RZ ;  /* 0x0000000cd8c87c10 */ /* 0x000fc8000ff7e0ff */
        /* <DEDUP_REMOVED lines=14> */
[----:B------:R-:W-:-:S05]  /*4a360*/  VIADD R6, R6, 0x100000 ;  /* 0x0010000006067836 */ /* 0x000fca0000000000 */
[----:B------:R1:W-:Y:S02]  /*4a370*/  LDGSTS.E [R6+-0x18100], desc[UR20][R8.64], P1 ;  /* 0xe7f0000008067fae */ /* 0x0003e400089a1014 */
[----:B-1----:R-:W-:-:S04]  /*4a380*/  IADD3 R8, P3, PT, R106, UR12, RZ ;  /* 0x0000000c6a087c10 */ /* 0x002fc8000ff7e0ff */
[----:B------:R-:W-:-:S05]  /*4a390*/  IADD3.X R9, PT, PT, R107, UR13, RZ, P3, !PT ;  /* 0x0000000d6b097c10 */ /* 0x000fca0009ffe4ff */
[----:B------:R1:W-:Y:S04]  /*4a3a0*/  STL.64 [R1+0xb8], R8 ;  /* 0x0000b80801007387 */ /* 0x0003e80000100a00 */
[----:B------:R-:W4:Y:S01]  /*4a3b0*/  LDL.LU.64 R106, [R1+0x4c8] ;  /* 0x0004c800016a7983 */ /* 0x000f220000300a00 */
[----:B------:R-:W-:Y:S01]  /*4a3c0*/  VIADD R6, R5, 0x100000 ;  /* 0x0010000005067836 */ /* 0x000fe20000000000 */
[----:B------:R-:W-:-:S04]  /*4a3d0*/  IADD3 R238, P3, PT, R108, UR12, RZ ;  /* 0x0000000c6cee7c10 */ /* 0x000fc8000ff7e0ff */
[----:B------:R-:W-:Y:S01]  /*4a3e0*/  LDGSTS.E [R6+-0x1fc80], desc[UR20][R134.64], P1 ;  /* 0xe038000086067fae */ /* 0x000fe200089a1014 */
[----:B------:R-:W-:-:S03]  /*4a3f0*/  IADD3.X R239, PT, PT, R109, UR13, RZ, P3, !PT ;  /* 0x0000000d6def7c10 */ /* 0x000fc60009ffe4ff */
[----:B------:R-:W-:Y:S04]  /*4a400*/  LDGSTS.E [R6+-0x1f880], desc[UR20][R150.64], P1 ;  /* 0xe078000096067fae */ /* 0x000fe800089a1014 */
[----:B------:R-:W4:Y:S04]  /*4a410*/  LDL.LU.64 R108, [R1+0x450] ;  /* 0x00045000016c7983 */ /* 0x000f280000300a00 */
        /* <DEDUP_REMOVED lines=9> */
[----:B------:R-:W-:Y:S01]  /*4a4b0*/  LDGSTS.E [R6+-0x1d080], desc[UR20][R238.64], P1 ;  /* 0xe2f80000ee067fae */ /* 0x000fe200089a1014 */
        /* <DEDUP_REMOVED lines=10> */
[----:B--2---:R-:W-:-:S04]  /*4a560*/  IADD3 R8, P3, PT, R114, UR12, RZ ;  /* 0x0000000c72087c10 */ /* 0x004fc8000ff7e0ff */
[----:B------:R-:W-:-:S05]  /*4a570*/  IADD3.X R9, PT, PT, R115, UR13, RZ, P3, !PT ;  /* 0x0000000d73097c10 */ /* 0x000fca0009ffe4ff */
[----:B------:R3:W-:Y:S04]  /*4a580*/  STL.64 [R1+0x1d8], R8 ;  /* 0x0001d80801007387 */ /* 0x0007e80000100a00 */
[----:B------:R-:W2:Y:S04]  /*4a590*/  LDL.LU.64 R114, [R1+0x2f0] ;  /* 0x0002f00001727983 */ /* 0x000ea80000300a00 */
[----:B------:R3:W-:Y:S02]  /*4a5a0*/  LDGSTS.E [R6+-0x1c480], desc[UR20][R8.64], P1 ;  /* 0xe3b8000008067fae */ /* 0x0007e400089a1014 */
[----:B---3--:R-:W-:-:S04]  /*4a5b0*/  IADD3 R8, P3, PT, R116, UR12, RZ ;  /* 0x0000000c74087c10 */ /* 0x008fc8000ff7e0ff */
[----:B------:R-:W-:-:S05]  /*4a5c0*/  IADD3.X R9, PT, PT, R117, UR13, RZ, P3, !PT ;  /* 0x0000000d75097c10 */ /* 0x000fca0009ffe4ff */
[----:B------:R4:W-:Y:S04]  /*4a5d0*/  STL.64 [R1+0x1f0], R8 ;  /* 0x0001f00801007387 */ /* 0x0009e80000100a00 */
[----:B------:R4:W-:Y:S04]  /*4a5e0*/  LDGSTS.E [R6+-0x1c080], desc[UR20][R8.64], P1 ;  /* 0xe3f8000008067fae */ /* 0x0009e800089a1014 */
[----:B------:R-:W3:Y:S01]  /*4a5f0*/  LDL.LU.64 R116, [R1+0x2a8] ;  /* 0x0002a80001747983 */ /* 0x000ee20000300a00 */
[----:B----4-:R-:W-:-:S04]  /*4a600*/  IADD3 R8, P3, PT, R10, UR12, RZ ;  /* 0x0000000c0a087c10 */ /* 0x010fc8000ff7e0ff */
[----:B------:R-:W-:-:S05]  /*4a610*/  IADD3.X R9, PT, PT, R11, UR13, RZ, P3, !PT ;  /* 0x0000000d0b097c10 */ /* 0x000fca0009ffe4ff */
[----:B------:R1:W-:Y:S04]  /*4a620*/  STL.64 [R1+0x238], R8 ;  /* 0x0002380801007387 */ /* 0x0003e80000100a00 */
[----:B------:R-:W4:Y:S04]  /*4a630*/  LDL.LU.64 R10, [R1+0x230] ;  /* 0x00023000010a7983 */ /* 0x000f280000300a00 */
[----:B------:R1:W-:Y:S02]  /*4a640*/  LDGSTS.E [R6+-0x1bc80], desc[UR20][R8.64], P1 ;  /* 0xe438000008067fae */ /* 0x0003e400089a1014 */
        /* <DEDUP_REMOVED lines=27> */
[----:B------:R-:W-:Y:S02]  /*4a800*/  IADD3.X R9, PT, PT, R117, UR13, RZ, P3, !PT ;  /* 0x0000000d75097c10 */ /* 0x000fe40009ffe4ff */
[----:B------:R-:W3:Y:S04]  /*4a810*/  LDL.LU.64 R116, [R1+0x20] ;  /* 0x0000200001747983 */ /* 0x000ee80000300a00 */
[----:B------:R4:W-:Y:S04]  /*4a820*/  STL.64 [R1+0x3b0], R8 ;  /* 0x0003b00801007387 */ /* 0x0009e80000100a00 */
[----:B------:R4:W-:Y:S02]  /*4a830*/  LDGSTS.E [R6+-0x1a480], desc[UR20][R8.64], P1 ;  /* 0xe5b8000008067fae */ /* 0x0009e400089a1014 */
[----:B----4-:R-:W-:-:S04]  /*4a840*/  IADD3 R8, P3, PT, R10, UR12, RZ ;  /* 0x0000000c0a087c10 */ /* 0x010fc8000ff7e0ff */
[----:B------:R-:W-:Y:S02]  /*4a850*/  IADD3.X R9, PT, PT, R11, UR13, RZ, P3, !PT ;  /* 0x0000000d0b097c10 */ /* 0x000fe40009ffe4ff */
[----:B------:R-:W4:Y:S04]  /*4a860*/  LDL.LU.64 R10, [R1+0x8] ;  /* 0x00000800010a7983 */ /* 0x000f280000300a00 */
        /* <DEDUP_REMOVED lines=21> */
[----:B------:R2:W-:Y:S01]  /*4a9c0*/  LDGSTS.E [R6+-0x18c80], desc[UR20][R8.64], P1 ;  /* 0xe738000008067fae */ /* 0x0005e200089a1014 */
[----:B------:R-:W-:Y:S02]  /*4a9d0*/  VIADD R252, R252, 0x7f ;  /* 0x0000007ffcfc7836 */ /* 0x000fe40000000000 */
[----:B------:R-:W-:Y:S01]  /*4a9e0*/  VIADD R5, R5, 0x100000 ;  /* 0x0010000005057836 */ /* 0x000fe20000000000 */
[----:B------:R-:W-:Y:S01]  /*4a9f0*/  UMOV UR18, URZ ;  /* 0x000000ff00127c82 */ /* 0x000fe20008000000 */
[----:B--2---:R-:W-:-:S04]  /*4aa00*/  IADD3 R8, P3, PT, R114, UR12, RZ ;  /* 0x0000000c72087c10 */ /* 0x004fc8000ff7e0ff */
[----:B------:R-:W-:-:S05]  /*4aa10*/  IADD3.X R9, PT, PT, R115, UR13, RZ, P3, !PT ;  /* 0x0000000d73097c10 */ /* 0x000fca0009ffe4ff */
[----:B------:R3:W-:Y:S04]  /*4aa20*/  STL.64 [R1+0x568], R8 ;  /* 0x0005680801007387 */ /* 0x0007e80000100a00 */
[----:B------:R3:W-:Y:S02]  /*4aa30*/  LDGSTS.E [R6+-0x18880], desc[UR20][R8.64], P1 ;  /* 0xe778000008067fae */ /* 0x0007e400089a1014 */
[----:B---3--:R-:W-:-:S04]  /*4aa40*/  IADD3 R8, P3, PT, R116, UR12, RZ ;  /* 0x0000000c74087c10 */ /* 0x008fc8000ff7e0ff */
[----:B------:R-:W-:-:S05]  /*4aa50*/  IADD3.X R9, PT, PT, R117, UR13, RZ, P3, !PT ;  /* 0x0000000d75097c10 */ /* 0x000fca0009ffe4ff */
[----:B------:R4:W-:Y:S04]  /*4aa60*/  STL.64 [R1+0x5a8], R8 ;  /* 0x0005a80801007387 */ /* 0x0009e80000100a00 */
[----:B------:R4:W-:Y:S02]  /*4aa70*/  LDGSTS.E [R6+-0x18480], desc[UR20][R8.64], P1 ;  /* 0xe7b8000008067fae */ /* 0x0009e400089a1014 */
[----:B----4-:R-:W-:-:S04]  /*4aa80*/  IADD3 R8, P3, PT, R10, UR12, RZ ;  /* 0x0000000c0a087c10 */ /* 0x010fc8000ff7e0ff */
[----:B------:R-:W-:-:S05]  /*4aa90*/  IADD3.X R9, PT, PT, R11, UR13, RZ, P3, !PT ;  /* 0x0000000d0b097c10 */ /* 0x000fca0009ffe4ff */
[----:B------:R1:W-:Y:S01]  /*4aaa0*/  STL.64 [R1+0x650], R8 ;  /* 0x0006500801007387 */ /* 0x0003e20000100a00 */
[----:B------:R-:W-:-:S03]  /*4aab0*/  ISETP.GE.AND P3, PT, R252, 0x100, PT ;  /* 0x00000100fc00780c */ /* 0x000fc60003f66270 */
[----:B------:R1:W-:Y:S01]  /*4aac0*/  LDGSTS.E [R5+-0x18080], desc[UR20][R8.64], P1 ;  /* 0xe7f8000008057fae */ /* 0x0003e200089a1014 */
[----:B------:R-:W-:-:S03]  /*4aad0*/  ISETP.GE.AND P1, PT, R252, 0x80, PT ;  /* 0x00000080fc00780c */ /* 0x000fc60003f26270 */
[----:B------:R-:W0:Y:S06]  /*4aae0*/  LDGDEPBAR ;  /* 0x00000000000079af */ /* 0x000e2c0000000000 */
[----:B------:R-:W-:Y:S05]  /*4aaf0*/  @!P3 BRA `(.L_x_7) ;  /* 0x000001080038b947 */ /* 0x000fea0003800000 */
[----:B------:R-:W2:Y:S01]  /*4ab00*/  LDL.LU.64 R114, [R1+0x98] ;  /* 0x0000980001727983 */ /* 0x000ea20000300a00 */
[----:B-----5:R-:W3:Y:S03]  /*4ab10*/  LDC R3, c[0x0][0x3a0] ;  /* 0x0000e800ff037b82 */ /* 0x020ee60000000800 */
[----:B------:R-:W4:Y:S01]  /*4ab20*/  LDL.LU.64 R116, [R1+0xa8] ;  /* 0x0000a80001747983 */ /* 0x000f220000300a00 */
        /* <DEDUP_REMOVED lines=22> */
[----:B---3--:R-:W-:Y:S02]  /*4ac90*/  VIADD R3, R3, 0x7f ;  /* 0x0000007f03037836 */ /* 0x008fe40000000000 */
[----:B------:R-:W-:Y:S02]  /*4aca0*/  IMAD.MOV.U32 R33, RZ, RZ, R34 ;  /* 0x000000ffff217224 */ /* 0x000fe400078e0022 */
[----:B------:R-:W-:Y:S01]  /*4acb0*/  IMAD.MOV.U32 R34, RZ, RZ, R35 ;  /* 0x000000ffff227224 */ /* 0x000fe200078e0023 */
[----:B-1----:R-:W-:Y:S01]  /*4acc0*/  SHF.R.S32.HI R5, RZ, 0x1f, R3 ;  /* 0x0000001fff057819 */ /* 0x002fe20000011403 */
[----:B------:R-:W-:Y:S02]  /*4acd0*/  IMAD.MOV.U32 R35, RZ, RZ, R36 ;  /* 0x000000ffff237224 */ /* 0x000fe400078e0024 */
[----:B------:R-:W-:Y:S01]  /*4ace0*/  IMAD.MOV.U32 R36, RZ, RZ, R37 ;  /* 0x000000ffff247224 */ /* 0x000fe200078e0025 */
[----:B------:R-:W-:Y:S01]  /*4acf0*/  LEA.HI R5, R5, R3, RZ, 0x7 ;  /* 0x0000000305057211 */ /* 0x000fe200078f38ff */
        /* <DEDUP_REMOVED lines=16> */
[----:B------:R-:W-:Y:S01]  /*4ae00*/  IMAD.MOV.U32 R46, RZ, RZ, R47 ;  /* 0x000000ffff2e7224 */ /* 0x000fe200078e002f */
[----:B------:R-:W-:Y:S01]  /*4ae10*/  STL.64 [R1+0xc98], R4 ;  /* 0x000c980401007387 */ /* 0x000fe20000100a00 */
        /* <DEDUP_REMOVED lines=8> */
[----:B------:R-:W-:Y:S01]  /*4aea0*/  STL.64 [R1+0xcb0], R10 ;  /* 0x000cb00a01007387 */ /* 0x000fe20000100a00 */
[----:B------:R-:W-:-:S03]  /*4aeb0*/  IMAD.MOV.U32 R53, RZ, RZ, R54 ;  /* 0x000000ffff357224 */ /* 0x000fc600078e0036 */
[----:B------:R1:W-:Y:S01]  /*4aec0*/  STL.64 [R1+0xcb8], R12 ;  /* 0x000cb80c01007387 */ /* 0x0003e20000100a00 */
[----:B------:R-:W-:-:S03]  /*4aed0*/  IMAD.MOV.U32 R54, RZ, RZ, R55 ;  /* 0x000000ffff367224 */ /* 0x000fc600078e0037 */
[----:B------:R1:W-:Y:S01]  /*4aee0*/  STL.64 [R1+0xcc0], R14 ;  /* 0x000cc00e01007387 */ /* 0x0003e20000100a00 */
[----:B------:R-:W-:-:S03]  /*4aef0*/  IMAD.MOV.U32 R55, RZ, RZ, R56 ;  /* 0x000000ffff377224 */ /* 0x000fc600078e0038 */
[----:B------:R-:W-:Y:S01]  /*4af00*/  STL.64 [R1+0xcc8], R16 ;  /* 0x000cc81001007387 */ /* 0x000fe20000100a00 */
        /* <DEDUP_REMOVED lines=19> */
[----:B------:R-:W4:Y:S01]  /*4b040*/  LDL.LU.64 R102, [R1+0x1b8] ;  /* 0x0001b80001667983 */ /* 0x000f220000300a00 */
[----:B------:R-:W-:-:S03]  /*4b050*/  IMAD.MOV.U32 R66, RZ, RZ, R67 ;  /* 0x000000ffff427224 */ /* 0x000fc600078e0043 */
[----:B------:R-:W4:Y:S01]  /*4b060*/  LDL.LU.64 R104, [R1+0x1c8] ;  /* 0x0001c80001687983 */ /* 0x000f220000300a00 */
[----:B------:R-:W-:-:S03]  /*4b070*/  IMAD.MOV.U32 R67, RZ, RZ, R68 ;  /* 0x000000ffff437224 */ /* 0x000fc600078e0044 */
[----:B------:R-:W4:Y:S01]  /*4b080*/  LDL.LU.64 R106, [R1+0x198] ;  /* 0x00019800016a7983 */ /* 0x000f220000300a00 */
[----:B------:R-:W-:-:S03]  /*4b090*/  IMAD.MOV.U32 R68, RZ, RZ, R69 ;  /* 0x000000ffff447224 */ /* 0x000fc600078e0045 */
[----:B------:R-:W4:Y:S04]  /*4b0a0*/  LDL.LU.64 R108, [R1+0x1a0] ;  /* 0x0001a000016c7983 */ /* 0x000f280000300a00 */
[----:B------:R-:W4:Y:S04]  /*4b0b0*/  LDL.LU.64 R110, [R1+0x158] ;  /* 0x00015800016e7983 */ /* 0x000f280000300a00 */
[----:B------:R-:W4:Y:S01]  /*4b0c0*/  LDL.LU.64 R112, [R1+0x178] ;  /* 0x0001780001707983 */ /* 0x000f220000300a00 */
[----:B------:R-:W-:Y:S02]  /*4b0d0*/  IMAD.MOV.U32 R240, RZ, RZ, R222 ;  /* 0x000000fffff07224 */ /* 0x000fe400078e00de */
[----:B------:R-:W-:-:S02]  /*4b0e0*/  IMAD.MOV.U32 R241, RZ, RZ, R223 ;  /* 0x000000fffff17224 */ /* 0x000fc400078e00df */
[----:B-1----:R-:W-:Y:S02]  /*4b0f0*/  IMAD.MOV.U32 R2, RZ, RZ, R238 ;  /* 0x000000ffff027224 */ /* 0x002fe400078e00ee */
[----:B------:R-:W-:Y:S02]  /*4b100*/  IMAD.MOV.U32 R3, RZ, RZ, R239 ;  /* 0x000000ffff037224 */ /* 0x000fe400078e00ef */
[----:B---3--:R-:W-:Y:S02]  /*4b110*/  IMAD.MOV.U32 R6, RZ, RZ, R232 ;  /* 0x000000ffff067224 */ /* 0x008fe400078e00e8 */
[----:B------:R-:W-:Y:S02]  /*4b120*/  IMAD.MOV.U32 R7, RZ, RZ, R233 ;  /* 0x000000ffff077224 */ /* 0x000fe400078e00e9 */
[----:B--2---:R-:W-:Y:S02]  /*4b130*/  IMAD.MOV.U32 R69, RZ, RZ, R114 ;  /* 0x000000ffff457224 */ /* 0x004fe400078e0072 */
[----:B------:R-:W-:-:S02]  /*4b140*/  IMAD.MOV.U32 R70, RZ, RZ, R115 ;  /* 0x000000ffff467224 */ /* 0x000fc400078e0073 */
[----:B----4-:R-:W-:Y:S01]  /*4b150*/  IMAD.MOV.U32 R71, RZ, RZ, R116 ;  /* 0x000000ffff477224 */ /* 0x010fe200078e0074 */
[----:B------:R-:W2:Y:S01]  /*4b160*/  LDL.LU.64 R114, [R1+0x130] ;  /* 0x0001300001727983 */ /* 0x000ea20000300a00 */
[----:B------:R-:W-:-:S03]  /*4b170*/  IMAD.MOV.U32 R72, RZ, RZ, R117 ;  /* 0x000000ffff487224 */ /* 0x000fc600078e0075 */
[----:B------:R-:W3:Y:S04]  /*4b180*/  LDL.LU.64 R116, [R1+0x140] ;  /* 0x0001400001747983 */ /* 0x000ee80000300a00 */
[----:B------:R-:W-:Y:S04]  /*4b190*/  STL [R1+0x5ec], R192 ;  /* 0x0005ecc001007387 */ /* 0x000fe80000100800 */
        /* <DEDUP_REMOVED lines=13> */
[----:B------:R1:W-:Y:S04]  /*4b270*/  STL [R1+0x620], R137 ;  /* 0x0006208901007387 */ /* 0x0003e80000100800 */
[----:B------:R4:W-:Y:S04]  /*4b280*/  STL [R1+0x628], R124 ;  /* 0x0006287c01007387 */ /* 0x0009e80000100800 */
[----:B------:R1:W-:Y:S04]  /*4b290*/  STL [R1+0x5e8], R126 ;  /* 0x0005e87e01007387 */ /* 0x0003e80000100800 */
[----:B------:R-:W2:Y:S04]  /*4b2a0*/  LDL.LU.64 R8, [R1+0x118] ;  /* 0x0001180001087983 */ /* 0x000ea80000300a00 */
[----:B------:R-:W2:Y:S04]  /*4b2b0*/  LDL.LU.64 R222, [R1+0xd8] ;  /* 0x0000d80001de7983 */ /* 0x000ea80000300a00 */
[----:B------:R-:W2:Y:S04]  /*4b2c0*/  LDL.LU.64 R226, [R1+0x160] ;  /* 0x0001600001e27983 */ /* 0x000ea80000300a00 */
[----:B------:R-:W2:Y:S04]  /*4b2d0*/  LDL.LU.64 R4, [R1+0xb8] ;  /* 0x0000b80001047983 */ /* 0x000ea80000300a00 */
[----:B------:R-:W2:Y:S04]  /*4b2e0*/  LDL.LU.64 R238, [R1+0xd0] ;  /* 0x0000d00001ee7983 */ /* 0x000ea80000300a00 */
[----:B------:R-:W2:Y:S01]  /*4b2f0*/  LDL.LU.64 R232, [R1+0x1b0] ;  /* 0x0001b00001e87983 */ /* 0x000ea20000300a00 */
        /* <DEDUP_REMOVED lines=18> */
[----:B------:R-:W3:Y:S01]  /*4b420*/  LDL.LU.64 R10, [R1+0x270] ;  /* 0x00027000010a7983 */ /* 0x000ee20000300a00 */
[----:B--2---:R-:W-:-:S02]  /*4b430*/  IMAD.MOV.U32 R151, RZ, RZ, R232 ;  /* 0x000000ffff977224 */ /* 0x004fc400078e00e8 */
[----:B------:R-:W-:Y:S02]  /*4b440*/  IMAD.MOV.U32 R150, RZ, RZ, R233 ;  /* 0x000000ffff967224 */ /* 0x000fe400078e00e9 */
[----:B------:R-:W-:Y:S02]  /*4b450*/  IMAD.MOV.U32 R232, RZ, RZ, R234 ;  /* 0x000000ffffe87224 */ /* 0x000fe400078e00ea */
[----:B------:R-:W-:Y:S02]  /*4b460*/  IMAD.MOV.U32 R233, RZ, RZ, R235 ;  /* 0x000000ffffe97224 */ /* 0x000fe400078e00eb */
[----:B------:R-:W2:Y:S01]  /*4b470*/  LDL.LU.64 R234, [R1+0x60] ;  /* 0x0000600001ea7983 */ /* 0x000ea20000300a00 */
[----:B-1----:R-:W-:Y:S02]  /*4b480*/  IMAD.MOV.U32 R137, RZ, RZ, R156 ;  /* 0x000000ffff897224 */ /* 0x002fe400078e009c */
        /* <DEDUP_REMOVED lines=21> */
[----:B---3--:R-:W-:Y:S02]  /*4b5e0*/  IMAD.MOV.U32 R167, RZ, RZ, R10 ;  /* 0x000000ffffa77224 */ /* 0x008fe400078e000a */
[----:B------:R-:W-:Y:S02]  /*4b5f0*/  IMAD.MOV.U32 R166, RZ, RZ, R11 ;  /* 0x000000ffffa67224 */ /* 0x000fe400078e000b */
[----:B------:R-:W3:Y:S01]  /*4b600*/  LDL.LU.64 R10, [R1+0x308] ;  /* 0x00030800010a7983 */ /* 0x000ee20000300a00 */
        /* <DEDUP_REMOVED lines=8> */
[----:B------:R-:W2:Y:S04]  /*4b690*/  LDL.LU.64 R234, [R1+0x100] ;  /* 0x0001000001ea7983 */ /* 0x000ea80000300a00 */
[----:B------:R-:W4:Y:S04]  /*4b6a0*/  LDL.LU.64 R236, [R1+0x70] ;  /* 0x0000700001ec7983 */ /* 0x000f280000300a00 */
[----:B------:R-:W4:Y:S01]  /*4b6b0*/  LDL.LU.64 R6, [R1+0x10] ;  /* 0x0000100001067983 */ /* 0x000f220000300a00 */
        /* <DEDUP_REMOVED lines=16> */
[----:B---3--:R-:W-:Y:S02]  /*4b7c0*/  IMAD.MOV.U32 R183, RZ, RZ, R10 ;  /* 0x000000ffffb77224 */ /* 0x008fe400078e000a */
[----:B------:R-:W-:Y:S02]  /*4b7d0*/  IMAD.MOV.U32 R182, RZ, RZ, R11 ;  /* 0x000000ffffb67224 */ /* 0x000fe400078e000b */
[----:B------:R-:W3:Y:S01]  /*4b7e0*/  LDL.LU.64 R10, [R1+0x398] ;  /* 0x00039800010a7983 */ /* 0x000ee20000300a00 */
[----:B------:R-:W-:-:S02]  /*4b7f0*/  IMAD.MOV.U32 R16, RZ, RZ, R12 ;  /* 0x000000ffff107224 */ /* 0x000fc400078e000c */
[----:B------:R-:W-:Y:S02]  /*4b800*/  IMAD.MOV.U32 R17, RZ, RZ, R13 ;  /* 0x000000ffff117224 */ /* 0x000fe400078e000d */
[----:B------:R-:W-:Y:S02]  /*4b810*/  IMAD.MOV.U32 R12, RZ, RZ, R4 ;  /* 0x000000ffff0c7224 */ /* 0x000fe400078e0004 */
[----:B------:R-:W-:Y:S02]  /*4b820*/  IMAD.MOV.U32 R13, RZ, RZ, R5 ;  /* 0x000000ffff0d7224 */ /* 0x000fe400078e0005 */
[----:B--2---:R-:W-:Y:S02]  /*4b830*/  IMAD.MOV.U32 R185, RZ, RZ, R234 ;  /* 0x000000ffffb97224 */ /* 0x004fe400078e00ea */
[----:B------:R-:W-:Y:S02]  /*4b840*/  IMAD.MOV.U32 R184, RZ, RZ, R235 ;  /* 0x000000ffffb87224 */ /* 0x000fe400078e00eb */
[----:B------:R-:W2:Y:S01]  /*4b850*/  LDL.LU.64 R234, [R1+0x128] ;  /* 0x0001280001ea7983 */ /* 0x000ea20000300a00 */
[----:B----4-:R-:W-:-:S02]  /*4b860*/  IMAD.MOV.U32 R187, RZ, RZ, R236 ;  /* 0x000000ffffbb7224 */ /* 0x010fc400078e00ec */
[----:B------:R-:W-:Y:S02]  /*4b870*/  IMAD.MOV.U32 R186, RZ, RZ, R237 ;  /* 0x000000ffffba7224 */ /* 0x000fe400078e00ed */
[----:B------:R-:W4:Y:S01]  /*4b880*/  LDL.LU.64 R236, [R1+0xc8] ;  /* 0x0000c80001ec7983 */ /* 0x000f220000300a00 */
[----:B------:R-:W-:Y:S02]  /*4b890*/  IMAD.MOV.U32 R189, RZ, RZ, R6 ;  /* 0x000000ffffbd7224 */ /* 0x000fe400078e0006 */
[----:B------:R-:W-:Y:S02]  /*4b8a0*/  IMAD.MOV.U32 R188, RZ, RZ, R7 ;  /* 0x000000ffffbc7224 */ /* 0x000fe400078e0007 */
[----:B------:R-:W-:Y:S02]  /*4b8b0*/  IMAD.MOV.U32 R6, RZ, RZ, R222 ;  /* 0x000000ffff067224 */ /* 0x000fe400078e00de */
[----:B------:R-:W-:Y:S02]  /*4b8c0*/  IMAD.MOV.U32 R7, RZ, RZ, R223 ;  /* 0x000000ffff077224 */ /* 0x000fe400078e00df */
[----:B------:R-:W4:Y:S04]  /*4b8d0*/  LDL.LU.64 R222, [R1+0x88] ;  /* 0x0000880001de7983 */ /* 0x000f280000300a00 */
[----:B------:R-:W4:Y:S01]  /*4b8e0*/  LDL.LU.64 R4, [R1] ;  /* 0x0000000001047983 */ /* 0x000f220000300a00 */
        /* <DEDUP_REMOVED lines=24> */
[----:B------:R-:W-:-:S02]  /*4ba70*/  IMAD.MOV.U32 R201, RZ, RZ, R235 ;  /* 0x000000ffffc97224 */ /* 0x000fc400078e00eb */
[----:B------:R-:W2:Y:S01]  /*4ba80*/  LDL.LU.64 R234, [R1+0x3d0] ;  /* 0x0003d00001ea7983 */ /* 0x000ea20000300a00 */
[----:B----4-:R-:W-:Y:S02]  /*4ba90*/  IMAD.MOV.U32 R204, RZ, RZ, R236 ;  /* 0x000000ffffcc7224 */ /* 0x010fe400078e00ec */
[----:B------:R-:W-:Y:S02]  /*4baa0*/  IMAD.MOV.U32 R203, RZ, RZ, R237 ;  /* 0x000000ffffcb7224 */ /* 0x000fe400078e00ed */
[----:B------:R-:W3:Y:S01]  /*4bab0*/  LDL.LU.64 R236, [R1+0x1a8] ;  /* 0x0001a80001ec7983 */ /* 0x000ee20000300a00 */
[----:B------:R-:W-:Y:S02]  /*4bac0*/  IMAD.MOV.U32 R206, RZ, RZ, R222 ;  /* 0x000000ffffce7224 */ /* 0x000fe400078e00de */
[----:B------:R-:W-:Y:S02]  /*4bad0*/  IMAD.MOV.U32 R205, RZ, RZ, R223 ;  /* 0x000000ffffcd7224 */ /* 0x000fe400078e00df */
[----:B------:R-:W4:Y:S01]  /*4bae0*/  LDL.LU.64 R222, [R1+0x108] ;  /* 0x0001080001de7983 */ /* 0x000f220000300a00 */
[----:B------:R-:W-:-:S02]  /*4baf0*/  IMAD.MOV.U32 R208, RZ, RZ, R4 ;  /* 0x000000ffffd07224 */ /* 0x000fc400078e0004 */
[----:B------:R-:W-:Y:S02]  /*4bb00*/  IMAD.MOV.U32 R207, RZ, RZ, R5 ;  /* 0x000000ffffcf7224 */ /* 0x000fe400078e0005 */
[----:B------:R-:W4:Y:S04]  /*4bb10*/  LDL.LU.64 R4, [R1+0xa0] ;  /* 0x0000a00001047983 */ /* 0x000f280000300a00 */
[----:B------:R-:W4:Y:S01]  /*4bb20*/  LDL.LU.64 R226, [R1+0x68] ;  /* 0x0000680001e27983 */ /* 0x000f220000300a00 */
        /* <DEDUP_REMOVED lines=30> */
[----:B------:R-:W2:Y:S01]  /*4bd10*/  LDL.LU.64 R234, [R1+0x3a0] ;  /* 0x0003a00001ea7983 */ /* 0x000ea20000300a00 */
[----:B---3--:R-:W-:Y:S02]  /*4bd20*/  IMAD.MOV.U32 R218, RZ, RZ, R236 ;  /* 0x000000ffffda7224 */ /* 0x008fe400078e00ec */
[----:B------:R-:W-:Y:S02]  /*4bd30*/  IMAD.MOV.U32 R217, RZ, RZ, R237 ;  /* 0x000000ffffd97224 */ /* 0x000fe400078e00ed */
[----:B------:R-:W3:Y:S04]  /*4bd40*/  LDL.LU.64 R236, [R1+0x228] ;  /* 0x0002280001ec7983 */ /* 0x000ee80000300a00 */
[----:B------:R-:W3:Y:S01]  /*4bd50*/  LDL.LU.64 R6, [R1+0x168] ;  /* 0x0001680001067983 */ /* 0x000ee20000300a00 */
[----:B----4-:R-:W-:-:S03]  /*4bd60*/  IMAD.MOV.U32 R220, RZ, RZ, R222 ;  /* 0x000000ffffdc7224 */ /* 0x010fc600078e00de */
[----:B------:R-:W4:Y:S01]  /*4bd70*/  LDL.LU.64 R16, [R1+0xf8] ;  /* 0x0000f80001107983 */ /* 0x000f220000300a00 */
[----:B------:R-:W-:Y:S02]  /*4bd80*/  IMAD.MOV.U32 R222, RZ, RZ, R4 ;  /* 0x000000ffffde7224 */ /* 0x000fe400078e0004 */
[----:B------:R-:W-:Y:S02]  /*4bd90*/  IMAD.MOV.U32 R221, RZ, RZ, R5 ;  /* 0x000000ffffdd7224 */ /* 0x000fe400078e0005 */
[----:B------:R-:W-:Y:S02]  /*4bda0*/  IMAD.MOV.U32 R4, RZ, RZ, R224 ;  /* 0x000000ffff047224 */ /* 0x000fe400078e00e0 */
[----:B------:R-:W-:Y:S02]  /*4bdb0*/  IMAD.MOV.U32 R5, RZ, RZ, R225 ;  /* 0x000000ffff057224 */ /* 0x000fe400078e00e1 */
[----:B------:R-:W-:Y:S02]  /*4bdc0*/  IMAD.MOV.U32 R224, RZ, RZ, R226 ;  /* 0x000000ffffe07224 */ /* 0x000fe400078e00e2 */
[----:B------:R-:W-:-:S02]  /*4bdd0*/  IMAD.MOV.U32 R226, RZ, RZ, R28 ;  /* 0x000000ffffe27224 */ /* 0x000fc400078e001c */
[----:B------:R-:W-:Y:S02]  /*4bde0*/  IMAD.MOV.U32 R225, RZ, RZ, R29 ;  /* 0x000000ffffe17224 */ /* 0x000fe400078e001d */
[----:B------:R-:W4:Y:S04]  /*4bdf0*/  LDL.LU.64 R28, [R1+0xb0] ;  /* 0x0000b000011c7983 */ /* 0x000f280000300a00 */
[----:B------:R-:W4:Y:S04]  /*4be00*/  LDL.LU.64 R24, [R1+0x358] ;  /* 0x0003580001187983 */ /* 0x000f280000300a00 */
[----:B------:R-:W4:Y:S01]  /*4be10*/  LDL.LU.64 R32, [R1+0x260] ;  /* 0x0002600001207983 */ /* 0x000f220000300a00 */
[----:B------:R-:W-:-:S02]  /*4be20*/  IMAD.MOV.U32 R124, RZ, RZ, R125 ;  /* 0x000000ffff7c7224 */ /* 0x000fc400078e007d */
[----:B------:R-:W-:Y:S02]  /*4be30*/  IMAD.MOV.U32 R125, RZ, RZ, R127 ;  /* 0x000000ffff7d7224 */ /* 0x000fe400078e007f */
[----:B------:R-:W4:Y:S04]  /*4be40*/  LDL.LU.64 R126, [R1+0x1e0] ;  /* 0x0001e000017e7983 */ /* 0x000f280000300a00 */
[----:B------:R-:W4:Y:S01]  /*4be50*/  LDL.LU.64 R30, [R1+0x150] ;  /* 0x00015000011e7983 */ /* 0x000f220000300a00 */
[----:B------:R-:W-:Y:S02]  /*4be60*/  IMAD.MOV.U32 R128, RZ, RZ, R131 ;  /* 0x000000ffff807224 */ /* 0x000fe400078e0083 */
[----:B------:R-:W-:Y:S01]  /*4be70*/  IMAD.MOV.U32 R131, RZ, RZ, R132 ;  /* 0x000000ffff837224 */ /* 0x000fe200078e0084 */
        /* <DEDUP_REMOVED lines=58> */
[----:B--2---:R-:W-:Y:S02]  /*4c220*/  IMAD.MOV.U32 R232, RZ, RZ, R234 ;  /* 0x000000ffffe87224 */ /* 0x004fe400078e00ea */
[----:B------:R-:W-:Y:S02]  /*4c230*/  IMAD.MOV.U32 R231, RZ, RZ, R235 ;  /* 0x000000ffffe77224 */ /* 0x000fe400078e00eb */
[----:B---3--:R-:W-:Y:S02]  /*4c240*/  IMAD.MOV.U32 R234, RZ, RZ, R236 ;  /* 0x000000ffffea7224 */ /* 0x008fe400078e00ec */
[----:B------:R-:W-:-:S02]  /*4c250*/  IMAD.MOV.U32 R236, RZ, RZ, R6 ;  /* 0x000000ffffec7224 */ /* 0x000fc400078e0006 */
[----:B------:R-:W-:Y:S02]  /*4c260*/  IMAD.MOV.U32 R6, RZ, RZ, R4 ;  /* 0x000000ffff067224 */ /* 0x000fe400078e0004 */
[----:B------:R-:W-:Y:S02]  /*4c270*/  IMAD.MOV.U32 R4, RZ, RZ, R238 ;  /* 0x000000ffff047224 */ /* 0x000fe400078e00ee */
[----:B------:R-:W-:Y:S02]  /*4c280*/  IMAD.MOV.U32 R235, RZ, RZ, R7 ;  /* 0x000000ffffeb7224 */ /* 0x000fe400078e0007 */
[----:B----4-:R-:W-:Y:S02]  /*4c290*/  IMAD.MOV.U32 R238, RZ, RZ, R16 ;  /* 0x000000ffffee7224 */ /* 0x010fe400078e0010 */
[----:B------:R-:W-:Y:S02]  /*4c2a0*/  IMAD.MOV.U32 R7, RZ, RZ, R5 ;  /* 0x000000ffff077224 */ /* 0x000fe400078e0005 */
[----:B------:R-:W-:-:S02]  /*4c2b0*/  IMAD.MOV.U32 R16, RZ, RZ, R14 ;  /* 0x000000ffff107224 */ /* 0x000fc400078e000e */
[----:B------:R-:W-:Y:S02]  /*4c2c0*/  IMAD.MOV.U32 R5, RZ, RZ, R239 ;  /* 0x000000ffff057224 */ /* 0x000fe400078e00ef */
[----:B------:R-:W-:Y:S02]  /*4c2d0*/  IMAD.MOV.U32 R14, RZ, RZ, R240 ;  /* 0x000000ffff0e7224 */ /* 0x000fe400078e00f0 */
[----:B------:R-:W-:Y:S02]  /*4c2e0*/  IMAD.MOV.U32 R240, RZ, RZ, R28 ;  /* 0x000000fffff07224 */ /* 0x000fe400078e001c */
[----:B------:R-:W-:Y:S02]  /*4c2f0*/  IMAD.MOV.U32 R239, RZ, RZ, R29 ;  /* 0x000000ffffef7224 */ /* 0x000fe400078e001d */
[----:B------:R-:W2:Y:S01]  /*4c300*/  LDL.LU.64 R28, [R1+0xc0] ;  /* 0x0000c000011c7983 */ /* 0x000ea20000300a00 */
[----:B------:R-:W-:Y:S02]  /*4c310*/  IMAD.MOV.U32 R233, RZ, RZ, R237 ;  /* 0x000000ffffe97224 */ /* 0x000fe400078e00ed */
[----:B------:R-:W-:-:S02]  /*4c320*/  IMAD.MOV.U32 R237, RZ, RZ, R17 ;  /* 0x000000ffffed7224 */ /* 0x000fc400078e0011 */
[----:B------:R-:W-:Y:S02]  /*4c330*/  IMAD.MOV.U32 R17, RZ, RZ, R15 ;  /* 0x000000ffff117224 */ /* 0x000fe400078e000f */
[----:B------:R-:W-:Y:S02]  /*4c340*/  IMAD.MOV.U32 R15, RZ, RZ, R241 ;  /* 0x000000ffff0f7224 */ /* 0x000fe400078e00f1 */
[----:B------:R-:W-:Y:S02]  /*4c350*/  IMAD.MOV.U32 R241, RZ, RZ, R245 ;  /* 0x000000fffff17224 */ /* 0x000fe400078e00f5 */
[----:B------:R-:W-:Y:S02]  /*4c360*/  IMAD.MOV.U32 R245, RZ, RZ, R27 ;  /* 0x000000fffff57224 */ /* 0x000fe400078e001b */
[----:B------:R-:W3:Y:S01]  /*4c370*/  LDL.LU.64 R26, [R1+0x488] ;  /* 0x00048800011a7983 */ /* 0x000ee20000300a00 */
[----:B------:R-:W-:Y:S02]  /*4c380*/  IMAD.MOV.U32 R248, RZ, RZ, R24 ;  /* 0x000000fffff87224 */ /* 0x000fe400078e0018 */
[----:B------:R-:W-:-:S02]  /*4c390*/  IMAD.MOV.U32 R247, RZ, RZ, R25 ;  /* 0x000000fffff77224 */ /* 0x000fc400078e0019 */
[----:B------:R-:W4:Y:S01]  /*4c3a0*/  LDL.LU.64 R24, [R1+0x2d0] ;  /* 0x0002d00001187983 */ /* 0x000f220000300a00 */
[----:B------:R-:W-:Y:S02]  /*4c3b0*/  IMAD.MOV.U32 R250, RZ, RZ, R32 ;  /* 0x000000fffffa7224 */ /* 0x000fe400078e0020 */
[----:B------:R-:W-:Y:S02]  /*4c3c0*/  IMAD.MOV.U32 R249, RZ, RZ, R33 ;  /* 0x000000fffff97224 */ /* 0x000fe400078e0021 */
[----:B------:R-:W3:Y:S01]  /*4c3d0*/  LDL.LU.64 R32, [R1+0x218] ;  /* 0x0002180001207983 */ /* 0x000ee20000300a00 */
[----:B------:R-:W-:Y:S02]  /*4c3e0*/  IMAD.MOV.U32 R170, RZ, RZ, R251 ;  /* 0x000000ffffaa7224 */ /* 0x000fe400078e00fb */
[----:B------:R-:W-:Y:S01]  /*4c3f0*/  IMAD.MOV.U32 R252, RZ, RZ, R126 ;  /* 0x000000fffffc7224 */ /* 0x000fe200078e007e */
[----:B------:R1:W-:Y:S01]  /*4c400*/  STL [R1+0x4], R30 ;  /* 0x0000041e01007387 */ /* 0x0003e20000100800 */
[----:B------:R-:W-:-:S03]  /*4c410*/  IMAD.MOV.U32 R251, RZ, RZ, R127 ;  /* 0x000000fffffb7224 */ /* 0x000fc600078e007f */
[----:B------:R-:W3:Y:S01]  /*4c420*/  LDL.LU.64 R126, [R1+0x190] ;  /* 0x00019000017e7983 */ /* 0x000ee20000300a00 */
[----:B------:R-:W-:Y:S02]  /*4c430*/  IMAD.MOV.U32 R121, RZ, RZ, R190 ;  /* 0x000000ffff797224 */ /* 0x000fe400078e00be */
[----:B------:R-:W-:Y:S02]  /*4c440*/  IMAD.MOV.U32 R190, RZ, RZ, R31 ;  /* 0x000000ffffbe7224 */ /* 0x000fe400078e001f */
[----:B-1----:R-:W3:Y:S04]  /*4c450*/  LDL.LU.64 R30, [R1+0x120] ;  /* 0x00012000011e7983 */ /* 0x002ee80000300a00 */
[----:B------:R1:W-:Y:S04]  /*4c460*/  STL [R1], R190 ;  /* 0x000000be01007387 */ /* 0x0003e80000100800 */
[----:B------:R1:W-:Y:S02]  /*4c470*/  STL [R1+0xc], R34 ;  /* 0x00000c2201007387 */ /* 0x0003e40000100800 */
[----:B-1----:R-:W-:-:S02]  /*4c480*/  IMAD.MOV.U32 R190, RZ, RZ, R35 ;  /* 0x000000ffffbe7224 */ /* 0x002fc400078e0023 */
[----:B------:R1:W5:Y:S04]  /*4c490*/  LDL.LU.64 R34, [R1+0xd10] ;  /* 0x000d100001227983 */ /* 0x0003680000300a00 */
[----:B--2---:R2:W-:Y:S04]  /*4c4a0*/  STL [R1+0x14], R28 ;  /* 0x0000141c01007387 */ /* 0x0045e80000100800 */
[----:B------:R-:W-:Y:S04]  /*4c4b0*/  STL [R1+0x8], R190 ;  /* 0x000008be01007387 */ /* 0x000fe80000100800 */
[----:B------:R1:W-:Y:S01]  /*4c4c0*/  STL [R1+0x1c], R18 ;  /* 0x00001c1201007387 */ /* 0x0003e20000100800 */
[----:B--2---:R-:W-:-:S05]  /*4c4d0*/  IMAD.MOV.U32 R28, RZ, RZ, R29 ;  /* 0x000000ffff1c7224 */ /* 0x004fca00078e001d */
[----:B------:R-:W-:Y:S01]  /*4c4e0*/  STL [R1+0x10], R28 ;  /* 0x0000101c01007387 */ /* 0x000fe20000100800 */
[----:B-1----:R-:W-:-:S03]  /*4c4f0*/  IMAD.MOV.U32 R18, RZ, RZ, R19 ;  /* 0x000000ffff127224 */ /* 0x002fc600078e0013 */
[----:B------:R-:W-:Y:S04]  /*4c500*/  STL [R1+0x24], R8 ;  /* 0x0000240801007387 */ /* 0x000fe80000100800 */
[----:B------:R1:W-:Y:S04]  /*4c510*/  STL [R1+0x18], R18 ;  /* 0x0000181201007387 */ /* 0x0003e80000100800 */
[----:B-1----:R-:W2:Y:S01]  /*4c520*/  LDL.LU.64 R18, [R1+0x4b0] ;  /* 0x0004b00001127983 */ /* 0x002ea20000300a00 */
[----:B------:R-:W-:-:S03]  /*4c530*/  IMAD.MOV.U32 R8, RZ, RZ, R9 ;  /* 0x000000ffff087224 */ /* 0x000fc600078e0009 */
[----:B---3--:R-:W-:Y:S04]  /*4c540*/  STL [R1+0x2c], R26 ;  /* 0x00002c1a01007387 */ /* 0x008fe80000100800 */
[----:B------:R1:W-:Y:S04]  /*4c550*/  STL [R1+0x20], R8 ;  /* 0x0000200801007387 */ /* 0x0003e80000100800 */
[----:B-1----:R-:W3:Y:S01]  /*4c560*/  LDL.LU.64 R8, [R1+0x310] ;  /* 0x0003100001087983 */ /* 0x002ee20000300a00 */
[----:B------:R-:W-:-:S03]  /*4c570*/  IMAD.MOV.U32 R26, RZ, RZ, R27 ;  /* 0x000000ffff1a7224 */ /* 0x000fc600078e001b */
[----:B----4-:R1:W-:Y:S04]  /*4c580*/  STL [R1+0x34], R24 ;  /* 0x0000341801007387 */ /* 0x0103e80000100800 */
[----:B------:R4:W-:Y:S04]  /*4c590*/  STL [R1+0x28], R26 ;  /* 0x0000281a01007387 */ /* 0x0009e80000100800 */
[----:B------:R-:W3:Y:S01]  /*4c5a0*/  LDL.LU.64 R28, [R1+0x298] ;  /* 0x00029800011c7983 */ /* 0x000ee20000300a00 */
[----:B-1----:R-:W-:-:S03]  /*4c5b0*/  IMAD.MOV.U32 R24, RZ, RZ, R25 ;  /* 0x000000ffff187224 */ /* 0x002fc600078e0019 */
[----:B----4-:R-:W4:Y:S04]  /*4c5c0*/  LDL.LU.64 R26, [R1+0x210] ;  /* 0x00021000011a7983 */ /* 0x010f280000300a00 */
[----:B------:R1:W-:Y:S04]  /*4c5d0*/  STL [R1+0x30], R24 ;  /* 0x0000301801007387 */ /* 0x0003e80000100800 */
[----:B------:R1:W-:Y:S04]  /*4c5e0*/  STL [R1+0x3c], R32 ;  /* 0x00003c2001007387 */ /* 0x0003e80000100800 */
[----:B-1----:R-:W4:Y:S01]  /*4c5f0*/  LDL.LU.64 R24, [R1+0x170] ;  /* 0x0001700001187983 */ /* 0x002f220000300a00 */
[----:B------:R-:W-:-:S03]  /*4c600*/  IMAD.MOV.U32 R190, RZ, RZ, R33 ;  /* 0x000000ffffbe7224 */ /* 0x000fc600078e0021 */
[----:B------:R1:W5:Y:S04]  /*4c610*/  LDL.LU.64 R32, [R1+0xd08] ;  /* 0x000d080001207983 */ /* 0x0003680000300a00 */
[----:B------:R-:W-:Y:S04]  /*4c620*/  STL [R1+0x38], R190 ;  /* 0x000038be01007387 */ /* 0x000fe80000100800 */
[----:B------:R1:W-:Y:S02]  /*4c630*/  STL [R1+0x44], R126 ;  /* 0x0000447e01007387 */ /* 0x0003e40000100800 */
[----:B-1----:R-:W-:-:S05]  /*4c640*/  IMAD.MOV.U32 R126, RZ, RZ, R127 ;  /* 0x000000ffff7e7224 */ /* 0x002fca00078e007f */
[----:B------:R-:W-:Y:S04]  /*4c650*/  STL [R1+0x40], R126 ;  /* 0x0000407e01007387 */ /* 0x000fe80000100800 */
[----:B------:R1:W-:Y:S02]  /*4c660*/  STL [R1+0x4c], R30 ;  /* 0x00004c1e01007387 */ /* 0x0003e40000100800 */
[----:B-1----:R-:W-:-:S05]  /*4c670*/  IMAD.MOV.U32 R30, RZ, RZ, R31 ;  /* 0x000000ffff1e7224 */ /* 0x002fca00078e001f */
[----:B------:R1:W-:Y:S04]  /*4c680*/  STL [R1+0x48], R30 ;  /* 0x0000481e01007387 */ /* 0x0003e80000100800 */
[----:B------:R1:W-:Y:S02]  /*4c690*/  STL [R1+0x54], R12 ;  /* 0x0000540c01007387 */ /* 0x0003e40000100800 */
[----:B-1----:R-:W-:Y:S02]  /*4c6a0*/  IMAD.MOV.U32 R30, RZ, RZ, R13 ;  /* 0x000000ffff1e7224 */ /* 0x002fe400078e000d */
[----:B------:R-:W4:Y:S04]  /*4c6b0*/  LDL.LU.64 R12, [R1+0x4f0] ;  /* 0x0004f000010c7983 */ /* 0x000f280000300a00 */
[----:B------:R1:W-:Y:S04]  /*4c6c0*/  STL [R1+0x50], R30 ;  /* 0x0000501e01007387 */ /* 0x0003e80000100800 */
[----:B------:R1:W-:Y:S02]  /*4c6d0*/  STL [R1+0x5c], R10 ;  /* 0x00005c0a01007387 */ /* 0x0003e40000100800 */
[----:B-1----:R-:W-:-:S02]  /*4c6e0*/  IMAD.MOV.U32 R30, RZ, RZ, R11 ;  /* 0x000000ffff1e7224 */ /* 0x002fc400078e000b */
[----:B------:R-:W4:Y:S04]  /*4c6f0*/  LDL.LU.64 R10, [R1+0x360] ;  /* 0x00036000010a7983 */ /* 0x000f280000300a00 */
[----:B------:R1:W-:Y:S04]  /*4c700*/  STL [R1+0x58], R30 ;  /* 0x0000581e01007387 */ /* 0x0003e80000100800 */
[----:B------:R1:W-:Y:S02]  /*4c710*/  STL [R1+0x64], R20 ;  /* 0x0000641401007387 */ /* 0x0003e40000100800 */
[----:B-1----:R-:W-:-:S02]  /*4c720*/  IMAD.MOV.U32 R30, RZ, RZ, R21 ;  /* 0x000000ffff1e7224 */ /* 0x002fc400078e0015 */
[----:B------:R-:W4:Y:S04]  /*4c730*/  LDL.LU.64 R20, [R1+0x2c8] ;  /* 0x0002c80001147983 */ /* 0x000f280000300a00 */
[----:B------:R1:W-:Y:S04]  /*4c740*/  STL [R1+0x60], R30 ;  /* 0x0000601e01007387 */ /* 0x0003e80000100800 */
[----:B--2---:R2:W-:Y:S01]  /*4c750*/  STL [R1+0x6c], R18 ;  /* 0x00006c1201007387 */ /* 0x0045e20000100800 */
[----:B-1----:R-:W-:-:S03]  /*4c760*/  IMAD.MOV.U32 R30, RZ, RZ, R19 ;  /* 0x000000ffff1e7224 */ /* 0x002fc600078e0013 */
[----:B--2---:R-:W2:Y:S04]  /*4c770*/  LDL.LU.64 R18, [R1+0x250] ;  /* 0x0002500001127983 */ /* 0x004ea80000300a00 */
[----:B------:R1:W-:Y:S04]  /*4c780*/  STL [R1+0x68], R30 ;  /* 0x0000681e01007387 */ /* 0x0003e80000100800 */
[----:B---3--:R3:W-:Y:S01]  /*4c790*/  STL [R1+0x74], R8 ;  /* 0x0000740801007387 */ /* 0x0087e20000100800 */
[----:B-1----:R-:W-:-:S03]  /*4c7a0*/  IMAD.MOV.U32 R30, RZ, RZ, R9 ;  /* 0x000000ffff1e7224 */ /* 0x002fc600078e0009 */
[----:B---3--:R-:W3:Y:S04]  /*4c7b0*/  LDL.LU.64 R8, [R1+0x1f8] ;  /* 0x0001f80001087983 */ /* 0x008ee80000300a00 */
[----:B------:R-:W-:Y:S04]  /*4c7c0*/  STL [R1+0x70], R30 ;  /* 0x0000701e01007387 */ /* 0x000fe80000100800 */
[----:B------:R1:W-:Y:S02]  /*4c7d0*/  STL [R1+0x7c], R28 ;  /* 0x00007c1c01007387 */ /* 0x0003e40000100800 */
[----:B-1----:R-:W-:-:S05]  /*4c7e0*/  IMAD.MOV.U32 R28, RZ, RZ, R29 ;  /* 0x000000ffff1c7224 */ /* 0x002fca00078e001d */
[----:B------:R-:W-:Y:S04]  /*4c7f0*/  STL [R1+0x78], R28 ;  /* 0x0000781c01007387 */ /* 0x000fe80000100800 */
[----:B----4-:R1:W-:Y:S02]  /*4c800*/  STL [R1+0x84], R26 ;  /* 0x0000841a01007387 */ /* 0x0103e40000100800 */
[----:B-1----:R-:W-:-:S05]  /*4c810*/  IMAD.MOV.U32 R26, RZ, RZ, R27 ;  /* 0x000000ffff1a7224 */ /* 0x002fca00078e001b */
[----:B------:R-:W-:Y:S04]  /*4c820*/  STL [R1+0x80], R26 ;  /* 0x0000801a01007387 */ /* 0x000fe80000100800 */
[----:B------:R1:W-:Y:S02]  /*4c830*/  STL [R1+0x8c], R24 ;  /* 0x00008c1801007387 */ /* 0x0003e40000100800 */
[----:B-1----:R-:W-:-:S05]  /*4c840*/  IMAD.MOV.U32 R24, RZ, RZ, R25 ;  /* 0x000000ffff187224 */ /* 0x002fca00078e0019 */
[----:B------:R1:W-:Y:S04]  /*4c850*/  STL [R1+0x88], R24 ;  /* 0x0000881801007387 */ /* 0x0003e80000100800 */
[----:B------:R4:W-:Y:S01]  /*4c860*/  STL [R1+0x94], R16 ;  /* 0x0000941001007387 */ /* 0x0009e20000100800 */
[----:B-1----:R-:W-:-:S03]  /*4c870*/  IMAD.MOV.U32 R24, RZ, RZ, R17 ;  /* 0x000000ffff187224 */ /* 0x002fc600078e0011 */
[----:B----4-:R-:W4:Y:S04]  /*4c880*/  LDL.LU.64 R16, [R1+0x658] ;  /* 0x0006580001107983 */ /* 0x010f280000300a00 */
        /* <DEDUP_REMOVED lines=28> */
[----:B------:R1:W-:Y:S04]  /*4ca50*/  STL [R1+0xc8], R24 ;  /* 0x0000c81801007387 */ /* 0x0003e80000100800 */
[----:B------:R1:W-:Y:S02]  /*4ca60*/  STL [R1+0xd4], R6 ;  /* 0x0000d40601007387 */ /* 0x0003e40000100800 */
[----:B-1----:R-:W-:-:S02]  /*4ca70*/  IMAD.MOV.U32 R24, RZ, RZ, R7 ;  /* 0x000000ffff187224 */ /* 0x002fc400078e0007 */
[----:B------:R-:W3:Y:S04]  /*4ca80*/  LDL.LU.64 R6, [R1+0x680] ;  /* 0x0006800001067983 */ /* 0x000ee80000300a00 */
        /* <DEDUP_REMOVED lines=9> */
[----:B----4-:R4:W-:Y:S01]  /*4cb20*/  STL [R1+0xec], R16 ;  /* 0x0000ec1001007387 */ /* 0x0109e20000100800 */
        /* <DEDUP_REMOVED lines=375> */
[----:B--2---:R2:W-:Y:S04]  /*4e2a0*/  STL [R1+0x3dc], R18 ;  /* 0x0003dc1201007387 */ /* 0x0045e80000100800 */
[----:B-1----:R-:W4:Y:S01]  /*4e2b0*/  LDL.LU.64 R24, [R1+0x828] ;  /* 0x0008280001187983 */ /* 0x002f220000300a00 */
[----:B--2---:R-:W-:-:S05]  /*4e2c0*/  IMAD.MOV.U32 R18, RZ, RZ, R19 ;  /* 0x000000ffff127224 */ /* 0x004fca00078e0013 */
[----:B------:R1:W-:Y:S04]  /*4e2d0*/  STL [R1+0x3d8], R18 ;  /* 0x0003d81201007387 */ /* 0x0003e80000100800 */
[----:B---3--:R2:W-:Y:S01]  /*4e2e0*/  STL [R1+0x3e4], R8 ;  /* 0x0003e40801007387 */ /* 0x0085e20000100800 */
[----:B-1----:R-:W-:-:S03]  /*4e2f0*/  IMAD.MOV.U32 R18, RZ, RZ, R9 ;  /* 0x000000ffff127224 */ /* 0x002fc600078e0009 */
[----:B--2---:R-:W2:Y:S04]  /*4e300*/  LDL.LU.64 R8, [R1+0x7b8] ;  /* 0x0007b80001087983 */ /* 0x004ea80000300a00 */
[----:B------:R1:W-:Y:S04]  /*4e310*/  STL [R1+0x3e0], R18 ;  /* 0x0003e01201007387 */ /* 0x0003e80000100800 */
[----:B------:R3:W-:Y:S01]  /*4e320*/  STL [R1+0x3ec], R6 ;  /* 0x0003ec0601007387 */ /* 0x0007e20000100800 */
        /* <DEDUP_REMOVED lines=11> */
[----:B----4-:R4:W-:Y:S04]  /*4e3e0*/  STL [R1+0x404], R16 ;  /* 0x0004041001007387 */ /* 0x0109e80000100800 */
[----:B-1----:R-:W3:Y:S01]  /*4e3f0*/  LDL.LU.64 R18, [R1+0x478] ;  /* 0x0004780001127983 */ /* 0x002ee20000300a00 */
[----:B----4-:R-:W-:-:S05]  /*4e400*/  IMAD.MOV.U32 R16, RZ, RZ, R17 ;  /* 0x000000ffff107224 */ /* 0x010fca00078e0011 */
[----:B------:R1:W-:Y:S04]  /*4e410*/  STL [R1+0x400], R16 ;  /* 0x0004001001007387 */ /* 0x0003e80000100800 */
[----:B------:R4:W-:Y:S04]  /*4e420*/  STL [R1+0x40c], R14 ;  /* 0x00040c0e01007387 */ /* 0x0009e80000100800 */
[----:B-1----:R-:W3:Y:S01]  /*4e430*/  LDL.LU.64 R16, [R1+0x470] ;  /* 0x0004700001107983 */ /* 0x002ee20000300a00 */
[----:B----4-:R-:W-:-:S05]  /*4e440*/  IMAD.MOV.U32 R14, RZ, RZ, R15 ;  /* 0x000000ffff0e7224 */ /* 0x010fca00078e000f */
[----:B------:R1:W-:Y:S04]  /*4e450*/  STL [R1+0x408], R14 ;  /* 0x0004080e01007387 */ /* 0x0003e80000100800 */
[----:B------:R4:W-:Y:S04]  /*4e460*/  STL [R1+0x414], R22 ;  /* 0x0004141601007387 */ /* 0x0009e80000100800 */
[----:B-1----:R-:W3:Y:S01]  /*4e470*/  LDL.LU.64 R14, [R1+0x888] ;  /* 0x00088800010e7983 */ /* 0x002ee20000300a00 */
[----:B----4-:R-:W-:-:S03]  /*4e480*/  IMAD.MOV.U32 R22, RZ, RZ, R23 ;  /* 0x000000ffff167224 */ /* 0x010fc600078e0017 */
[----:B------:R1:W-:Y:S04]  /*4e490*/  STL [R1+0x41c], R12 ;  /* 0x00041c0c01007387 */ /* 0x0003e80000100800 */
[----:B------:R4:W-:Y:S01]  /*4e4a0*/  STL [R1+0x410], R22 ;  /* 0x0004101601007387 */ /* 0x0009e20000100800 */
[----:B-1----:R-:W-:-:S03]  /*4e4b0*/  IMAD.MOV.U32 R12, RZ, RZ, R13 ;  /* 0x000000ffff0c7224 */ /* 0x002fc600078e000d */
[----:B----4-:R-:W4:Y:S04]  /*4e4c0*/  LDL.LU.64 R22, [R1+0x848] ;  /* 0x0008480001167983 */ /* 0x010f280000300a00 */
[----:B------:R-:W-:Y:S04]  /*4e4d0*/  STL [R1+0x424], R10 ;  /* 0x0004240a01007387 */ /* 0x000fe80000100800 */
[----:B------:R1:W-:Y:S04]  /*4e4e0*/  STL [R1+0x418], R12 ;  /* 0x0004180c01007387 */ /* 0x0003e80000100800 */
[----:B-1----:R-:W4:Y:S01]  /*4e4f0*/  LDL.LU.64 R12, [R1+0x7e8] ;  /* 0x0007e800010c7983 */ /* 0x002f220000300a00 */
[----:B------:R-:W-:-:S03]  /*4e500*/  IMAD.MOV.U32 R10, RZ, RZ, R11 ;  /* 0x000000ffff0a7224 */ /* 0x000fc600078e000b */
[----:B------:R1:W-:Y:S04]  /*4e510*/  STL [R1+0x42c], R20 ;  /* 0x00042c1401007387 */ /* 0x0003e80000100800 */
[----:B------:R1:W-:Y:S02]  /*4e520*/  STL [R1+0x420], R10 ;  /* 0x0004200a01007387 */ /* 0x0003e40000100800 */
[----:B-1----:R-:W-:Y:S02]  /*4e530*/  IMAD.MOV.U32 R20, RZ, RZ, R21 ;  /* 0x000000ffff147224 */ /* 0x002fe400078e0015 */
[----:B------:R-:W4:Y:S04]  /*4e540*/  LDL.LU.64 R10, [R1+0x780] ;  /* 0x00078000010a7983 */ /* 0x000f280000300a00 */
[----:B------:R-:W-:Y:S04]  /*4e550*/  STL [R1+0x434], R24 ;  /* 0x0004341801007387 */ /* 0x000fe80000100800 */
[----:B------:R1:W-:Y:S04]  /*4e560*/  STL [R1+0x428], R20 ;  /* 0x0004281401007387 */ /* 0x0003e80000100800 */
[----:B-1----:R-:W4:Y:S01]  /*4e570*/  LDL.LU.64 R20, [R1+0x5c8] ;  /* 0x0005c80001147983 */ /* 0x002f220000300a00 */
[----:B------:R-:W-:-:S03]  /*4e580*/  IMAD.MOV.U32 R24, RZ, RZ, R25 ;  /* 0x000000ffff187224 */ /* 0x000fc600078e0019 */
[----:B--2---:R-:W-:Y:S04]  /*4e590*/  STL [R1+0x43c], R8 ;  /* 0x00043c0801007387 */ /* 0x004fe80000100800 */
[----:B------:R1:W-:Y:S02]  /*4e5a0*/  STL [R1+0x430], R24 ;  /* 0x0004301801007387 */ /* 0x0003e40000100800 */
[----:B-1----:R-:W-:Y:S02]  /*4e5b0*/  IMAD.MOV.U32 R24, RZ, RZ, R9 ;  /* 0x000000ffff187224 */ /* 0x002fe400078e0009 */
[----:B------:R-:W2:Y:S04]  /*4e5c0*/  LDL.LU.64 R8, [R1+0x538] ;  /* 0x0005380001087983 */ /* 0x000ea80000300a00 */
        /* <DEDUP_REMOVED lines=16> */
[----:B------:R-:W-:Y:S04]  /*4e6d0*/  STL [R1+0x458], R24 ;  /* 0x0004581801007387 */ /* 0x000fe80000100800 */
[----:B------:R1:W-:Y:S02]  /*4e6e0*/  STL [R1+0x464], R16 ;  /* 0x0004641001007387 */ /* 0x0003e40000100800 */
[----:B-1----:R-:W-:-:S02]  /*4e6f0*/  IMAD.MOV.U32 R16, RZ, RZ, R17 ;  /* 0x000000ffff107224 */ /* 0x002fc400078e0011 */
[----:B------:R-:W-:Y:S04]  /*4e700*/  STL [R1+0x46c], R14 ;  /* 0x00046c0e01007387 */ /* 0x000fe80000100800 */
[----:B------:R1:W-:Y:S04]  /*4e710*/  STL [R1+0x460], R16 ;  /* 0x0004601001007387 */ /* 0x0003e80000100800 */
[----:B-1----:R-:W3:Y:S01]  /*4e720*/  LDL.LU.64 R16, [R1+0x818] ;  /* 0x0008180001107983 */ /* 0x002ee20000300a00 */
[----:B------:R-:W-:-:S03]  /*4e730*/  IMAD.MOV.U32 R14, RZ, RZ, R15 ;  /* 0x000000ffff0e7224 */ /* 0x000fc600078e000f */
[----:B----4-:R1:W-:Y:S04]  /*4e740*/  STL [R1+0x474], R22 ;  /* 0x0004741601007387 */ /* 0x0103e80000100800 */
[----:B------:R4:W-:Y:S01]  /*4e750*/  STL [R1+0x468], R14 ;  /* 0x0004680e01007387 */ /* 0x0009e20000100800 */
[----:B-1----:R-:W-:-:S03]  /*4e760*/  IMAD.MOV.U32 R22, RZ, RZ, R23 ;  /* 0x000000ffff167224 */ /* 0x002fc600078e0017 */
[----:B----4-:R-:W4:Y:S04]  /*4e770*/  LDL.LU.64 R14, [R1+0x7b0] ;  /* 0x0007b000010e7983 */ /* 0x010f280000300a00 */
[----:B------:R1:W-:Y:S04]  /*4e780*/  STL [R1+0x47c], R12 ;  /* 0x00047c0c01007387 */ /* 0x0003e80000100800 */
[----:B------:R-:W-:Y:S04]  /*4e790*/  STL [R1+0x470], R22 ;  /* 0x0004701601007387 */ /* 0x000fe80000100800 */
[----:B------:R-:W4:Y:S01]  /*4e7a0*/  LDL.LU.64 R26, [R1+0x750] ;  /* 0x00075000011a7983 */ /* 0x000f220000300a00 */
[----:B-1----:R-:W-:-:S03]  /*4e7b0*/  IMAD.MOV.U32 R12, RZ, RZ, R13 ;  /* 0x000000ffff0c7224 */ /* 0x002fc600078e000d */
[----:B------:R1:W-:Y:S04]  /*4e7c0*/  STL [R1+0x484], R10 ;  /* 0x0004840a01007387 */ /* 0x0003e80000100800 */
[----:B------:R1:W-:Y:S02]  /*4e7d0*/  STL [R1+0x478], R12 ;  /* 0x0004780c01007387 */ /* 0x0003e40000100800 */
[----:B-1----:R-:W-:Y:S02]  /*4e7e0*/  IMAD.MOV.U32 R10, RZ, RZ, R11 ;  /* 0x000000ffff0a7224 */ /* 0x002fe400078e000b */
[----:B------:R-:W4:Y:S04]  /*4e7f0*/  LDL.LU.64 R12, [R1+0x588] ;  /* 0x00058800010c7983 */ /* 0x000f280000300a00 */
[----:B------:R-:W-:Y:S04]  /*4e800*/  STL [R1+0x48c], R20 ;  /* 0x00048c1401007387 */ /* 0x000fe80000100800 */
[----:B------:R1:W-:Y:S04]  /*4e810*/  STL [R1+0x480], R10 ;  /* 0x0004800a01007387 */ /* 0x0003e80000100800 */
[----:B-1----:R-:W4:Y:S04]  /*4e820*/  LDL.LU.64 R10, [R1+0x500] ;  /* 0x00050000010a7983 */ /* 0x002f280000300a00 */
[----:B------:R-:W4:Y:S01]  /*4e830*/  LDL.LU.64 R24, [R1+0x4e8] ;  /* 0x0004e80001187983 */ /* 0x000f220000300a00 */
[----:B------:R-:W-:-:S05]  /*4e840*/  IMAD.MOV.U32 R20, RZ, RZ, R21 ;  /* 0x000000ffff147224 */ /* 0x000fca00078e0015 */
        /* <DEDUP_REMOVED lines=9> */
[----:B------:R1:W-:Y:S04]  /*4e8e0*/  STL [R1+0x4a4], R4 ;  /* 0x0004a40401007387 */ /* 0x0003e80000100800 */
[----:B------:R-:W3:Y:S01]  /*4e8f0*/  LDL.LU.64 R22, [R1+0x840] ;  /* 0x0008400001167983 */ /* 0x000ee20000300a00 */
[----:B-1----:R-:W-:-:S03]  /*4e900*/  IMAD.MOV.U32 R4, RZ, RZ, R5 ;  /* 0x000000ffff047224 */ /* 0x002fc600078e0005 */
[----:B------:R1:W-:Y:S04]  /*4e910*/  STL [R1+0x4ac], R2 ;  /* 0x0004ac0201007387 */ /* 0x0003e80000100800 */
[----:B------:R1:W-:Y:S02]  /*4e920*/  STL [R1+0x4a0], R4 ;  /* 0x0004a00401007387 */ /* 0x0003e40000100800 */
[----:B-1----:R-:W-:Y:S02]  /*4e930*/  IMAD.MOV.U32 R2, RZ, RZ, R3 ;  /* 0x000000ffff027224 */ /* 0x002fe400078e0003 */
[----:B------:R-:W3:Y:S04]  /*4e940*/  LDL.LU.64 R4, [R1+0x7e0] ;  /* 0x0007e00001047983 */ /* 0x000ee80000300a00 */
[----:B------:R-:W-:Y:S04]  /*4e950*/  STL [R1+0x4b4], R18 ;  /* 0x0004b41201007387 */ /* 0x000fe80000100800 */
[----:B------:R1:W-:Y:S04]  /*4e960*/  STL [R1+0x4a8], R2 ;  /* 0x0004a80201007387 */ /* 0x0003e80000100800 */
[----:B-1----:R-:W3:Y:S04]  /*4e970*/  LDL.LU.64 R2, [R1+0x778] ;  /* 0x0007780001027983 */ /* 0x002ee80000300a00 */
[----:B------:R-:W3:Y:S01]  /*4e980*/  LDL.LU.64 R20, [R1+0x5c0] ;  /* 0x0005c00001147983 */ /* 0x000ee20000300a00 */
[----:B------:R-:W-:-:S05]  /*4e990*/  IMAD.MOV.U32 R18, RZ, RZ, R19 ;  /* 0x000000ffff127224 */ /* 0x000fca00078e0013 */
[----:B------:R1:W-:Y:S04]  /*4e9a0*/  STL [R1+0x4b0], R18 ;  /* 0x0004b01201007387 */ /* 0x0003e80000100800 */
[----:B------:R1:W-:Y:S04]  /*4e9b0*/  STL [R1+0x4bc], R16 ;  /* 0x0004bc1001007387 */ /* 0x0003e80000100800 */
[----:B-1----:R-:W3:Y:S01]  /*4e9c0*/  LDL.LU.64 R18, [R1+0x520] ;  /* 0x0005200001127983 */ /* 0x002ee20000300a00 */
[----:B------:R-:W-:-:S05]  /*4e9d0*/  IMAD.MOV.U32 R16, RZ, RZ, R17 ;  /* 0x000000ffff107224 */ /* 0x000fca00078e0011 */
[----:B------:R1:W-:Y:S04]  /*4e9e0*/  STL [R1+0x4b8], R16 ;  /* 0x0004b81001007387 */ /* 0x0003e80000100800 */
[----:B----4-:R4:W-:Y:S04]  /*4e9f0*/  STL [R1+0x4c4], R14 ;  /* 0x0004c40e01007387 */ /* 0x0109e80000100800 */
[----:B-1----:R-:W3:Y:S01]  /*4ea00*/  LDL.LU.64 R16, [R1+0x528] ;  /* 0x0005280001107983 */ /* 0x002ee20000300a00 */
[----:B----4-:R-:W-:-:S05]  /*4ea10*/  IMAD.MOV.U32 R14, RZ, RZ, R15 ;  /* 0x000000ffff0e7224 */ /* 0x010fca00078e000f */
[----:B------:R1:W-:Y:S04]  /*4ea20*/  STL [R1+0x4c0], R14 ;  /* 0x0004c00e01007387 */ /* 0x0003e80000100800 */
[----:B------:R4:W-:Y:S04]  /*4ea30*/  STL [R1+0x4cc], R26 ;  /* 0x0004cc1a01007387 */ /* 0x0009e80000100800 */
[----:B-1----:R-:W3:Y:S01]  /*4ea40*/  LDL.LU.64 R14, [R1+0x8c0] ;  /* 0x0008c000010e7983 */ /* 0x002ee20000300a00 */
[----:B----4-:R-:W-:-:S03]  /*4ea50*/  IMAD.MOV.U32 R26, RZ, RZ, R27 ;  /* 0x000000ffff1a7224 */ /* 0x010fc600078e001b */
[----:B------:R-:W-:Y:S04]  /*4ea60*/  STL [R1+0x4d4], R12 ;  /* 0x0004d40c01007387 */ /* 0x000fe80000100800 */
[----:B------:R1:W-:Y:S02]  /*4ea70*/  STL [R1+0x4c8], R26 ;  /* 0x0004c81a01007387 */ /* 0x0003e40000100800 */
[----:B-1----:R-:W-:Y:S02]  /*4ea80*/  IMAD.MOV.U32 R26, RZ, RZ, R13 ;  /* 0x000000ffff1a7224 */ /* 0x002fe400078e000d */
[----:B------:R-:W4:Y:S04]  /*4ea90*/  LDL.LU.64 R12, [R1+0x898] ;  /* 0x00089800010c7983 */ /* 0x000f280000300a00 */
[----:B------:R-:W-:Y:S04]  /*4eaa0*/  STL [R1+0x4d0], R26 ;  /* 0x0004d01a01007387 */ /* 0x000fe80000100800 */
[----:B------:R1:W-:Y:S04]  /*4eab0*/  STL [R1+0x4dc], R10 ;  /* 0x0004dc0a01007387 */ /* 0x0003e80000100800 */
[----:B------:R1:W-:Y:S02]  /*4eac0*/  STL [R1+0x4e4], R24 ;  /* 0x0004e41801007387 */ /* 0x0003e40000100800 */
[----:B-1----:R-:W-:-:S05]  /*4ead0*/  IMAD.MOV.U32 R10, RZ, RZ, R11 ;  /* 0x000000ffff0a7224 */ /* 0x002fca00078e000b */
[----:B------:R1:W-:Y:S01]  /*4eae0*/  STL [R1+0x4d8], R10 ;  /* 0x0004d80a01007387 */ /* 0x0003e20000100800 */
[----:B------:R-:W-:-:S03]  /*4eaf0*/  IMAD.MOV.U32 R24, RZ, RZ, R25 ;  /* 0x000000ffff187224 */ /* 0x000fc600078e0019 */
[----:B-1----:R-:W4:Y:S04]  /*4eb00*/  LDL.LU.64 R10, [R1+0x860] ;  /* 0x00086000010a7983 */ /* 0x002f280000300a00 */
[----:B--2---:R-:W-:Y:S04]  /*4eb10*/  STL [R1+0x4ec], R8 ;  /* 0x0004ec0801007387 */ /* 0x004fe80000100800 */
[----:B------:R1:W-:Y:S02]  /*4eb20*/  STL [R1+0x4e0], R24 ;  /* 0x0004e01801007387 */ /* 0x0003e40000100800 */
[----:B-1----:R-:W-:-:S02]  /*4eb30*/  IMAD.MOV.U32 R24, RZ, RZ, R9 ;  /* 0x000000ffff187224 */ /* 0x002fc400078e0009 */
[----:B------:R-:W2:Y:S04]  /*4eb40*/  LDL.LU.64 R8, [R1+0x810] ;  /* 0x0008100001087983 */ /* 0x000ea80000300a00 */
[----:B------:R-:W-:Y:S04]  /*4eb50*/  STL [R1+0x4e8], R24 ;  /* 0x0004e81801007387 */ /* 0x000fe80000100800 */
[----:B---3--:R1:W-:Y:S04]  /*4eb60*/  STL [R1+0x4f4], R6 ;  /* 0x0004f40601007387 */ /* 0x0083e80000100800 */
[----:B------:R3:W-:Y:S01]  /*4eb70*/  STL [R1+0x4fc], R22 ;  /* 0x0004fc1601007387 */ /* 0x0007e20000100800 */
[----:B-1----:R-:W-:-:S05]  /*4eb80*/  IMAD.MOV.U32 R6, RZ, RZ, R7 ;  /* 0x000000ffff067224 */ /* 0x002fca00078e0007 */
[----:B------:R1:W-:Y:S01]  /*4eb90*/  STL [R1+0x4f0], R6 ;  /* 0x0004f00601007387 */ /* 0x0003e20000100800 */
[----:B---3--:R-:W-:-:S03]  /*4eba0*/  IMAD.MOV.U32 R22, RZ, RZ, R23 ;  /* 0x000000ffff167224 */ /* 0x008fc600078e0017 */
[----:B-1----:R-:W3:Y:S04]  /*4ebb0*/  LDL.LU.64 R6, [R1+0x7a8] ;  /* 0x0007a80001067983 */ /* 0x002ee80000300a00 */
[----:B------:R-:W-:Y:S04]  /*4ebc0*/  STL [R1+0x504], R4 ;  /* 0x0005040401007387 */ /* 0x000fe80000100800 */
[----:B------:R1:W-:Y:S02]  /*4ebd0*/  STL [R1+0x4f8], R22 ;  /* 0x0004f81601007387 */ /* 0x0003e40000100800 */
[----:B-1----:R-:W-:-:S02]  /*4ebe0*/  IMAD.MOV.U32 R22, RZ, RZ, R5 ;  /* 0x000000ffff167224 */ /* 0x002fc400078e0005 */
[----:B------:R-:W3:Y:S04]  /*4ebf0*/  LDL.LU.64 R4, [R1+0x660] ;  /* 0x0006600001047983 */ /* 0x000ee80000300a00 */
[----:B------:R-:W-:Y:S04]  /*4ec00*/  STL [R1+0x500], R22 ;  /* 0x0005001601007387 */ /* 0x000fe80000100800 */
[----:B------:R1:W-:Y:S04]  /*4ec10*/  STL [R1+0x50c], R2 ;  /* 0x00050c0201007387 */ /* 0x0003e80000100800 */
[----:B------:R1:W-:Y:S02]  /*4ec20*/  STL [R1+0x514], R20 ;  /* 0x0005141401007387 */ /* 0x0003e40000100800 */
[----:B-1----:R-:W-:-:S05]  /*4ec30*/  IMAD.MOV.U32 R2, RZ, RZ, R3 ;  /* 0x000000ffff027224 */ /* 0x002fca00078e0003 */
[----:B------:R1:W-:Y:S01]  /*4ec40*/  STL [R1+0x508], R2 ;  /* 0x0005080201007387 */ /* 0x0003e20000100800 */
[----:B------:R-:W-:-:S03]  /*4ec50*/  IMAD.MOV.U32 R20, RZ, RZ, R21 ;  /* 0x000000ffff147224 */ /* 0x000fc600078e0015 */
[----:B-1----:R-:W3:Y:S04]  /*4ec60*/  LDL.LU.64 R2, [R1+0x580] ;  /* 0x0005800001027983 */ /* 0x002ee80000300a00 */
[----:B------:R1:W-:Y:S04]  /*4ec70*/  STL [R1+0x51c], R18 ;  /* 0x00051c1201007387 */ /* 0x0003e80000100800 */
[----:B------:R-:W-:Y:S04]  /*4ec80*/  STL [R1+0x510], R20 ;  /* 0x0005101401007387 */ /* 0x000fe80000100800 */
[----:B------:R-:W3:Y:S01]  /*4ec90*/  LDL.LU.64 R126, [R1+0x568] ;  /* 0x00056800017e7983 */ /* 0x000ee20000300a00 */
[----:B-1----:R-:W-:-:S05]  /*4eca0*/  IMAD.MOV.U32 R18, RZ, RZ, R19 ;  /* 0x000000ffff127224 */ /* 0x002fca00078e0013 */
[----:B------:R-:W-:Y:S04]  /*4ecb0*/  STL [R1+0x518], R18 ;  /* 0x0005181201007387 */ /* 0x000fe80000100800 */
[----:B------:R1:W-:Y:S02]  /*4ecc0*/  STL [R1+0x524], R16 ;  /* 0x0005241001007387 */ /* 0x0003e40000100800 */
[----:B-1----:R-:W-:Y:S02]  /*4ecd0*/  IMAD.MOV.U32 R16, RZ, RZ, R17 ;  /* 0x000000ffff107224 */ /* 0x002fe400078e0011 */
[----:B------:R1:W-:Y:S04]  /*4ece0*/  STL [R1+0x52c], R14 ;  /* 0x00052c0e01007387 */ /* 0x0003e80000100800 */
[----:B------:R-:W-:Y:S04]  /*4ecf0*/  STL [R1+0x520], R16 ;  /* 0x0005201001007387 */ /* 0x000fe80000100800 */
[----:B------:R-:W3:Y:S01]  /*4ed00*/  LDL.LU.64 R30, [R1+0x8c8] ;  /* 0x0008c800011e7983 */ /* 0x000ee20000300a00 */
[----:B-1----:R-:W-:-:S03]  /*4ed10*/  IMAD.MOV.U32 R14, RZ, RZ, R15 ;  /* 0x000000ffff0e7224 */ /* 0x002fc600078e000f */
[----:B------:R-:W3:Y:S04]  /*4ed20*/  LDL.LU.64 R28, [R1+0x8a8] ;  /* 0x0008a800011c7983 */ /* 0x000ee80000300a00 */
[----:B------:R-:W-:Y:S04]  /*4ed30*/  STL [R1+0x528], R14 ;  /* 0x0005280e01007387 */ /* 0x000fe80000100800 */
[----:B----4-:R1:W-:Y:S04]  /*4ed40*/  STL [R1+0x534], R12 ;  /* 0x0005340c01007387 */ /* 0x0103e80000100800 */
[----:B------:R-:W4:Y:S04]  /*4ed50*/  LDL.LU.64 R26, [R1+0x878] ;  /* 0x00087800011a7983 */ /* 0x000f280000300a00 */
[----:B------:R-:W4:Y:S01]  /*4ed60*/  LDL.LU.64 R24, [R1+0x838] ;  /* 0x0008380001187983 */ /* 0x000f220000300a00 */
[----:B-1----:R-:W-:-:S05]  /*4ed70*/  IMAD.MOV.U32 R12, RZ, RZ, R13 ;  /* 0x000000ffff0c7224 */ /* 0x002fca00078e000d */
[----:B------:R-:W-:Y:S04]  /*4ed80*/  STL [R1+0x530], R12 ;  /* 0x0005300c01007387 */ /* 0x000fe80000100800 */
[----:B------:R1:W-:Y:S04]  /*4ed90*/  STL [R1+0x53c], R10 ;  /* 0x00053c0a01007387 */ /* 0x0003e80000100800 */
[----:B------:R-:W4:Y:S04]  /*4eda0*/  LDL.LU.64 R22, [R1+0x7d8] ;  /* 0x0007d80001167983 */ /* 0x000f280000300a00 */
[----:B------:R-:W4:Y:S01]  /*4edb0*/  LDL.LU.64 R20, [R1+0x670] ;  /* 0x0006700001147983 */ /* 0x000f220000300a00 */
[----:B-1----:R-:W-:-:S05]  /*4edc0*/  IMAD.MOV.U32 R10, RZ, RZ, R11 ;  /* 0x000000ffff0a7224 */ /* 0x002fca00078e000b */
[----:B------:R-:W-:Y:S04]  /*4edd0*/  STL [R1+0x538], R10 ;  /* 0x0005380a01007387 */ /* 0x000fe80000100800 */
[----:B--2---:R1:W-:Y:S04]  /*4ede0*/  STL [R1+0x544], R8 ;  /* 0x0005440801007387 */ /* 0x0043e80000100800 */
[----:B------:R-:W2:Y:S04]  /*4edf0*/  LDL.LU.64 R18, [R1+0x5a0] ;  /* 0x0005a00001127983 */ /* 0x000ea80000300a00 */
[----:B------:R-:W2:Y:S01]  /*4ee00*/  LDL.LU.64 R16, [R1+0x5a8] ;  /* 0x0005a80001107983 */ /* 0x000ea20000300a00 */
[----:B-1----:R-:W-:-:S05]  /*4ee10*/  IMAD.MOV.U32 R8, RZ, RZ, R9 ;  /* 0x000000ffff087224 */ /* 0x002fca00078e0009 */
[----:B------:R-:W-:Y:S04]  /*4ee20*/  STL [R1+0x540], R8 ;  /* 0x0005400801007387 */ /* 0x000fe80000100800 */
[----:B---3--:R1:W-:Y:S04]  /*4ee30*/  STL [R1+0x54c], R6 ;  /* 0x00054c0601007387 */ /* 0x0083e80000100800 */
[----:B------:R-:W3:Y:S04]  /*4ee40*/  LDL.LU.64 R14, [R1+0x8d0] ;  /* 0x0008d000010e7983 */ /* 0x000ee80000300a00 */
[----:B------:R-:W3:Y:S01]  /*4ee50*/  LDL.LU.64 R12, [R1+0x8b8] ;  /* 0x0008b800010c7983 */ /* 0x000ee20000300a00 */
[----:B-1----:R-:W-:-:S05]  /*4ee60*/  IMAD.MOV.U32 R6, RZ, RZ, R7 ;  /* 0x000000ffff067224 */ /* 0x002fca00078e0007 */
[----:B------:R-:W-:Y:S04]  /*4ee70*/  STL [R1+0x548], R6 ;  /* 0x0005480601007387 */ /* 0x000fe80000100800 */
[----:B------:R1:W-:Y:S04]  /*4ee80*/  STL [R1+0x554], R4 ;  /* 0x0005540401007387 */ /* 0x0003e80000100800 */
[----:B------:R-:W3:Y:S04]  /*4ee90*/  LDL.LU.64 R10, [R1+0x890] ;  /* 0x00089000010a7983 */ /* 0x000ee80000300a00 */
[----:B------:R-:W3:Y:S01]  /*4eea0*/  LDL.LU.64 R8, [R1+0x858] ;  /* 0x0008580001087983 */ /* 0x000ee20000300a00 */
[----:B-1----:R-:W-:-:S05]  /*4eeb0*/  IMAD.MOV.U32 R4, RZ, RZ, R5 ;  /* 0x000000ffff047224 */ /* 0x002fca00078e0005 */
[----:B------:R1:W-:Y:S04]  /*4eec0*/  STL [R1+0x550], R4 ;  /* 0x0005500401007387 */ /* 0x0003e80000100800 */
[----:B------:R1:W-:Y:S04]  /*4eed0*/  STL [R1+0x55c], R2 ;  /* 0x00055c0201007387 */ /* 0x0003e80000100800 */
[----:B------:R-:W3:Y:S04]  /*4eee0*/  LDL.LU.64 R6, [R1+0x808] ;  /* 0x0008080001067983 */ /* 0x000ee80000300a00 */
[----:B-1----:R-:W3:Y:S01]  /*4eef0*/  LDL.LU.64 R4, [R1+0x690] ;  /* 0x0006900001047983 */ /* 0x002ee20000300a00 */
[----:B------:R-:W-:-:S05]  /*4ef00*/  IMAD.MOV.U32 R2, RZ, RZ, R3 ;  /* 0x000000ffff027224 */ /* 0x000fca00078e0003 */
[----:B------:R1:W-:Y:S04]  /*4ef10*/  STL [R1+0x558], R2 ;  /* 0x0005580201007387 */ /* 0x0003e80000100800 */
[----:B------:R1:W-:Y:S04]  /*4ef20*/  STL [R1+0x564], R126 ;  /* 0x0005647e01007387 */ /* 0x0003e80000100800 */
[----:B-1----:R-:W3:Y:S01]  /*4ef30*/  LDL.LU.64 R2, [R1+0x5e0] ;  /* 0x0005e00001027983 */ /* 0x002ee20000300a00 */
[----:B------:R-:W-:-:S03]  /*4ef40*/  IMAD.MOV.U32 R190, RZ, RZ, R127 ;  /* 0x000000ffffbe7224 */ /* 0x000fc600078e007f */
[----:B------:R-:W3:Y:S04]  /*4ef50*/  LDL.LU.64 R126, [R1+0x650] ;  /* 0x00065000017e7983 */ /* 0x000ee80000300a00 */
[----:B------:R1:W-:Y:S02]  /*4ef60*/  STL [R1+0x560], R190 ;  /* 0x000560be01007387 */ /* 0x0003e40000100800 */
[----:B-1----:R-:W-:Y:S02]  /*4ef70*/  IMAD.MOV.U32 R190, RZ, RZ, R31 ;  /* 0x000000ffffbe7224 */ /* 0x002fe400078e001f */
[----:B------:R1:W-:Y:S04]  /*4ef80*/  STL [R1+0x56c], R30 ;  /* 0x00056c1e01007387 */ /* 0x0003e80000100800 */
[----:B-1----:R1:W5:Y:S04]  /*4ef90*/  LDL.LU.64 R30, [R1+0xd00] ;  /* 0x000d0000011e7983 */ /* 0x0023680000300a00 */
[----:B------:R-:W-:Y:S04]  /*4efa0*/  STL [R1+0x574], R28 ;  /* 0x0005741c01007387 */ /* 0x000fe80000100800 */
[----:B------:R1:W-:Y:S02]  /*4efb0*/  STL [R1+0x568], R190 ;  /* 0x000568be01007387 */ /* 0x0003e40000100800 */
[----:B-1----:R-:W-:-:S02]  /*4efc0*/  IMAD.MOV.U32 R190, RZ, RZ, R29 ;  /* 0x000000ffffbe7224 */ /* 0x002fc400078e001d */
[----:B------:R1:W5:Y:S04]  /*4efd0*/  LDL.LU.64 R28, [R1+0xcf8] ;  /* 0x000cf800011c7983 */ /* 0x0003680000300a00 */
[----:B----4-:R-:W-:Y:S04]  /*4efe0*/  STL [R1+0x57c], R26 ;  /* 0x00057c1a01007387 */ /* 0x010fe80000100800 */
[----:B------:R4:W-:Y:S02]  /*4eff0*/  STL [R1+0x570], R190 ;  /* 0x000570be01007387 */ /* 0x0009e40000100800 */
[----:B----4-:R-:W-:-:S02]  /*4f000*/  IMAD.MOV.U32 R190, RZ, RZ, R27 ;  /* 0x000000ffffbe7224 */ /* 0x010fc400078e001b */
[----:B------:R1:W5:Y:S04]  /*4f010*/  LDL.LU.64 R26, [R1+0xcf0] ;  /* 0x000cf000011a7983 */ /* 0x0003680000300a00 */
[----:B------:R-:W-:Y:S04]  /*4f020*/  STL [R1+0x584], R24 ;  /* 0x0005841801007387 */ /* 0x000fe80000100800 */
        /* <DEDUP_REMOVED lines=11> */
[----:B--2---:R-:W-:Y:S04]  /*4f0e0*/  STL [R1+0x59c], R18 ;  /* 0x00059c1201007387 */ /* 0x004fe80000100800 */
[----:B------:R2:W-:Y:S02]  /*4f0f0*/  STL [R1+0x590], R190 ;  /* 0x000590be01007387 */ /* 0x0005e40000100800 */
[----:B--2---:R-:W-:-:S02]  /*4f100*/  IMAD.MOV.U32 R190, RZ, RZ, R19 ;  /* 0x000000ffffbe7224 */ /* 0x004fc400078e0013 */
[----:B------:R1:W5:Y:S04]  /*4f110*/  LDL.LU.64 R18, [R1+0xcd0] ;  /* 0x000cd00001127983 */ /* 0x0003680000300a00 */
[----:B------:R-:W-:Y:S04]  /*4f120*/  STL [R1+0x5a4], R16 ;  /* 0x0005a41001007387 */ /* 0x000fe80000100800 */
[----:B------:R2:W-:Y:S02]  /*4f130*/  STL [R1+0x598], R190 ;  /* 0x000598be01007387 */ /* 0x0005e40000100800 */
[----:B--2---:R-:W-:-:S02]  /*4f140*/  IMAD.MOV.U32 R190, RZ, RZ, R17 ;  /* 0x000000ffffbe7224 */ /* 0x004fc400078e0011 */
[----:B------:R1:W5:Y:S04]  /*4f150*/  LDL.LU.64 R16, [R1+0xcc8] ;  /* 0x000cc80001107983 */ /* 0x0003680000300a00 */
[----:B---3--:R-:W-:Y:S04]  /*4f160*/  STL [R1+0x5ac], R14 ;  /* 0x0005ac0e01007387 */ /* 0x008fe80000100800 */
[----:B------:R2:W-:Y:S02]  /*4f170*/  STL [R1+0x5a0], R190 ;  /* 0x0005a0be01007387 */ /* 0x0005e40000100800 */
[----:B--2---:R-:W-:-:S02]  /*4f180*/  IMAD.MOV.U32 R190, RZ, RZ, R15 ;  /* 0x000000ffffbe7224 */ /* 0x004fc400078e000f */
[----:B------:R1:W5:Y:S04]  /*4f190*/  LDL.LU.64 R14, [R1+0xcc0] ;  /* 0x000cc000010e7983 */ /* 0x0003680000300a00 */
[----:B------:R-:W-:Y:S04]  /*4f1a0*/  STL [R1+0x5b4], R12 ;  /* 0x0005b40c01007387 */ /* 0x000fe80000100800 */
        /* <DEDUP_REMOVED lines=22> */
[----:B------:R-:W2:Y:S04]  /*4f310*/  LDL.LU.64 R2, [R1+0xc90] ;  /* 0x000c900001027983 */ /* 0x000ea80000300a00 */
[----:B------:R3:W-:Y:S04]  /*4f320*/  STL [R1+0x5e4], R126 ;  /* 0x0005e47e01007387 */ /* 0x0007e80000100800 */
[----:B------:R2:W-:Y:S01]  /*4f330*/  STL [R1+0x5d8], R190 ;  /* 0x0005d8be01007387 */ /* 0x0005e20000100800 */
[----:B---3--:R-:W-:-:S05]  /*4f340*/  IMAD.MOV.U32 R126, RZ, RZ, R127 ;  /* 0x000000ffff7e7224 */ /* 0x008fca00078e007f */
[----:B------:R3:W-:Y:S01]  /*4f350*/  STL [R1+0x5e0], R126 ;  /* 0x0005e07e01007387 */ /* 0x0007e20000100800 */
[----:B------:R-:W-:Y:S01]  /*4f360*/  UIADD3 UR14, UPT, UPT, UR14, -0x400, URZ ;  /* 0xfffffc000e0e7890 */ /* 0x000fe2000fffe0ff */
[----:B------:R-:W-:Y:S01]  /*4f370*/  UMOV UR16, 0x1 ;  /* 0x0000000100107882 */ /* 0x000fe20000000000 */
[----:B------:R-:W-:Y:S01]  /*4f380*/  UMOV UR17, 0x7 ;  /* 0x0000000700117882 */ /* 0x000fe20000000000 */
[----:B------:R-:W-:Y:S01]  /*4f390*/  UMOV UR4, URZ ;  /* 0x000000ff00047c82 */ /* 0x000fe20008000000 */
[----:B------:R-:W-:Y:S01]  /*4f3a0*/  UMOV UR5, URZ ;  /* 0x000000ff00057c82 */ /* 0x000fe20008000000 */
[----:B------:R-:W-:Y:S01]  /*4f3b0*/  UMOV UR6, URZ ;  /* 0x000000ff00067c82 */ /* 0x000fe20008000000 */
[----:B--2---:R-:W-:-:S04]  /*4f3c0*/  SHF.R.S32.HI R190, RZ, 0x1f, R3 ;  /* 0x0000001fffbe7819 */ /* 0x004fc80000011403 */
[----:B------:R-:W-:Y:S02]  /*4f3d0*/  LEA.HI R190, R190, R3, RZ, 0x7 ;  /* 0x00000003bebe7211 */ /* 0x000fe400078f38ff */
[----:B------:R-:W2:Y:S02]  /*4f3e0*/  S2R R3, SR_TID.X ;  /* 0x0000000000037919 */ /* 0x000ea40000002100 */
[----:B---3--:R-:W-:-:S04]  /*4f3f0*/  SHF.R.S32.HI R126, RZ, 0x7, R190 ;  /* 0x00000007ff7e7819 */ /* 0x008fc800000114be */
[----:B------:R-:W-:-:S05]  /*4f400*/  VIMNMX R127, PT, PT, R126, 0x2, !PT ;  /* 0x000000027e7f7848 */ /* 0x000fca0007fe0100 */
[----:B------:R-:W-:-:S05]  /*4f410*/  VIADD R127, R127, 0xfffffffe ;  /* 0xfffffffe7f7f7836 */ /* 0x000fca0000000000 */
[----:B------:R1:W-:Y:S01]  /*4f420*/  STL [R1+0x634], R127 ;  /* 0x0006347f01007387 */ /* 0x0003e20000100800 */
[----:B------:R-:W-:Y:S02]  /*4f430*/  VIADD R190, R126, 0xfffffff8 ;  /* 0xfffffff87ebe7836 */ /* 0x000fe40000000000 */
[----:B------:R-:W-:Y:S01]  /*4f440*/  IMAD.MOV.U32 R126, RZ, RZ, RZ ;  /* 0x000000ffff7e7224 */ /* 0x000fe200078e00ff */
[----:B--2---:R-:W-:-:S04]  /*4f450*/  SHF.R.U32.HI R3, RZ, 0x6, R3 ;  /* 0x00000006ff037819 */ /* 0x004fc80000011603 */
[----:B-1----:R-:W-:-:S07]  /*4f460*/  SGXT.U32 R3, R3, 0x1 ;  /* 0x000000010303781a */ /* 0x002fce0000000000 */
.L_x_10:
[----:B------:R-:W-:Y:S01]  /*4f470*/  UIADD3 UR4, UPT, UPT, UR4, 0x1, URZ ;  /* 0x0000000104047890 */ /* 0x000fe2000fffe0ff */
[----:B------:R-:W-:-:S04]  /*4f480*/  DEPBAR.LE SB0, 0xc ;  /* 0x000083000000791a */ /* 0x000fc80000000000 */
[----:B------:R-:W-:Y:S01]  /*4f490*/  ULEA UR9, UR16, UR7, 0x3 ;  /* 0x0000000710097291 */ /* 0x000fe2000f8e18ff */
[----:B------:R-:W-:Y:S01]  /*4f4a0*/  IMAD.U32 R126, R126, -0x80000000, RZ ;  /* 0x800000007e7e7824 */ /* 0x000fe200078e00ff */
[----:B------:R-:W-:Y:S02]  /*4f4b0*/  UISETP.GT.AND UP1, UPT, UR4, 0x7, UPT ;  /* 0x000000070400788c */ /* 0x000fe4000bf24270 */
[----:B------:R-:W-:Y:S02]  /*4f4c0*/  UIADD3 UR9, UPT, UPT, UR9, 0x140000, URZ ;  /* 0x0014000009097890 */ /* 0x000fe4000fffe0ff */
[----:B------:R-:W-:Y:S01]  /*4f4d0*/  USEL UR4, UR4, URZ, !UP1 ;  /* 0x000000ff04047287 */ /* 0x000fe2000c800000 */
[----:B------:R-:W-:Y:S06]  /*4f4e0*/  BAR.SYNC.DEFER_BLOCKING 0x0 ;  /* 0x0000000000007b1d */ /* 0x000fec0000010000 */
[----:B-----5:R-:W-:Y:S05]  /*4f4f0*/  @P0 BRA `(.L_x_8) ;  /* 0x0000000400c80947 */ /* 0x020fea0003800000 */
[----:B------:R-:W-:Y:S02]  /*4f500*/  ULEA UR24, UR4, UR7, 0xf ;  /* 0x0000000704187291 */ /* 0x000fe4000f8e78ff */
[----:B------:R-:W-:Y:S02]  /*4f510*/  ULEA UR22, UR4, UR7, 0x11 ;  /* 0x0000000704167291 */ /* 0x000fe4000f8e88ff */
[----:B------:R-:W-:Y:S02]  /*4f520*/  UIADD3 UR24, UPT, UPT, UR24, 0x100000, URZ ;  /* 0x0010000018187890 */ /* 0x000fe4000fffe0ff */
[----:B------:R-:W-:Y:S02]  /*4f530*/  USHF.R.U32.HI UR22, URZ, 0x4, UR22 ;  /* 0x00000004ff167899 */ /* 0x000fe40008011616 */
[----:B------:R-:W-:Y:S02]  /*4f540*/  USHF.R.U32.HI UR24, URZ, 0x4, UR24 ;  /* 0x00000004ff187899 */ /* 0x000fe40008011618 */
[----:B------:R-:W-:-:S02]  /*4f550*/  USGXT.U32 UR66, UR22, 0xe ;  /* 0x0000000e1642789a */ /* 0x000fc40008000000 */
[----:B------:R-:W-:Y:S02]  /*4f560*/  USGXT.U32 UR64, UR24, 0xe ;  /* 0x0000000e1840789a */ /* 0x000fe40008000000 */
[----:B------:R-:W-:Y:S01]  /*4f570*/  UIADD3 UR22, UP2, UPT, UR66, 0x2, URZ ;  /* 0x0000000242167890 */ /* 0x000fe2000ff5e0ff */
[----:B------:R-:W-:Y:S01]  /*4f580*/  UMOV UR23, URZ ;  /* 0x000000ff00177c82 */ /* 0x000fe20008000000 */
[----:B------:R-:W-:Y:S02]  /*4f590*/  UIADD3 UR38, UP1, UPT, UR64, 0x2, URZ ;  /* 0x0000000240267890 */ /* 0x000fe4000ff3e0ff */
[----:B------:R-:W-:Y:S02]  /*4f5a0*/  UIADD3.X UR23, UPT, UPT, UR23, 0x40004040, URZ, UP2, !UPT ;  /* 0x4000404017177890 */ /* 0x000fe400097fe4ff */
[----:B------:R-:W-:Y:S01]  /*4f5b0*/  UIADD3 UR46, UP3, UPT, UR22, 0x7fe, URZ ;  /* 0x000007fe162e7890 */ /* 0x000fe2000ff7e0ff */
[----:B------:R-:W-:Y:S01]  /*4f5c0*/  UMOV UR18, URZ ;  /* 0x000000ff00127c82 */ /* 0x000fe20008000000 */
[----:B------:R-:W-:-:S02]  /*4f5d0*/  UIADD3 UR60, UP5, UPT, UR22, 0x2, URZ ;  /* 0x00000002163c7890 */ /* 0x000fc4000ffbe0ff */
[----:B------:R-:W-:Y:S02]  /*4f5e0*/  UIADD3.X UR39, UPT, UPT, UR18, 0x40004040, URZ, UP1, !UPT ;  /* 0x4000404012277890 */ /* 0x000fe40008ffe4ff */
[----:B------:R-:W-:Y:S02]  /*4f5f0*/  UIADD3 UR62, UP6, UPT, UR38, 0x2, URZ ;  /* 0x00000002263e7890 */ /* 0x000fe4000ffde0ff */
[----:B------:R-:W-:Y:S02]  /*4f600*/  UIADD3.X UR47, UPT, UPT, UR23, URZ, URZ, UP3, !UPT ;  /* 0x000000ff172f7290 */ /* 0x000fe40009ffe4ff */
[----:B------:R-:W-:Y:S02]  /*4f610*/  UIADD3 UR44, UP3, UPT, UR38, 0x200, URZ ;  /* 0x00000200262c7890 */ /* 0x000fe4000ff7e0ff */
[----:B------:R-:W-:Y:S02]  /*4f620*/  UIADD3 UR56, UP2, UPT, UR22, 0x4, URZ ;  /* 0x0000000416387890 */ /* 0x000fe4000ff5e0ff */
[----:B------:R-:W-:-:S02]  /*4f630*/  UIADD3.X UR61, UPT, UPT, UR23, URZ, URZ, UP5, !UPT ;  /* 0x000000ff173d7290 */ /* 0x000fc4000affe4ff */
[----:B------:R-:W-:Y:S02]  /*4f640*/  UIADD3 UR36, UP5, UPT, UR22, 0x804, URZ ;  /* 0x0000080416247890 */ /* 0x000fe4000ffbe0ff */
[----:B------:R-:W-:Y:S01]  /*4f650*/  UIADD3.X UR63, UPT, UPT, UR39, URZ, URZ, UP6, !UPT ;  /* 0x000000ff273f7290 */ /* 0x000fe2000b7fe4ff */
[----:B------:R-:W-:Y:S01]  /*4f660*/  UMOV UR68, 0x0 ;  /* 0x0000000000447882 */ /* 0x000fe20000000000 */
[----:B------:R-:W-:Y:S01]  /*4f670*/  UMOV UR69, 0x4400910 ;  /* 0x0440091000457882 */ /* 0x000fe20000000000 */
[----:B------:R-:W-:Y:S01]  /*4f680*/  UIADD3 UR54, UP6, UPT, UR38, 0x4, URZ ;  /* 0x0000000426367890 */ /* 0x000fe2000ffde0ff */
[----:B------:R-:W-:Y:S01]  /*4f690*/  UMOV UR67, 0x40004040 ;  /* 0x4000404000437882 */ /* 0x000fe20000000000 */
[----:B------:R-:W-:Y:S01]  /*4f6a0*/  UMOV UR65, 0x40004040 ;  /* 0x4000404000417882 */ /* 0x000fe20000000000 */
[----:B------:R-:W-:Y:S01]  /*4f6b0*/  UIADD3.X UR45, UPT, UPT, UR39, URZ, URZ, UP3, !UPT ;  /* 0x000000ff272d7290 */ /* 0x000fe20009ffe4ff */
[----:B------:R1:W-:Y:S01]  /*4f6c0*/  UTCHMMA gdesc[UR64], gdesc[UR66], tmem[UR8], tmem[UR68], idesc[UR69], UPT ;  /* 0x00ff4442400075ea */ /* 0x0003e2000b800008 */
[----:B------:R-:W-:-:S02]  /*4f6d0*/  UIADD3.X UR57, UPT, UPT, UR23, URZ, URZ, UP2, !UPT ;  /* 0x000000ff17397290 */ /* 0x000fc400097fe4ff */
[----:B------:R-:W-:Y:S01]  /*4f6e0*/  UIADD3 UR40, UP3, UPT, UR38, 0x202, URZ ;  /* 0x0000020226287890 */ /* 0x000fe2000ff7e0ff */
[----:B------:R-:W-:Y:S01]  /*4f6f0*/  UMOV UR26, UR9 ;  /* 0x00000009001a7c82 */ /* 0x000fe20008000000 */
[----:B------:R-:W-:Y:S01]  /*4f700*/  UMOV UR27, URZ ;  /* 0x000000ff001b7c82 */ /* 0x000fe20008000000 */
[----:B------:R-:W-:Y:S02]  /*4f710*/  UIADD3 UR50, UP2, UPT, UR38, 0x1fe, URZ ;  /* 0x000001fe26327890 */ /* 0x000fe4000ff5e0ff */
[----:B------:R-:W-:Y:S02]  /*4f720*/  UIADD3.X UR37, UPT, UPT, UR23, URZ, URZ, UP5, !UPT ;  /* 0x000000ff17257290 */ /* 0x000fe4000affe4ff */
[----:B-1----:R-:W-:Y:S01]  /*4f730*/  UIADD3 UR68, UP5, UPT, UR38, 0x3fe, URZ ;  /* 0x000003fe26447890 */ /* 0x002fe2000ffbe0ff */
[----:B------:R-:W-:Y:S01]  /*4f740*/  UMOV UR18, UR26 ;  /* 0x0000001a00127c82 */ /* 0x000fe20008000000 */
[----:B------:R-:W-:Y:S02]  /*4f750*/  UIADD3 UR42, UP1, UPT, UR22, 0x800, URZ ;  /* 0x00000800162a7890 */ /* 0x000fe4000ff3e0ff */
[----:B------:R-:W-:Y:S01]  /*4f760*/  UIADD3.X UR55, UPT, UPT, UR39, URZ, URZ, UP6, !UPT ;  /* 0x000000ff27377290 */ /* 0x000fe2000b7fe4ff */
[----:B------:R-:W-:Y:S01]  /*4f770*/  UMOV UR70, 0x0 ;  /* 0x0000000000467882 */ /* 0x000fe20000000000 */
[----:B------:R-:W-:Y:S01]  /*4f780*/  UMOV UR71, 0x4400910 ;  /* 0x0440091000477882 */ /* 0x000fe20000000000 */
[----:B------:R-:W-:-:S02]  /*4f790*/  UIADD3 UR26, UP4, UPT, UR22, 0x802, URZ ;  /* 0x00000802161a7890 */ /* 0x000fc4000ff9e0ff */
[----:B------:R1:W-:Y:S01]  /*4f7a0*/  UTCHMMA gdesc[UR38], gdesc[UR22], tmem[UR8], tmem[UR70], idesc[UR71], UPT ;  /* 0x00ff4616260075ea */ /* 0x0003e2000b800008 */
[----:B------:R-:W-:Y:S02]  /*4f7b0*/  UIADD3.X UR41, UPT, UPT, UR39, URZ, URZ, UP3, !UPT ;  /* 0x000000ff27297290 */ /* 0x000fe40009ffe4ff */
[----:B------:R-:W-:Y:S02]  /*4f7c0*/  UIADD3.X UR51, UPT, UPT, UR39, URZ, URZ, UP2, !UPT ;  /* 0x000000ff27337290 */ /* 0x000fe400097fe4ff */
[----:B------:R-:W-:Y:S02]  /*4f7d0*/  UIADD3 UR34, UP3, UPT, UR38, 0x204, URZ ;  /* 0x0000020426227890 */ /* 0x000fe4000ff7e0ff */
[----:B------:R-:W-:Y:S02]  /*4f7e0*/  UIADD3 UR32, UP6, UPT, UR22, 0xffe, URZ ;  /* 0x00000ffe16207890 */ /* 0x000fe4000ffde0ff */
[----:B------:R-:W-:Y:S02]  /*4f7f0*/  UIADD3.X UR69, UPT, UPT, UR39, URZ, URZ, UP5, !UPT ;  /* 0x000000ff27457290 */ /* 0x000fe4000affe4ff */
[----:B------:R-:W-:-:S02]  /*4f800*/  UIADD3 UR30, UP2, UPT, UR22, 0x1000, URZ ;  /* 0x00001000161e7890 */ /* 0x000fc4000ff5e0ff */
[----:B------:R-:W-:Y:S02]  /*4f810*/  UIADD3.X UR43, UPT, UPT, UR23, URZ, URZ, UP1, !UPT ;  /* 0x000000ff172b7290 */ /* 0x000fe40008ffe4ff */
[----:B-1----:R-:W-:Y:S01]  /*4f820*/  UIADD3 UR70, UP5, UPT, UR38, 0x400, URZ ;  /* 0x0000040026467890 */ /* 0x002fe2000ffbe0ff */
[----:B------:R-:W-:Y:S01]  /*4f830*/  UMOV UR58, 0x0 ;  /* 0x00000000003a7882 */ /* 0x000fe20000000000 */
[----:B------:R-:W-:Y:S01]  /*4f840*/  UMOV UR59, 0x4400910 ;  /* 0x04400910003b7882 */ /* 0x000fe20000000000 */
[----:B------:R-:W-:Y:S01]  /*4f850*/  UIADD3 UR28, UP1, UPT, UR22, 0x1002, URZ ;  /* 0x00001002161c7890 */ /* 0x000fe2000ff3e0ff */
[----:B------:R1:W-:Y:S01]  /*4f860*/  UTCHMMA gdesc[UR62], gdesc[UR60], tmem[UR8], tmem[UR58], idesc[UR59], UPT ;  /* 0x00ff3a3c3e0075ea */ /* 0x0003e2000b800008 */
[----:B------:R-:W-:Y:S02]  /*4f870*/  UIADD3.X UR27, UPT, UPT, UR23, URZ, URZ, UP4, !UPT ;  /* 0x000000ff171b7290 */ /* 0x000fe4000a7fe4ff */
[----:B------:R-:W-:Y:S02]  /*4f880*/  UIADD3 UR66, UP4, UPT, UR22, 0x1004, URZ ;  /* 0x0000100416427890 */ /* 0x000fe4000ff9e0ff */
[----:B------:R-:W-:Y:S01]  /*4f890*/  UIADD3.X UR35, UPT, UPT, UR39, URZ, URZ, UP3, !UPT ;  /* 0x000000ff27237290 */ /* 0x000fe20009ffe4ff */
[----:B------:R-:W-:Y:S01]  /*4f8a0*/  UMOV UR52, 0x0 ;  /* 0x0000000000347882 */ /* 0x000fe20000000000 */
[----:B------:R-:W-:Y:S01]  /*4f8b0*/  UMOV UR53, 0x4400910 ;  /* 0x0440091000357882 */ /* 0x000fe20000000000 */
[----:B------:R-:W-:Y:S01]  /*4f8c0*/  UIADD3 UR64, UP3, UPT, UR22, 0x17fe, URZ ;  /* 0x000017fe16407890 */ /* 0x000fe2000ff7e0ff */
[----:B------:R2:W-:Y:S01]  /*4f8d0*/  UTCHMMA gdesc[UR54], gdesc[UR56], tmem[UR8], tmem[UR52], idesc[UR53], UPT ;  /* 0x00ff3438360075ea */ /* 0x0005e2000b800008 */
[----:B------:R-:W-:-:S02]  /*4f8e0*/  UIADD3.X UR33, UPT, UPT, UR23, URZ, URZ, UP6, !UPT ;  /* 0x000000ff17217290 */ /* 0x000fc4000b7fe4ff */
[----:B-1----:R-:W-:Y:S02]  /*4f8f0*/  UIADD3 UR58, UP6, UPT, UR22, 0x1800, URZ ;  /* 0x00001800163a7890 */ /* 0x002fe4000ffde0ff */
[----:B------:R-:W-:Y:S02]  /*4f900*/  UIADD3.X UR71, UPT, UPT, UR39, URZ, URZ, UP5, !UPT ;  /* 0x000000ff27477290 */ /* 0x000fe4000affe4ff */
[----:B------:R-:W-:Y:S01]  /*4f910*/  UIADD3.X UR31, UPT, UPT, UR23, URZ, URZ, UP2, !UPT ;  /* 0x000000ff171f7290 */ /* 0x000fe200097fe4ff */
[----:B------:R-:W-:Y:S01]  /*4f920*/  UMOV UR72, 0x0 ;  /* 0x0000000000487882 */ /* 0x000fe20000000000 */
[----:B------:R-:W-:Y:S01]  /*4f930*/  UMOV UR73, 0x4400910 ;  /* 0x0440091000497882 */ /* 0x000fe20000000000 */
[----:B------:R-:W-:Y:S01]  /*4f940*/  UIADD3 UR60, UP5, UPT, UR38, 0x402, URZ ;  /* 0x00000402263c7890 */ /* 0x000fe2000ffbe0ff */
[----:B------:R1:W-:Y:S01]  /*4f950*/  UTCHMMA gdesc[UR50], gdesc[UR46], tmem[UR8], tmem[UR72], idesc[UR73], UPT ;  /* 0x00ff482e320075ea */ /* 0x0003e2000b800008 */
[----:B------:R-:W-:Y:S02]  /*4f960*/  UIADD3 UR62, UP2, UPT, UR22, 0x1802, URZ ;  /* 0x00001802163e7890 */ /* 0x000fe4000ff5e0ff */
[----:B------:R-:W-:-:S02]  /*4f970*/  UIADD3.X UR29, UPT, UPT, UR23, URZ, URZ, UP1, !UPT ;  /* 0x000000ff171d7290 */ /* 0x000fc40008ffe4ff */
[----:B--2---:R-:W-:Y:S02]  /*4f980*/  UIADD3 UR52, UP1, UPT, UR38, 0x404, URZ ;  /* 0x0000040426347890 */ /* 0x004fe4000ff3e0ff */
[----:B------:R-:W-:Y:S02]  /*4f990*/  UIADD3.X UR67, UPT, UPT, UR23, URZ, URZ, UP4, !UPT ;  /* 0x000000ff17437290 */ /* 0x000fe4000a7fe4ff */
[----:B------:R-:W-:Y:S02]  /*4f9a0*/  UIADD3 UR54, UP4, UPT, UR38, 0x5fe, URZ ;  /* 0x000005fe26367890 */ /* 0x000fe4000ff9e0ff */
[----:B------:R-:W-:Y:S02]  /*4f9b0*/  UIADD3.X UR65, UPT, UPT, UR23, URZ, URZ, UP3, !UPT ;  /* 0x000000ff17417290 */ /* 0x000fe40009ffe4ff */
[----:B-1----:R-:W-:Y:S02]  /*4f9c0*/  UIADD3 UR46, UP3, UPT, UR38, 0x600, URZ ;  /* 0x00000600262e7890 */ /* 0x002fe4000ff7e0ff */
[----:B------:R-:W-:-:S02]  /*4f9d0*/  UIADD3.X UR59, UPT, UPT, UR23, URZ, URZ, UP6, !UPT ;  /* 0x000000ff173b7290 */ /* 0x000fc4000b7fe4ff */
[----:B------:R-:W-:Y:S02]  /*4f9e0*/  UIADD3.X UR61, UPT, UPT, UR39, URZ, URZ, UP5, !UPT ;  /* 0x000000ff273d7290 */ /* 0x000fe4000affe4ff */
[----:B------:R-:W-:Y:S02]  /*4f9f0*/  UIADD3 UR50, UP6, UPT, UR38, 0x602, URZ ;  /* 0x0000060226327890 */ /* 0x000fe4000ffde0ff */
[----:B------:R-:W-:Y:S02]  /*4fa00*/  UIADD3.X UR63, UPT, UPT, UR23, URZ, URZ, UP2, !UPT ;  /* 0x000000ff173f7290 */ /* 0x000fe400097fe4ff */
[----:B------:R-:W-:Y:S02]  /*4fa10*/  UIADD3 UR22, UP5, UPT, UR22, 0x1804, URZ ;  /* 0x0000180416167890 */ /* 0x000fe4000ffbe0ff */
[----:B------:R-:W-:Y:S02]  /*4fa20*/  UIADD3 UR38, UP2, UPT, UR38, 0x604, URZ ;  /* 0x0000060426267890 */ /* 0x000fe4000ff5e0ff */
[----:B------:R-:W-:Y:S01]  /*4fa30*/  UIADD3.X UR53, UPT, UPT, UR39, URZ, URZ, UP1, !UPT ;  /* 0x000000ff27357290 */ /* 0x000fe20008ffe4ff */
[----:B------:R-:W-:Y:S01]  /*4fa40*/  UMOV UR48, 0x0 ;  /* 0x0000000000307882 */ /* 0x000fe20000000000 */
[----:B------:R-:W-:Y:S01]  /*4fa50*/  UMOV UR49, 0x4400910 ;  /* 0x0440091000317882 */ /* 0x000fe20000000000 */
[----:B------:R-:W-:Y:S01]  /*4fa60*/  UIADD3.X UR55, UPT, UPT, UR39, URZ, URZ, UP4, !UPT ;  /* 0x000000ff27377290 */ /* 0x000fe2000a7fe4ff */
[----:B------:R1:W-:Y:S01]  /*4fa70*/  UTCHMMA gdesc[UR44], gdesc[UR42], tmem[UR8], tmem[UR48], idesc[UR49], UPT ;  /* 0x00ff302a2c0075ea */ /* 0x0003e2000b800008 */
[----:B------:R-:W-:Y:S01]  /*4fa80*/  UMOV UR56, 0x0 ;  /* 0x0000000000387882 */ /* 0x000fe20000000000 */
[----:B------:R-:W-:Y:S01]  /*4fa90*/  UMOV UR57, 0x4400910 ;  /* 0x0440091000397882 */ /* 0x000fe20000000000 */
[----:B------:R-:W-:Y:S01]  /*4faa0*/  UIADD3.X UR47, UPT, UPT, UR39, URZ, URZ, UP3, !UPT ;  /* 0x000000ff272f7290 */ /* 0x000fe20009ffe4ff */
[----:B------:R2:W-:Y:S01]  /*4fab0*/  UTCHMMA gdesc[UR40], gdesc[UR26], tmem[UR8], tmem[UR56], idesc[UR57], UPT ;  /* 0x00ff381a280075ea */ /* 0x0005e2000b800008 */
[----:B------:R-:W-:Y:S01]  /*4fac0*/  UIADD3.X UR51, UPT, UPT, UR39, URZ, URZ, UP6, !UPT ;  /* 0x000000ff27337290 */ /* 0x000fe2000b7fe4ff */
[----:B------:R2:W-:Y:S01]  /*4fad0*/  UTCHMMA gdesc[UR34], gdesc[UR36], tmem[UR8], tmem[UR72], idesc[UR73], UPT ;  /* 0x00ff4824220075ea */ /* 0x0005e2000b800008 */
[----:B------:R-:W-:Y:S01]  /*4fae0*/  UIADD3.X UR23, UPT, UPT, UR23, URZ, URZ, UP5, !UPT ;  /* 0x000000ff17177290 */ /* 0x000fe2000affe4ff */
[----:B------:R2:W-:Y:S01]  /*4faf0*/  UTCHMMA gdesc[UR68], gdesc[UR32], tmem[UR8], tmem[UR56], idesc[UR57], UPT ;  /* 0x00ff3820440075ea */ /* 0x0005e2000b800008 */
[----:B------:R-:W-:Y:S01]  /*4fb00*/  UIADD3.X UR39, UPT, UPT, UR39, URZ, URZ, UP2, !UPT ;  /* 0x000000ff27277290 */ /* 0x000fe200097fe4ff */
[----:B-1----:R-:W-:Y:S01]  /*4fb10*/  UMOV UR42, 0x0 ;  /* 0x00000000002a7882 */ /* 0x002fe20000000000 */
[----:B------:R-:W-:Y:S01]  /*4fb20*/  UMOV UR43, 0x4400910 ;  /* 0x04400910002b7882 */ /* 0x000fe20000000000 */
[----:B------:R-:W-:Y:S01]  /*4fb30*/  UMOV UR76, 0x0 ;  /* 0x00000000004c7882 */ /* 0x000fe20000000000 */
[----:B------:R2:W-:Y:S01]  /*4fb40*/  UTCHMMA gdesc[UR70], gdesc[UR30], tmem[UR8], tmem[UR42], idesc[UR43], UPT ;  /* 0x00ff2a1e460075ea */ /* 0x0005e2000b800008 */
[----:B------:R2:W-:Y:S01]  /*4fb50*/  UTCHMMA gdesc[UR60], gdesc[UR28], tmem[UR8], tmem[UR48], idesc[UR49], UPT ;  /* 0x00ff301c3c0075ea */ /* 0x0005e2000b800008 */
        /* <DEDUP_REMOVED lines=12> */
.L_x_8:
[----:B------:R-:W1:Y:S01]  /*4fc20*/  LDC R190, c[0x0][0x3a0] ;  /* 0x0000e800ffbe7b82 */ /* 0x000e620000000800 */
[----:B--2---:R-:W-:Y:S01]  /*4fc30*/  UMOV UR18, UR5 ;  /* 0x0000000500127c82 */ /* 0x004fe20008000000 */
[----:B------:R-:W2:Y:S01]  /*4fc40*/  SYNCS.PHASECHK.TRANS64.TRYWAIT P4, [UR15], R126 ;  /* 0x0000007eff0075a7 */ /* 0x000ea2000808110f */
[----:B-1----:R-:W-:-:S05]  /*4fc50*/  VIADD R190, R190, 0x7f ;  /* 0x0000007fbebe7836 */ /* 0x002fca0000000000 */
[----:B------:R-:W-:-:S04]  /*4fc60*/  SHF.R.S32.HI R127, RZ, 0x1f, R190 ;  /* 0x0000001fff7f7819 */ /* 0x000fc800000114be */
[----:B------:R-:W-:-:S04]  /*4fc70*/  LEA.HI R127, R127, R190, RZ, 0x7 ;  /* 0x000000be7f7f7211 */ /* 0x000fc800078f38ff */
[----:B------:R-:W-:-:S05]  /*4fc80*/  SHF.R.S32.HI R127, RZ, 0x7, R127 ;  /* 0x00000007ff7f7819 */ /* 0x000fca000001147f */
[----:B------:R-:W-:-:S05]  /*4fc90*/  VIADD R127, R127, 0xfffffff8 ;  /* 0xfffffff87f7f7836 */ /* 0x000fca0000000000 */
[----:B------:R-:W-:Y:S01]  /*4fca0*/  ISETP.LE.AND P3, PT, R127, UR6, PT ;  /* 0x000000067f007c0c */ /* 0x000fe2000bf63270 */
[----:B--2---:R-:W-:-:S12]  /*4fcb0*/  @!P4 BRA `(.L_x_9) ;  /* 0x00000100002cc947 */ /* 0x004fd80003800000 */
.L_x_16:
[----:B------:R-:W1:Y:S01]  /*4fcc0*/  S2R R127, SR_TID.X ;  /* 0x00000000007f7919 */ /* 0x000e620000002100 */
[----:B------:R-:W-:Y:S01]  /*4fcd0*/  UIMAD UR5, UR6, -0x80, UR14 ;  /* 0xffffff80060578a4 */ /* 0x000fe2000f8e020e */
[----:B------:R-:W-:Y:S01]  /*4fce0*/  BAR.SYNC.DEFER_BLOCKING 0x0 ;  /* 0x0000000000007b1d */ /* 0x000fe20000010000 */
[----:B------:R-:W-:Y:S01]  /*4fcf0*/  UIADD3 UR17, UPT, UPT, UR17, 0x1, URZ ;  /* 0x0000000111117890 */ /* 0x000fe2000fffe0ff */
[----:B-----5:R-:W-:-:S03]  /*4fd00*/  IADD3 R5, P6, PT, R5, UR10, RZ ;  /* 0x0000000a05057c10 */ /* 0x020fc6000ffde0ff */
[----:B------:R-:W-:Y:S01]  /*4fd10*/  ISETP.GE.AND P4, PT, R3, UR5, PT ;  /* 0x0000000503007c0c */ /* 0x000fe2000bf86270 */
[----:B------:R-:W-:Y:S01]  /*4fd20*/  UISETP.GT.AND UP1, UPT, UR17, 0x7, UPT ;  /* 0x000000071100788c */ /* 0x000fe2000bf24270 */
[----:B------:R-:W-:Y:S01]  /*4fd30*/  IADD3.X R6, PT, PT, R6, UR11, RZ, P6, !PT ;  /* 0x0000000b06067c10 */ /* 0x000fe2000b7fe4ff */
[----:B------:R-:W-:Y:S01]  /*4fd40*/  STL [R1+0xcb0], R229 ;  /* 0x000cb0e501007387 */ /* 0x000fe20000100800 */
[----:B------:R-:W-:Y:S01]  /*4fd50*/  SEL R126, RZ, 0x4, P4 ;  /* 0x00000004ff7e7807 */ /* 0x000fe20002000000 */
[----:B------:R-:W-:Y:S01]  /*4fd60*/  USEL UR17, UR17, URZ, !UP1 ;  /* 0x000000ff11117287 */ /* 0x000fe2000c800000 */
[----:B------:R-:W-:Y:S01]  /*4fd70*/  IADD3 R7, P6, PT, R7, UR10, RZ ;  /* 0x0000000a07077c10 */ /* 0x000fe2000ffde0ff */
[----:B------:R2:W-:Y:S01]  /*4fd80*/  STL [R1+0xcac], R245 ;  /* 0x000cacf501007387 */ /* 0x0005e20000100800 */
[----:B------:R-:W-:Y:S01]  /*4fd90*/  SEL R126, R126, RZ, !P3 ;  /* 0x000000ff7e7e7207 */ /* 0x000fe20005800000 */
[----:B------:R-:W-:Y:S01]  /*4fda0*/  ULEA UR15, UR17, UR7, 0xf ;  /* 0x00000007110f7291 */ /* 0x000fe2000f8e78ff */
[----:B------:R-:W-:Y:S01]  /*4fdb0*/  IADD3.X R8, PT, PT, R8, UR11, RZ, P6, !PT ;  /* 0x0000000b08087c10 */ /* 0x000fe2000b7fe4ff */
[----:B------:R3:W-:Y:S01]  /*4fdc0*/  STL [R1+0xc90], R0 ;  /* 0x000c900001007387 */ /* 0x0007e20000100800 */
[----:B------:R-:W-:-:S02]  /*4fdd0*/  ISETP.NE.U32.AND P4, PT, R126, RZ, PT ;  /* 0x000000ff7e00720c */ /* 0x000fc40003f85070 */
[----:B------:R-:W-:Y:S01]  /*4fde0*/  IADD3 R37, P6, PT, R37, UR10, RZ ;  /* 0x0000000a25257c10 */ /* 0x000fe2000ffde0ff */
[----:B------:R-:W-:Y:S01]  /*4fdf0*/  IMAD.U32 R190, RZ, RZ, UR15 ;  /* 0x0000000fffbe7e24 */ /* 0x000fe2000f8e00ff */
[----:B------:R4:W-:Y:S02]  /*4fe00*/  STL [R1+0xc94], R2 ;  /* 0x000c940201007387 */ /* 0x0009e40000100800 */
[----:B------:R-:W-:Y:S01]  /*4fe10*/  IADD3.X R38, PT, PT, R38, UR11, RZ, P6, !PT ;  /* 0x0000000b26267c10 */ /* 0x000fe2000b7fe4ff */
[----:B--2---:R-:W2:Y:S01]  /*4fe20*/  S2R R245, SR_TID.X ;  /* 0x0000000000f57919 */ /* 0x004ea20000002100 */
[----:B------:R-:W-:Y:S02]  /*4fe30*/  IADD3 R190, PT, PT, R2, 0x100000, R190 ;  /* 0x0010000002be7810 */ /* 0x000fe40007ffe0be */
[----:B-1----:R-:W-:Y:S01]  /*4fe40*/  SHF.R.U32.HI R127, RZ, 0x6, R127 ;  /* 0x00000006ff7f7819 */ /* 0x002fe2000001167f */
[----:B------:R1:W-:Y:S01]  /*4fe50*/  STL [R1+0xc9c], R5 ;  /* 0x000c9c0501007387 */ /* 0x0003e20000100800 */
[----:B------:R-:W-:-:S02]  /*4fe60*/  IADD3 R39, P6, PT, R39, UR10, RZ ;  /* 0x0000000a27277c10 */ /* 0x000fc4000ffde0ff */
[----:B------:R-:W-:Y:S01]  /*4fe70*/  SGXT.U32 R127, R127, 0x1 ;  /* 0x000000017f7f781a */ /* 0x000fe20000000000 */
[----:B------:R1:W-:Y:S01]  /*4fe80*/  STL [R1+0xc98], R6 ;  /* 0x000c980601007387 */ /* 0x0003e20000100800 */
[----:B------:R-:W-:Y:S02]  /*4fe90*/  IADD3.X R40, PT, PT, R40, UR11, RZ, P6, !PT ;  /* 0x0000000b28287c10 */ /* 0x000fe4000b7fe4ff */
[----:B------:R-:W-:Y:S01]  /*4fea0*/  LOP3.LUT R127, R127, 0x2, RZ, 0xfc, !PT ;  /* 0x000000027f7f7812 */ /* 0x000fe200078efcff */
[----:B------:R-:W-:Y:S03]  /*4feb0*/  STL [R1+0xca4], R7 ;  /* 0x000ca40701007387 */ /* 0x000fe60000100800 */
[----:B------:R-:W-:Y:S01]  /*4fec0*/  ISETP.GE.AND P5, PT, R127, UR5, PT ;  /* 0x000000057f007c0c */ /* 0x000fe2000bfa6270 */
[----:B------:R-:W-:Y:S01]  /*4fed0*/  IMAD.MOV.U32 R127, RZ, RZ, R6 ;  /* 0x000000ffff7f7224 */ /* 0x000fe200078e0006 */
[----:B------:R-:W-:Y:S02]  /*4fee0*/  STL [R1+0xca0], R8 ;  /* 0x000ca00801007387 */ /* 0x000fe40000100800 */
[----:B------:R-:W-:-:S02]  /*4fef0*/  SEL R126, RZ, 0x4, P5 ;  /* 0x00000004ff7e7807 */ /* 0x000fc40002800000 */
[----:B------:R-:W-:Y:S02]  /*4ff00*/  STL [R1+0xca8], R38 ;  /* 0x000ca82601007387 */ /* 0x000fe40000100800 */
[----:B------:R-:W-:-:S04]  /*4ff10*/  SEL R126, R126, RZ, !P3 ;  /* 0x000000ff7e7e7207 */ /* 0x000fc80005800000 */
[----:B------:R-:W-:Y:S01]  /*4ff20*/  ISETP.NE.U32.AND P5, PT, R126, RZ, PT ;  /* 0x000000ff7e00720c */ /* 0x000fe20003fa5070 */
[----:B------:R-:W-:Y:S01]  /*4ff30*/  IMAD.MOV.U32 R126, RZ, RZ, R5 ;  /* 0x000000ffff7e7224 */ /* 0x000fe200078e0005 */
[----:B--2---:R-:W-:-:S04]  /*4ff40*/  SHF.R.U32.HI R229, RZ, 0x6, R245 ;  /* 0x00000006ffe57819 */ /* 0x004fc800000116f5 */
[----:B------:R-:W-:Y:S01]  /*4ff50*/  @!PT LDS RZ, [RZ] ;  /* 0x00000000fffff984 */ /* 0x000fe20000000800 */
[----:B------:R-:W-:Y:S01]  /*4ff60*/  @!PT LDS RZ, [RZ] ;  /* 0x00000000fffff984 */ /* 0x000fe20000000800 */
[----:B------:R-:W-:Y:S01]  /*4ff70*/  @!PT LDS RZ, [RZ] ;  /* 0x00000000fffff984 */ /* 0x000fe20000000800 */
[----:B------:R2:W-:Y:S01]  /*4ff80*/  LDGSTS.E [R190], desc[UR20][R126.64], P4 ;  /* 0x000000007ebe7fae */ /* 0x0005e2000a1a1014 */
[----:B------:R-:W-:Y:S02]  /*4ff90*/  SHF.R.U32.HI R245, RZ, 0x6, R245 ;  /* 0x00000006fff57819 */ /* 0x000fe400000116f5 */
[----:B------:R-:W-:Y:S02]  /*4ffa0*/  SGXT.U32 R229, R229, 0x1 ;  /* 0x00000001e5e5781a */ /* 0x000fe40000000000 */
[----:B------:R-:W-:Y:S02]  /*4ffb0*/  SGXT.U32 R245, R245, 0x1 ;  /* 0x00000001f5f5781a */ /* 0x000fe40000000000 */
[----:B------:R-:W-:Y:S02]  /*4ffc0*/  LOP3.LUT R229, R229, 0x22, RZ, 0xfc, !PT ;  /* 0x00000022e5e57812 */ /* 0x000fe400078efcff */
[----:B------:R-:W-:Y:S01]  /*4ffd0*/  LOP3.LUT R245, R245, 0x20, RZ, 0xfc, !PT ;  /* 0x00000020f5f57812 */ /* 0x000fe200078efcff */
[----:B--2---:R-:W-:-:S03]  /*4ffe0*/  IMAD.MOV.U32 R126, RZ, RZ, R7 ;  /* 0x000000ffff7e7224 */ /* 0x004fc600078e0007 */
[----:B------:R-:W-:Y:S01]  /*4fff0*/  ISETP.GE.AND P4, PT, R245, UR5, PT ;  /* 0x00000005f5007c0c */ /* 0x000fe2000bf86270 */
[----:B------:R-:W-:-:S05]  /*50000*/  IMAD.MOV.U32 R127, RZ, RZ, R8 ;  /* 0x000000ffff7f7224 */ /* 0x000fca00078e0008 */
[----:B------:R2:W-:Y:S01]  /*50010*/  LDGSTS.E [R190+0x8], desc[UR20][R126.64], P5 ;  /* 0x000080007ebe7fae */ /* 0x0005e2000a9a1014 */
[----:B------:R-:W-:Y:S02]  /*50020*/  ISETP.GE.AND P5, PT, R229, UR5, PT ;  /* 0x00000005e5007c0c */ /* 0x000fe4000bfa6270 */
[----:B------:R-:W3:Y:S01]  /*50030*/  S2R R229, SR_TID.X ;  /* 0x0000000000e57919 */ /* 0x000ee20000002100 */
[----:B--2---:R-:W-:Y:S02]  /*50040*/  SEL R127, RZ, 0x4, P4 ;  /* 0x00000004ff7f7807 */ /* 0x004fe40002000000 */
[----:B------:R-:W-:Y:S02]  /*50050*/  SEL R126, RZ, 0x4, P5 ;  /* 0x00000004ff7e7807 */ /* 0x000fe40002800000 */
[----:B------:R-:W-:Y:S02]  /*50060*/  SEL R127, R127, RZ, !P3 ;  /* 0x000000ff7f7f7207 */ /* 0x000fe40005800000 */
[----:B------:R-:W-:-:S02]  /*50070*/  SEL R126, R126, RZ, !P3 ;  /* 0x000000ff7e7e7207 */ /* 0x000fc40005800000 */
[----:B------:R-:W-:Y:S01]  /*50080*/  ISETP.NE.U32.AND P5, PT, R127, RZ, PT ;  /* 0x000000ff7f00720c */ /* 0x000fe20003fa5070 */
[----:B------:R-:W-:Y:S01]  /*50090*/  IMAD.MOV.U32 R127, RZ, RZ, R38 ;  /* 0x000000ffff7f7224 */ /* 0x000fe200078e0026 */
[----:B------:R-:W-:Y:S01]  /*500a0*/  ISETP.NE.U32.AND P4, PT, R126, RZ, PT ;  /* 0x000000ff7e00720c */ /* 0x000fe20003f85070 */
[----:B------:R-:W-:-:S10]  /*500b0*/  IMAD.MOV.U32 R126, RZ, RZ, R37 ;  /* 0x000000ffff7e7224 */ /* 0x000fd400078e0025 */
[----:B------:R2:W-:Y:S01]  /*500c0*/  LDGSTS.E [R190+0x2000], desc[UR20][R126.64], P5 ;  /* 0x020000007ebe7fae */ /* 0x0005e2000a9a1014 */
[--C-:B---3--:R-:W-:Y:S02]  /*500d0*/  SHF.R.U32.HI R0, RZ, 0x6, R229.reuse ;  /* 0x00000006ff007819 */ /* 0x108fe400000116e5 */
[----:B------:R-:W-:Y:S02]  /*500e0*/  SHF.R.U32.HI R3, RZ, 0x6, R229 ;  /* 0x00000006ff037819 */ /* 0x000fe400000116e5 */
[----:B------:R-:W-:Y:S02]  /*500f0*/  SGXT.U32 R0, R0, 0x1 ;  /* 0x000000010000781a */ /* 0x000fe40000000000 */
[----:B------:R-:W-:Y:S02]  /*50100*/  SGXT.U32 R3, R3, 0x1 ;  /* 0x000000010303781a */ /* 0x000fe40000000000 */
[----:B------:R-:W-:Y:S01]  /*50110*/  LOP3.LUT R0, R0, 0x42, RZ, 0xfc, !PT ;  /* 0x0000004200007812 */ /* 0x000fe200078efcff */
[----:B--2---:R-:W-:Y:S01]  /*50120*/  IMAD.MOV.U32 R126, RZ, RZ, R39 ;  /* 0x000000ffff7e7224 */ /* 0x004fe200078e0027 */
[----:B------:R-:W-:Y:S01]  /*50130*/  LOP3.LUT R3, R3, 0x40, RZ, 0xfc, !PT ;  /* 0x0000004003037812 */ /* 0x000fe200078efcff */
[----:B------:R-:W-:Y:S01]  /*50140*/  IMAD.MOV.U32 R127, RZ, RZ, R40 ;  /* 0x000000ffff7f7224 */ /* 0x000fe200078e0028 */
[----:B------:R-:W-:-:S02]  /*50150*/  ISETP.GE.AND P5, PT, R0, UR5, PT ;  /* 0x0000000500007c0c */ /* 0x000fc4000bfa6270 */
[----:B------:R-:W2:Y:S04]  /*50160*/  LDL R0, [R1+0xc8c] ;  /* 0x000c8c0001007983 */ /* 0x000ea80000100800 */
[----:B------:R3:W-:Y:S01]  /*50170*/  LDGSTS.E [R190+0x2008], desc[UR20][R126.64], P4 ;  /* 0x020080007ebe7fae */ /* 0x0007e2000a1a1014 */
[----:B------:R-:W-:Y:S02]  /*50180*/  ISETP.GE.AND P4, PT, R3, UR5, PT ;  /* 0x0000000503007c0c */ /* 0x000fe4000bf86270 */
[----:B------:R-:W-:Y:S02]  /*50190*/  IADD3 R69, P6, PT, R69, UR10, RZ ;  /* 0x0000000a45457c10 */ /* 0x000fe4000ffde0ff */
[----:B---3--:R-:W-:Y:S02]  /*501a0*/  SEL R127, RZ, 0x4, P4 ;  /* 0x00000004ff7f7807 */ /* 0x008fe40002000000 */
[----:B------:R-:W-:-:S02]  /*501b0*/  SEL R126, RZ, 0x4, P5 ;  /* 0x00000004ff7e7807 */ /* 0x000fc40002800000 */
[----:B------:R-:W-:Y:S02]  /*501c0*/  SEL R127, R127, RZ, !P3 ;  /* 0x000000ff7f7f7207 */ /* 0x000fe40005800000 */
[----:B------:R-:W-:Y:S02]  /*501d0*/  SEL R126, R126, RZ, !P3 ;  /* 0x000000ff7e7e7207 */ /* 0x000fe40005800000 */
[----:B------:R-:W-:Y:S02]  /*501e0*/  ISETP.NE.U32.AND P5, PT, R127, RZ, PT ;  /* 0x000000ff7f00720c */ /* 0x000fe40003fa5070 */
[----:B------:R-:W-:Y:S02]  /*501f0*/  IADD3.X R70, PT, PT, R70, UR11, RZ, P6, !PT ;  /* 0x0000000b46467c10 */ /* 0x000fe4000b7fe4ff */
[----:B------:R-:W-:Y:S02]  /*50200*/  IADD3 R71, P6, PT, R71, UR10, RZ ;  /* 0x0000000a47477c10 */ /* 0x000fe4000ffde0ff */
[----:B------:R-:W-:Y:S01]  /*50210*/  ISETP.NE.U32.AND P4, PT, R126, RZ, PT ;  /* 0x000000ff7e00720c */ /* 0x000fe20003f85070 */
[----:B------:R-:W-:Y:S01]  /*50220*/  IMAD.MOV.U32 R126, RZ, RZ, R69 ;  /* 0x000000ffff7e7224 */ /* 0x000fe200078e0045 */
[----:B------:R-:W-:Y:S01]  /*50230*/  SHF.R.U32.HI R3, RZ, 0x6, R229 ;  /* 0x00000006ff037819 */ /* 0x000fe200000116e5 */
[----:B------:R-:W-:Y:S01]  /*50240*/  IMAD.MOV.U32 R127, RZ, RZ, R70 ;  /* 0x000000ffff7f7224 */ /* 0x000fe200078e0046 */
[----:B------:R-:W-:-:S02]  /*50250*/  IADD3.X R72, PT, PT, R72, UR11, RZ, P6, !PT ;  /* 0x0000000b48487c10 */ /* 0x000fc4000b7fe4ff */
[----:B------:R-:W-:Y:S02]  /*50260*/  SGXT.U32 R3, R3, 0x1 ;  /* 0x000000010303781a */ /* 0x000fe40000000000 */
[----:B------:R3:W-:Y:S01]  /*50270*/  LDGSTS.E [R190+0x4000], desc[UR20][R126.64], P5 ;  /* 0x040000007ebe7fae */ /* 0x0007e2000a9a1014 */
[----:B----4-:R-:W-:Y:S02]  /*50280*/  SHF.R.U32.HI R2, RZ, 0x6, R229 ;  /* 0x00000006ff027819 */ /* 0x010fe400000116e5 */
[----:B------:R-:W-:Y:S02]  /*50290*/  LOP3.LUT R3, R3, 0x60, RZ, 0xfc, !PT ;  /* 0x0000006003037812 */ /* 0x000fe400078efcff */
[----:B------:R-:W-:Y:S01]  /*502a0*/  SGXT.U32 R2, R2, 0x1 ;  /* 0x000000010202781a */ /* 0x000fe20000000000 */
[----:B---3--:R-:W-:Y:S02]  /*502b0*/  IMAD.MOV.U32 R126, RZ, RZ, R71 ;  /* 0x000000ffff7e7224 */ /* 0x008fe400078e0047 */
[----:B------:R-:W-:Y:S01]  /*502c0*/  IMAD.MOV.U32 R127, RZ, RZ, R72 ;  /* 0x000000ffff7f7224 */ /* 0x000fe200078e0048 */
[----:B------:R-:W-:-:S04]  /*502d0*/  LOP3.LUT R2, R2, 0x62, RZ, 0xfc, !PT ;  /* 0x0000006202027812 */ /* 0x000fc800078efcff */
[----:B------:R3:W-:Y:S01]  /*502e0*/  LDGSTS.E [R190+0x4008], desc[UR20][R126.64], P4 ;  /* 0x040080007ebe7fae */ /* 0x0007e2000a1a1014 */
[----:B------:R-:W-:Y:S02]  /*502f0*/  ISETP.GE.AND P4, PT, R3, UR5, PT ;  /* 0x0000000503007c0c */ /* 0x000fe4000bf86270 */
[----:B------:R-:W-:Y:S02]  /*50300*/  ISETP.GE.AND P5, PT, R2, UR5, PT ;  /* 0x0000000502007c0c */ /* 0x000fe4000bfa6270 */
[----:B------:R-:W-:Y:S02]  /*50310*/  IADD3 R101, P6, PT, R101, UR10, RZ ;  /* 0x0000000a65657c10 */ /* 0x000fe4000ffde0ff */
[----:B---3--:R-:W-:Y:S02]  /*50320*/  SEL R127, RZ, 0x4, P4 ;  /* 0x00000004ff7f7807 */ /* 0x008fe40002000000 */
[----:B------:R-:W-:Y:S02]  /*50330*/  SEL R126, RZ, 0x4, P5 ;  /* 0x00000004ff7e7807 */ /* 0x000fe40002800000 */
[----:B------:R-:W-:-:S02]  /*50340*/  SEL R127, R127, RZ, !P3 ;  /* 0x000000ff7f7f7207 */ /* 0x000fc40005800000 */
        /* <DEDUP_REMOVED lines=11> */
[----:B------:R-:W-:Y:S02]  /*50400*/  SHF.R.U32.HI R2, RZ, 0x6, R229 ;  /* 0x00000006ff027819 */ /* 0x000fe400000116e5 */
[----:B------:R-:W-:Y:S02]  /*50410*/  LOP3.LUT R3, R3, 0x4, RZ, 0xfc, !PT ;  /* 0x0000000403037812 */ /* 0x000fe400078efcff */
[----:B------:R-:W-:Y:S01]  /*50420*/  SGXT.U32 R2, R2, 0x1 ;  /* 0x000000010202781a */ /* 0x000fe20000000000 */
[----:B---3--:R-:W-:Y:S02]  /*50430*/  IMAD.MOV.U32 R126, RZ, RZ, R103 ;  /* 0x000000ffff7e7224 */ /* 0x008fe400078e0067 */
[----:B------:R-:W-:-:S05]  /*50440*/  IMAD.MOV.U32 R127, RZ, RZ, R104 ;  /* 0x000000ffff7f7224 */ /* 0x000fca00078e0068 */
[----:B------:R3:W-:Y:S01]  /*50450*/  LDGSTS.E [R190+0x6008], desc[UR20][R126.64], P4 ;  /* 0x060080007ebe7fae */ /* 0x0007e2000a1a1014 */
[----:B------:R-:W-:Y:S02]  /*50460*/  ISETP.GE.AND P4, PT, R3, UR5, PT ;  /* 0x0000000503007c0c */ /* 0x000fe4000bf86270 */
[----:B------:R-:W-:-:S04]  /*50470*/  LOP3.LUT R2, R2, 0x6, RZ, 0xfc, !PT ;  /* 0x0000000602027812 */ /* 0x000fc800078efcff */
[----:B------:R-:W-:Y:S02]  /*50480*/  ISETP.GE.AND P5, PT, R2, UR5, PT ;  /* 0x0000000502007c0c */ /* 0x000fe4000bfa6270 */
[----:B---3--:R-:W-:-:S04]  /*50490*/  SEL R126, RZ, 0x4, P4 ;  /* 0x00000004ff7e7807 */ /* 0x008fc80002000000 */
[----:B------:R-:W-:Y:S02]  /*504a0*/  SEL R126, R126, RZ, !P3 ;  /* 0x000000ff7e7e7207 */ /* 0x000fe40005800000 */
[----:B------:R-:W-:Y:S02]  /*504b0*/  IADD3 R9, P6, PT, R9, UR10, RZ ;  /* 0x0000000a09097c10 */ /* 0x000fe4000ffde0ff */
[----:B------:R-:W-:Y:S02]  /*504c0*/  ISETP.NE.U32.AND P4, PT, R126, RZ, PT ;  /* 0x000000ff7e00720c */ /* 0x000fe40003f85070 */
[----:B------:R-:W-:Y:S01]  /*504d0*/  SEL R126, RZ, 0x4, P5 ;  /* 0x00000004ff7e7807 */ /* 0x000fe20002800000 */
[----:B------:R-:W-:Y:S01]  /*504e0*/  IMAD.U32 R190, RZ, RZ, UR15 ;  /* 0x0000000fffbe7e24 */ /* 0x000fe2000f8e00ff */
[----:B------:R-:W-:Y:S02]  /*504f0*/  IADD3.X R10, PT, PT, R10, UR11, RZ, P6, !PT ;  /* 0x0000000b0a0a7c10 */ /* 0x000fe4000b7fe4ff */
[----:B------:R-:W-:-:S02]  /*50500*/  SEL R126, R126, RZ, !P3 ;  /* 0x000000ff7e7e7207 */ /* 0x000fc40005800000 */
[----:B------:R-:W-:Y:S02]  /*50510*/  SHF.R.U32.HI R2, RZ, 0x6, R229 ;  /* 0x00000006ff027819 */ /* 0x000fe400000116e5 */
[----:B------:R-:W-:Y:S02]  /*50520*/  IADD3 R11, P6, PT, R11, UR10, RZ ;  /* 0x0000000a0b0b7c10 */ /* 0x000fe4000ffde0ff */
[----:B------:R-:W-:Y:S01]  /*50530*/  ISETP.NE.U32.AND P5, PT, R126, RZ, PT ;  /* 0x000000ff7e00720c */ /* 0x000fe20003fa5070 */
[----:B------:R-:W-:Y:S01]  /*50540*/  IMAD.MOV.U32 R126, RZ, RZ, R9 ;  /* 0x000000ffff7e7224 */ /* 0x000fe200078e0009 */
[----:B------:R-:W-:Y:S01]  /*50550*/  SGXT.U32 R2, R2, 0x1 ;  /* 0x000000010202781a */ /* 0x000fe20000000000 */
[----:B------:R-:W-:Y:S01]  /*50560*/  IMAD.MOV.U32 R127, RZ, RZ, R10 ;  /* 0x000000ffff7f7224 */ /* 0x000fe200078e000a */
[----:B------:R-:W-:Y:S02]  /*50570*/  IADD3.X R12, PT, PT, R12, UR11, RZ, P6, !PT ;  /* 0x0000000b0c0c7c10 */ /* 0x000fe4000b7fe4ff */
[----:B------:R-:W-:-:S02]  /*50580*/  LOP3.LUT R2, R2, 0x24, RZ, 0xfc, !PT ;  /* 0x0000002402027812 */ /* 0x000fc400078efcff */
[----:B------:R-:W-:-:S04]  /*50590*/  IADD3 R41, P6, PT, R41, UR10, RZ ;  /* 0x0000000a29297c10 */ /* 0x000fc8000ffde0ff */
[----:B------:R-:W-:Y:S02]  /*505a0*/  IADD3.X R42, PT, PT, R42, UR11, RZ, P6, !PT ;  /* 0x0000000b2a2a7c10 */ /* 0x000fe4000b7fe4ff */
[----:B--2---:R-:W-:Y:S02]  /*505b0*/  IADD3 R190, PT, PT, R0, 0x100000, R190 ;  /* 0x0010000000be7810 */ /* 0x004fe40007ffe0be */
[----:B------:R-:W-:-:S03]  /*505c0*/  SHF.R.U32.HI R0, RZ, 0x6, R229 ;  /* 0x00000006ff007819 */ /* 0x000fc600000116e5 */
[----:B------:R2:W-:Y:S01]  /*505d0*/  LDGSTS.E [R190], desc[UR20][R126.64], P4 ;  /* 0x000000007ebe7fae */ /* 0x0005e2000a1a1014 */
[----:B------:R-:W-:Y:S02]  /*505e0*/  SGXT.U32 R0, R0, 0x1 ;  /* 0x000000010000781a */ /* 0x000fe40000000000 */
[----:B------:R-:W-:Y:S02]  /*505f0*/  ISETP.GE.AND P4, PT, R2, UR5, PT ;  /* 0x0000000502007c0c */ /* 0x000fe4000bf86270 */
[----:B------:R-:W-:Y:S01]  /*50600*/  LOP3.LUT R0, R0, 0x26, RZ, 0xfc, !PT ;  /* 0x0000002600007812 */ /* 0x000fe200078efcff */
[----:B--2---:R-:W-:Y:S02]  /*50610*/  IMAD.MOV.U32 R126, RZ, RZ, R11 ;  /* 0x000000ffff7e7224 */ /* 0x004fe400078e000b */
[----:B------:R-:W-:-:S05]  /*50620*/  IMAD.MOV.U32 R127, RZ, RZ, R12 ;  /* 0x000000ffff7f7224 */ /* 0x000fca00078e000c */
[----:B------:R2:W-:Y:S01]  /*50630*/  LDGSTS.E [R190+0x8], desc[UR20][R126.64], P5 ;  /* 0x000080007ebe7fae */ /* 0x0005e2000a9a1014 */
[----:B------:R-:W-:Y:S02]  /*50640*/  ISETP.GE.AND P5, PT, R0, UR5, PT ;  /* 0x0000000500007c0c */ /* 0x000fe4000bfa6270 */
[----:B------:R-:W-:Y:S02]  /*50650*/  SHF.R.U32.HI R0, RZ, 0x6, R229 ;  /* 0x00000006ff007819 */ /* 0x000fe400000116e5 */
[----:B--2---:R-:W-:-:S04]  /*50660*/  SEL R127, RZ, 0x4, P4 ;  /* 0x00000004ff7f7807 */ /* 0x004fc80002000000 */
[----:B------:R-:W-:Y:S02]  /*50670*/  SEL R127, R127, RZ, !P3 ;  /* 0x000000ff7f7f7207 */ /* 0x000fe40005800000 */
[----:B------:R-:W-:Y:S02]  /*50680*/  SEL R126, RZ, 0x4, P5 ;  /* 0x00000004ff7e7807 */ /* 0x000fe40002800000 */
[----:B------:R-:W-:Y:S02]  /*50690*/  ISETP.NE.U32.AND P5, PT, R127, RZ, PT ;  /* 0x000000ff7f00720c */ /* 0x000fe40003fa5070 */
[----:B------:R-:W-:Y:S02]  /*506a0*/  SEL R126, R126, RZ, !P3 ;  /* 0x000000ff7e7e7207 */ /* 0x000fe40005800000 */
[----:B------:R-:W-:Y:S01]  /*506b0*/  SGXT.U32 R0, R0, 0x1 ;  /* 0x000000010000781a */ /* 0x000fe20000000000 */
[----:B------:R-:W-:Y:S01]  /*506c0*/  IMAD.MOV.U32 R127, RZ, RZ, R42 ;  /* 0x000000ffff7f7224 */ /* 0x000fe200078e002a */
[----:B------:R-:W-:Y:S01]  /*506d0*/  ISETP.NE.U32.AND P4, PT, R126, RZ, PT ;  /* 0x000000ff7e00720c */ /* 0x000fe20003f85070 */
[----:B------:R-:W-:Y:S01]  /*506e0*/  IMAD.MOV.U32 R126, RZ, RZ, R41 ;  /* 0x000000ffff7e7224 */ /* 0x000fe200078e0029 */
[----:B------:R-:W-:-:S05]  /*506f0*/  LOP3.LUT R0, R0, 0x46, RZ, 0xfc, !PT ;  /* 0x0000004600007812 */ /* 0x000fca00078efcff */
[----:B------:R2:W-:Y:S01]  /*50700*/  LDGSTS.E [R190+0x2000], desc[UR20][R126.64], P5 ;  /* 0x020000007ebe7fae */ /* 0x0005e2000a9a1014 */
[----:B------:R-:W-:-:S03]  /*50710*/  ISETP.GE.AND P5, PT, R0, UR5, PT ;  /* 0x0000000500007c0c */ /* 0x000fc6000bfa6270 */
[----:B------:R-:W3:Y:S01]  /*50720*/  LDL R0, [R1+0xc88] ;  /* 0x000c880001007983 */ /* 0x000ee20000100800 */
[----:B------:R-:W-:Y:S02]  /*50730*/  IADD3 R43, P6, PT, R43, UR10, RZ ;  /* 0x0000000a2b2b7c10 */ /* 0x000fe4000ffde0ff */
[----:B------:R-:W-:Y:S02]  /*50740*/  SHF.R.U32.HI R2, RZ, 0x6, R229 ;  /* 0x00000006ff027819 */ /* 0x000fe400000116e5 */
[----:B------:R-:W-:Y:S02]  /*50750*/  IADD3.X R44, PT, PT, R44, UR11, RZ, P6, !PT ;  /* 0x0000000b2c2c7c10 */ /* 0x000fe4000b7fe4ff */
[----:B------:R-:W-:Y:S01]  /*50760*/  SGXT.U32 R2, R2, 0x1 ;  /* 0x000000010202781a */ /* 0x000fe20000000000 */
[----:B--2---:R-:W-:Y:S02]  /*50770*/  IMAD.MOV.U32 R126, RZ, RZ, R43 ;  /* 0x000000ffff7e7224 */ /* 0x004fe400078e002b */
[----:B------:R-:W-:Y:S01]  /*50780*/  IMAD.MOV.U32 R127, RZ, RZ, R44 ;  /* 0x000000ffff7f7224 */ /* 0x000fe200078e002c */
[----:B------:R-:W-:-:S04]  /*50790*/  LOP3.LUT R2, R2, 0x44, RZ, 0xfc, !PT ;  /* 0x0000004402027812 */ /* 0x000fc800078efcff */
[----:B------:R2:W-:Y:S01]  /*507a0*/  LDGSTS.E [R190+0x2008], desc[UR20][R126.64], P4 ;  /* 0x020080007ebe7fae */ /* 0x0005e2000a1a1014 */
[----:B------:R-:W-:Y:S02]  /*507b0*/  ISETP.GE.AND P4, PT, R2, UR5, PT ;  /* 0x0000000502007c0c */ /* 0x000fe4000bf86270 */
[----:B------:R-:W-:Y:S02]  /*507c0*/  IADD3 R73, P6, PT, R73, UR10, RZ ;  /* 0x0000000a49497c10 */ /* 0x000fe4000ffde0ff */
[----:B--2---:R-:W-:Y:S02]  /*507d0*/  SEL R127, RZ, 0x4, P4 ;  /* 0x00000004ff7f7807 */ /* 0x004fe40002000000 */
[----:B------:R-:W-:Y:S02]  /*507e0*/  SEL R126, RZ, 0x4, P5 ;  /* 0x00000004ff7e7807 */ /* 0x000fe40002800000 */
[----:B------:R-:W-:Y:S02]  /*507f0*/  SEL R127, R127, RZ, !P3 ;  /* 0x000000ff7f7f7207 */ /* 0x000fe40005800000 */
[----:B------:R-:W-:-:S02]  /*50800*/  SEL R126, R126, RZ, !P3 ;  /* 0x000000ff7e7e7207 */ /* 0x000fc40005800000 */
        /* <DEDUP_REMOVED lines=13> */
[----:B--2---:R-:W-:Y:S02]  /*508e0*/  IMAD.MOV.U32 R126, RZ, RZ, R75 ;  /* 0x000000ffff7e7224 */ /* 0x004fe400078e004b */
[----:B------:R-:W-:Y:S01]  /*508f0*/  IMAD.MOV.U32 R127, RZ, RZ, R76 ;  /* 0x000000ffff7f7224 */ /* 0x000fe200078e004c */
[----:B------:R-:W-:-:S04]  /*50900*/  LOP3.LUT R2, R2, 0x66, RZ, 0xfc, !PT ;  /* 0x0000006602027812 */ /* 0x000fc800078efcff */
[----:B------:R2:W-:Y:S01]  /*50910*/  LDGSTS.E [R190+0x4008], desc[UR20][R126.64], P4 ;  /* 0x040080007ebe7fae */ /* 0x0005e2000a1a1014 */
[----:B------:R-:W-:Y:S02]  /*50920*/  ISETP.GE.AND P4, PT, R3, UR5, PT ;  /* 0x0000000503007c0c */ /* 0x000fe4000bf86270 */
[----:B------:R-:W-:Y:S02]  /*50930*/  ISETP.GE.AND P5, PT, R2, UR5, PT ;  /* 0x0000000502007c0c */ /* 0x000fe4000bfa6270 */
[----:B------:R-:W-:Y:S02]  /*50940*/  IADD3 R105, P6, PT, R105, UR10, RZ ;  /* 0x0000000a69697c10 */ /* 0x000fe4000ffde0ff */
[----:B--2---:R-:W-:Y:S02]  /*50950*/  SEL R127, RZ, 0x4, P4 ;  /* 0x00000004ff7f7807 */ /* 0x004fe40002000000 */
        /* <DEDUP_REMOVED lines=17> */
[----:B------:R-:W-:-:S05]  /*50a70*/  IMAD.MOV.U32 R127, RZ, RZ, R108 ;  /* 0x000000ffff7f7224 */ /* 0x000fca00078e006c */
[----:B------:R2:W-:Y:S01]  /*50a80*/  LDGSTS.E [R190+0x6008], desc[UR20][R126.64], P4 ;  /* 0x060080007ebe7fae */ /* 0x0005e2000a1a1014 */
[----:B------:R-:W-:Y:S02]  /*50a90*/  ISETP.GE.AND P4, PT, R3, UR5, PT ;  /* 0x0000000503007c0c */ /* 0x000fe4000bf86270 */
[----:B------:R-:W-:-:S04]  /*50aa0*/  LOP3.LUT R2, R2, 0xa, RZ, 0xfc, !PT ;  /* 0x0000000a02027812 */ /* 0x000fc800078efcff */
[----:B------:R-:W-:Y:S02]  /*50ab0*/  ISETP.GE.AND P5, PT, R2, UR5, PT ;  /* 0x0000000502007c0c */ /* 0x000fe4000bfa6270 */
[----:B--2---:R-:W-:-:S04]  /*50ac0*/  SEL R126, RZ, 0x4, P4 ;  /* 0x00000004ff7e7807 */ /* 0x004fc80002000000 */
        /* <DEDUP_REMOVED lines=17> */
[----:B---3--:R-:W-:Y:S02]  /*50be0*/  IADD3 R190, PT, PT, R0, 0x100000, R190 ;  /* 0x0010000000be7810 */ /* 0x008fe40007ffe0be */
        /* <DEDUP_REMOVED lines=282> */
[----:B------:R-:W-:Y:S02]  /*51d90*/  SEL R126, RZ, 0x4, P5 ;  /* 0x00000004ff7e7807 */ /* 0x000fe40002800000 */
[----:B------:R-:W-:Y:S01]  /*51da0*/  SHF.R.U32.HI R2, RZ, 0x6, R229 ;  /* 0x00000006ff027819 */ /* 0x000fe200000116e5 */
[----:B------:R-:W-:Y:S01]  /*51db0*/  IMAD.U32 R190, RZ, RZ, UR15 ;  /* 0x0000000fffbe7e24 */ /* 0x000fe2000f8e00ff */
[----:B------:R-:W-:-:S02]  /*51dc0*/  SEL R126, R126, RZ, !P3 ;  /* 0x000000ff7e7e7207 */ /* 0x000fc40005800000 */
[----:B------:R-:W-:Y:S02]  /*51dd0*/  IADD3.X R26, PT, PT, R26, UR11, RZ, P6, !PT ;  /* 0x0000000b1a1a7c10 */ /* 0x000fe4000b7fe4ff */
[----:B------:R-:W-:Y:S02]  /*51de0*/  SGXT.U32 R2, R2, 0x1 ;  /* 0x000000010202781a */ /* 0x000fe40000000000 */
[----:B------:R-:W-:Y:S01]  /*51df0*/  ISETP.NE.U32.AND P5, PT, R126, RZ, PT ;  /* 0x000000ff7e00720c */ /* 0x000fe20003fa5070 */
[----:B------:R-:W-:Y:S01]  /*51e00*/  IMAD.MOV.U32 R126, RZ, RZ, R25 ;  /* 0x000000ffff7e7224 */ /* 0x000fe200078e0019 */
[----:B------:R-:W-:Y:S01]  /*51e10*/  LOP3.LUT R2, R2, 0x34, RZ, 0xfc, !PT ;  /* 0x0000003402027812 */ /* 0x000fe200078efcff */
[----:B------:R-:W-:Y:S01]  /*51e20*/  IMAD.MOV.U32 R127, RZ, RZ, R26 ;  /* 0x000000ffff7f7224 */ /* 0x000fe200078e001a */
[----:B------:R-:W-:-:S04]  /*51e30*/  IADD3 R27, P6, PT, R27, UR10, RZ ;  /* 0x0000000a1b1b7c10 */ /* 0x000fc8000ffde0ff */
[----:B------:R-:W-:Y:S02]  /*51e40*/  IADD3.X R28, PT, PT, R28, UR11, RZ, P6, !PT ;  /* 0x0000000b1c1c7c10 */ /* 0x000fe4000b7fe4ff */
[----:B------:R-:W-:-:S04]  /*51e50*/  IADD3 R57, P6, PT, R57, UR10, RZ ;  /* 0x0000000a39397c10 */ /* 0x000fc8000ffde0ff */
[----:B------:R-:W-:Y:S02]  /*51e60*/  IADD3.X R58, PT, PT, R58, UR11, RZ, P6, !PT ;  /* 0x0000000b3a3a7c10 */ /* 0x000fe4000b7fe4ff */
[----:B---3--:R-:W-:-:S05]  /*51e70*/  IADD3 R190, PT, PT, R0, 0x100000, R190 ;  /* 0x0010000000be7810 */ /* 0x008fca0007ffe0be */
[----:B------:R2:W-:Y:S01]  /*51e80*/  LDGSTS.E [R190], desc[UR20][R126.64], P4 ;  /* 0x000000007ebe7fae */ /* 0x0005e2000a1a1014 */
[----:B------:R-:W-:-:S03]  /*51e90*/  ISETP.GE.AND P4, PT, R2, UR5, PT ;  /* 0x0000000502007c0c */ /* 0x000fc6000bf86270 */
[----:B------:R-:W3:Y:S01]  /*51ea0*/  LDL.LU R2, [R1+0x5ec] ;  /* 0x0005ec0001027983 */ /* 0x000ee20000300800 */
[----:B------:R-:W-:-:S04]  /*51eb0*/  SHF.R.U32.HI R0, RZ, 0x6, R229 ;  /* 0x00000006ff007819 */ /* 0x000fc800000116e5 */
[----:B------:R-:W-:Y:S01]  /*51ec0*/  SGXT.U32 R0, R0, 0x1 ;  /* 0x000000010000781a */ /* 0x000fe20000000000 */
[----:B--2---:R-:W-:Y:S02]  /*51ed0*/  IMAD.MOV.U32 R126, RZ, RZ, R27 ;  /* 0x000000ffff7e7224 */ /* 0x004fe400078e001b */
[----:B------:R-:W-:Y:S01]  /*51ee0*/  IMAD.MOV.U32 R127, RZ, RZ, R28 ;  /* 0x000000ffff7f7224 */ /* 0x000fe200078e001c */
[----:B------:R-:W-:-:S04]  /*51ef0*/  LOP3.LUT R0, R0, 0x36, RZ, 0xfc, !PT ;  /* 0x0000003600007812 */ /* 0x000fc800078efcff */
        /* <DEDUP_REMOVED lines=15> */
[----:B------:R-:W4:Y:S01]  /*51ff0*/  LDL R0, [R1+0xc78] ;  /* 0x000c780001007983 */ /* 0x000f220000100800 */
        /* <DEDUP_REMOVED lines=19> */
[----:B-1----:R-:W-:Y:S01]  /*52130*/  SHF.R.U32.HI R5, RZ, 0x6, R229 ;  /* 0x00000006ff057819 */ /* 0x002fe200000116e5 */
[----:B------:R-:W-:Y:S01]  /*52140*/  IMAD.MOV.U32 R127, RZ, RZ, R90 ;  /* 0x000000ffff7f7224 */ /* 0x000fe200078e005a */
[----:B------:R-:W-:-:S02]  /*52150*/  IADD3.X R92, PT, PT, R92, UR11, RZ, P6, !PT ;  /* 0x0000000b5c5c7c10 */ /* 0x000fc4000b7fe4ff */
[----:B------:R-:W-:Y:S02]  /*52160*/  SGXT.U32 R5, R5, 0x1 ;  /* 0x000000010505781a */ /* 0x000fe40000000000 */
[----:B------:R1:W-:Y:S01]  /*52170*/  LDGSTS.E [R190+0x4000], desc[UR20][R126.64], P5 ;  /* 0x040000007ebe7fae */ /* 0x0003e2000a9a1014 */
[----:B------:R-:W-:Y:S02]  /*52180*/  SHF.R.U32.HI R3, RZ, 0x6, R229 ;  /* 0x00000006ff037819 */ /* 0x000fe400000116e5 */
[----:B------:R-:W-:Y:S02]  /*52190*/  LOP3.LUT R5, R5, 0x74, RZ, 0xfc, !PT ;  /* 0x0000007405057812 */ /* 0x000fe400078efcff */
[----:B------:R-:W-:Y:S01]  /*521a0*/  SGXT.U32 R3, R3, 0x1 ;  /* 0x000000010303781a */ /* 0x000fe20000000000 */
[----:B-1----:R-:W-:Y:S02]  /*521b0*/  IMAD.MOV.U32 R126, RZ, RZ, R91 ;  /* 0x000000ffff7e7224 */ /* 0x002fe400078e005b */
[----:B------:R-:W-:Y:S01]  /*521c0*/  IMAD.MOV.U32 R127, RZ, RZ, R92 ;  /* 0x000000ffff7f7224 */ /* 0x000fe200078e005c */
[----:B------:R-:W-:-:S04]  /*521d0*/  LOP3.LUT R3, R3, 0x76, RZ, 0xfc, !PT ;  /* 0x0000007603037812 */ /* 0x000fc800078efcff */
[----:B------:R1:W-:Y:S01]  /*521e0*/  LDGSTS.E [R190+0x4008], desc[UR20][R126.64], P4 ;  /* 0x040080007ebe7fae */ /* 0x0003e2000a1a1014 */
[----:B------:R-:W-:Y:S02]  /*521f0*/  ISETP.GE.AND P4, PT, R5, UR5, PT ;  /* 0x0000000505007c0c */ /* 0x000fe4000bf86270 */
[----:B------:R-:W-:Y:S02]  /*52200*/  ISETP.GE.AND P5, PT, R3, UR5, PT ;  /* 0x0000000503007c0c */ /* 0x000fe4000bfa6270 */
[----:B------:R-:W-:Y:S02]  /*52210*/  IADD3 R121, P6, PT, R121, UR10, RZ ;  /* 0x0000000a79797c10 */ /* 0x000fe4000ffde0ff */
[----:B-1----:R-:W-:Y:S02]  /*52220*/  SEL R127, RZ, 0x4, P4 ;  /* 0x00000004ff7f7807 */ /* 0x002fe40002000000 */
[----:B------:R-:W-:Y:S02]  /*52230*/  SEL R126, RZ, 0x4, P5 ;  /* 0x00000004ff7e7807 */ /* 0x000fe40002800000 */
[----:B------:R-:W-:-:S02]  /*52240*/  SEL R127, R127, RZ, !P3 ;  /* 0x000000ff7f7f7207 */ /* 0x000fc40005800000 */
[----:B------:R-:W-:Y:S02]  /*52250*/  SEL R126, R126, RZ, !P3 ;  /* 0x000000ff7e7e7207 */ /* 0x000fe40005800000 */
[----:B------:R-:W-:Y:S02]  /*52260*/  ISETP.NE.U32.AND P5, PT, R127, RZ, PT ;  /* 0x000000ff7f00720c */ /* 0x000fe40003fa5070 */
[----:B------:R-:W-:Y:S02]  /*52270*/  IADD3.X R122, PT, PT, R122, UR11, RZ, P6, !PT ;  /* 0x0000000b7a7a7c10 */ /* 0x000fe4000b7fe4ff */
[----:B------:R-:W-:Y:S01]  /*52280*/  ISETP.NE.U32.AND P4, PT, R126, RZ, PT ;  /* 0x000000ff7e00720c */ /* 0x000fe20003f85070 */
[----:B------:R-:W-:Y:S01]  /*52290*/  IMAD.MOV.U32 R126, RZ, RZ, R121 ;  /* 0x000000ffff7e7224 */ /* 0x000fe200078e0079 */
[----:B------:R-:W-:Y:S01]  /*522a0*/  SHF.R.U32.HI R3, RZ, 0x6, R229 ;  /* 0x00000006ff037819 */ /* 0x000fe200000116e5 */
[----:B------:R-:W-:-:S03]  /*522b0*/  IMAD.MOV.U32 R127, RZ, RZ, R122 ;  /* 0x000000ffff7f7224 */ /* 0x000fc600078e007a */
[----:B------:R-:W-:-:S03]  /*522c0*/  SGXT.U32 R3, R3, 0x1 ;  /* 0x000000010303781a */ /* 0x000fc60000000000 */
[----:B------:R1:W-:Y:S01]  /*522d0*/  LDGSTS.E [R190+0x6000], desc[UR20][R126.64], P5 ;  /* 0x060000007ebe7fae */ /* 0x0003e2000a9a1014 */
[----:B------:R-:W-:Y:S02]  /*522e0*/  LOP3.LUT R3, R3, 0x18, RZ, 0xfc, !PT ;  /* 0x0000001803037812 */ /* 0x000fe400078efcff */
[----:B---3--:R-:W-:-:S04]  /*522f0*/  IADD3 R2, P6, PT, R2, UR10, RZ ;  /* 0x0000000a02027c10 */ /* 0x008fc8000ffde0ff */
[----:B------:R-:W-:Y:S01]  /*52300*/  IADD3.X R123, PT, PT, R123, UR11, RZ, P6, !PT ;  /* 0x0000000b7b7b7c10 */ /* 0x000fe2000b7fe4ff */
[----:B-1----:R-:W-:Y:S01]  /*52310*/  IMAD.MOV.U32 R126, RZ, RZ, R2 ;  /* 0x000000ffff7e7224 */ /* 0x002fe200078e0002 */
[----:B------:R1:W-:Y:S03]  /*52320*/  STL [R1+0x5ec], R2 ;  /* 0x0005ec0201007387 */ /* 0x0003e60000100800 */
[----:B------:R-:W-:Y:S01]  /*52330*/  IMAD.MOV.U32 R127, RZ, RZ, R123 ;  /* 0x000000ffff7f7224 */ /* 0x000fe200078e007b */
[----:B------:R-:W-:Y:S01]  /*52340*/  IADD3 R29, P6, PT, R29, UR10, RZ ;  /* 0x0000000a1d1d7c10 */ /* 0x000fe2000ffde0ff */
[----:B------:R-:W2:Y:S04]  /*52350*/  LDL.LU R6, [R1+0x5f0] ;  /* 0x0005f00001067983 */ /* 0x000ea80000300800 */
[----:B------:R3:W-:Y:S01]  /*52360*/  LDGSTS.E [R190+0x6008], desc[UR20][R126.64], P4 ;  /* 0x060080007ebe7fae */ /* 0x0007e2000a1a1014 */
[----:B-1----:R-:W-:-:S02]  /*52370*/  SHF.R.U32.HI R2, RZ, 0x6, R229 ;  /* 0x00000006ff027819 */ /* 0x002fc400000116e5 */
[----:B------:R-:W-:Y:S01]  /*52380*/  ISETP.GE.AND P4, PT, R3, UR5, PT ;  /* 0x0000000503007c0c */ /* 0x000fe2000bf86270 */
[----:B------:R-:W2:Y:S01]  /*52390*/  LDL.LU R5, [R1+0x5f4] ;  /* 0x0005f40001057983 */ /* 0x000ea20000300800 */
[----:B------:R-:W-:Y:S02]  /*523a0*/  SGXT.U32 R2, R2, 0x1 ;  /* 0x000000010202781a */ /* 0x000fe40000000000 */
[----:B------:R-:W-:Y:S01]  /*523b0*/  IADD3.X R30, PT, PT, R30, UR11, RZ, P6, !PT ;  /* 0x0000000b1e1e7c10 */ /* 0x000fe2000b7fe4ff */
[----:B------:R-:W2:Y:S01]  /*523c0*/  LDL.LU R3, [R1+0x5f8] ;  /* 0x0005f80001037983 */ /* 0x000ea20000300800 */
[----:B------:R-:W-:Y:S02]  /*523d0*/  LOP3.LUT R2, R2, 0x1a, RZ, 0xfc, !PT ;  /* 0x0000001a02027812 */ /* 0x000fe400078efcff */
[----:B---3--:R-:W-:Y:S02]  /*523e0*/  SEL R126, RZ, 0x4, P4 ;  /* 0x00000004ff7e7807 */ /* 0x008fe40002000000 */
[----:B------:R-:W-:-:S02]  /*523f0*/  ISETP.GE.AND P5, PT, R2, UR5, PT ;  /* 0x0000000502007c0c */ /* 0x000fc4000bfa6270 */
[----:B------:R-:W-:-:S04]  /*52400*/  SEL R126, R126, RZ, !P3 ;  /* 0x000000ff7e7e7207 */ /* 0x000fc80005800000 */
[----:B------:R-:W-:Y:S02]  /*52410*/  ISETP.NE.U32.AND P4, PT, R126, RZ, PT ;  /* 0x000000ff7e00720c */ /* 0x000fe40003f85070 */
[----:B------:R-:W-:Y:S02]  /*52420*/  SEL R126, RZ, 0x4, P5 ;  /* 0x00000004ff7e7807 */ /* 0x000fe40002800000 */
[----:B------:R-:W-:Y:S01]  /*52430*/  SHF.R.U32.HI R2, RZ, 0x6, R229 ;  /* 0x00000006ff027819 */ /* 0x000fe200000116e5 */
[----:B------:R-:W-:Y:S01]  /*52440*/  IMAD.U32 R190, RZ, RZ, UR15 ;  /* 0x0000000fffbe7e24 */ /* 0x000fe2000f8e00ff */
[----:B------:R-:W-:Y:S02]  /*52450*/  SEL R126, R126, RZ, !P3 ;  /* 0x000000ff7e7e7207 */ /* 0x000fe40005800000 */
[----:B------:R-:W-:Y:S01]  /*52460*/  SGXT.U32 R2, R2, 0x1 ;  /* 0x000000010202781a */ /* 0x000fe20000000000 */
[----:B------:R-:W-:Y:S01]  /*52470*/  IMAD.MOV.U32 R127, RZ, RZ, R30 ;  /* 0x000000ffff7f7224 */ /* 0x000fe200078e001e */
[----:B------:R-:W-:Y:S01]  /*52480*/  ISETP.NE.U32.AND P5, PT, R126, RZ, PT ;  /* 0x000000ff7e00720c */ /* 0x000fe20003fa5070 */
[----:B------:R-:W-:Y:S01]  /*52490*/  IMAD.MOV.U32 R126, RZ, RZ, R29 ;  /* 0x000000ffff7e7224 */ /* 0x000fe200078e001d */
[----:B------:R-:W-:-:S02]  /*524a0*/  LOP3.LUT R2, R2, 0x38, RZ, 0xfc, !PT ;  /* 0x0000003802027812 */ /* 0x000fc400078efcff */
[----:B----4-:R-:W-:-:S05]  /*524b0*/  IADD3 R190, PT, PT, R0, 0x100000, R190 ;  /* 0x0010000000be7810 */ /* 0x010fca0007ffe0be */
[----:B------:R1:W-:Y:S01]  /*524c0*/  LDGSTS.E [R190], desc[UR20][R126.64], P4 ;  /* 0x000000007ebe7fae */ /* 0x0003e2000a1a1014 */
[----:B------:R-:W-:-:S03]  /*524d0*/  ISETP.GE.AND P4, PT, R2, UR5, PT ;  /* 0x0000000502007c0c */ /* 0x000fc6000bf86270 */
[----:B------:R-:W3:Y:S01]  /*524e0*/  LDL.LU R2, [R1+0x5fc] ;  /* 0x0005fc0001027983 */ /* 0x000ee20000300800 */
[----:B------:R-:W-:Y:S02]  /*524f0*/  IADD3 R31, P6, PT, R31, UR10, RZ ;  /* 0x0000000a1f1f7c10 */ /* 0x000fe4000ffde0ff */
[----:B------:R-:W-:Y:S02]  /*52500*/  SHF.R.U32.HI R0, RZ, 0x6, R229 ;  /* 0x00000006ff007819 */ /* 0x000fe400000116e5 */
[----:B------:R-:W-:Y:S02]  /*52510*/  IADD3.X R32, PT, PT, R32, UR11, RZ, P6, !PT ;  /* 0x0000000b20207c10 */ /* 0x000fe4000b7fe4ff */
[----:B------:R-:W-:Y:S01]  /*52520*/  SGXT.U32 R0, R0, 0x1 ;  /* 0x000000010000781a */ /* 0x000fe20000000000 */
[----:B-1----:R-:W-:Y:S02]  /*52530*/  IMAD.MOV.U32 R126, RZ, RZ, R31 ;  /* 0x000000ffff7e7224 */ /* 0x002fe400078e001f */
[----:B------:R-:W-:Y:S01]  /*52540*/  IMAD.MOV.U32 R127, RZ, RZ, R32 ;  /* 0x000000ffff7f7224 */ /* 0x000fe200078e0020 */
[----:B------:R-:W-:-:S04]  /*52550*/  LOP3.LUT R0, R0, 0x3a, RZ, 0xfc, !PT ;  /* 0x0000003a00007812 */ /* 0x000fc800078efcff */
[----:B------:R1:W-:Y:S01]  /*52560*/  LDGSTS.E [R190+0x8], desc[UR20][R126.64], P5 ;  /* 0x000080007ebe7fae */ /* 0x0003e2000a9a1014 */
[----:B------:R-:W-:Y:S02]  /*52570*/  ISETP.GE.AND P5, PT, R0, UR5, PT ;  /* 0x0000000500007c0c */ /* 0x000fe4000bfa6270 */
[----:B------:R-:W-:Y:S02]  /*52580*/  IADD3 R61, P6, PT, R61, UR10, RZ ;  /* 0x0000000a3d3d7c10 */ /* 0x000fe4000ffde0ff */
[----:B-1----:R-:W-:-:S04]  /*52590*/  SEL R127, RZ, 0x4, P4 ;  /* 0x00000004ff7f7807 */ /* 0x002fc80002000000 */
[----:B------:R-:W-:Y:S02]  /*525a0*/  SEL R127, R127, RZ, !P3 ;  /* 0x000000ff7f7f7207 */ /* 0x000fe40005800000 */
[----:B------:R-:W-:Y:S02]  /*525b0*/  SEL R126, RZ, 0x4, P5 ;  /* 0x00000004ff7e7807 */ /* 0x000fe40002800000 */
[----:B------:R-:W-:Y:S02]  /*525c0*/  ISETP.NE.U32.AND P5, PT, R127, RZ, PT ;  /* 0x000000ff7f00720c */ /* 0x000fe40003fa5070 */
[----:B------:R-:W-:Y:S02]  /*525d0*/  SHF.R.U32.HI R0, RZ, 0x6, R229 ;  /* 0x00000006ff007819 */ /* 0x000fe400000116e5 */
[----:B------:R-:W-:Y:S02]  /*525e0*/  SEL R126, R126, RZ, !P3 ;  /* 0x000000ff7e7e7207 */ /* 0x000fe40005800000 */
[----:B------:R-:W-:-:S02]  /*525f0*/  IADD3.X R62, PT, PT, R62, UR11, RZ, P6, !PT ;  /* 0x0000000b3e3e7c10 */ /* 0x000fc4000b7fe4ff */
[----:B------:R-:W-:Y:S02]  /*52600*/  SGXT.U32 R0, R0, 0x1 ;  /* 0x000000010000781a */ /* 0x000fe40000000000 */
[----:B------:R-:W-:Y:S01]  /*52610*/  ISETP.NE.U32.AND P4, PT, R126, RZ, PT ;  /* 0x000000ff7e00720c */ /* 0x000fe20003f85070 */
[----:B------:R-:W-:Y:S01]  /*52620*/  IMAD.MOV.U32 R126, RZ, RZ, R61 ;  /* 0x000000ffff7e7224 */ /* 0x000fe200078e003d */
[----:B------:R-:W-:Y:S01]  /*52630*/  LOP3.LUT R0, R0, 0x5a, RZ, 0xfc, !PT ;  /* 0x0000005a00007812 */ /* 0x000fe200078efcff */
[----:B------:R-:W-:-:S05]  /*52640*/  IMAD.MOV.U32 R127, RZ, RZ, R62 ;  /* 0x000000ffff7f7224 */ /* 0x000fca00078e003e */
[----:B------:R1:W-:Y:S01]  /*52650*/  LDGSTS.E [R190+0x2000], desc[UR20][R126.64], P5 ;  /* 0x020000007ebe7fae */ /* 0x0003e2000a9a1014 */
[----:B------:R-:W-:-:S03]  /*52660*/  ISETP.GE.AND P5, PT, R0, UR5, PT ;  /* 0x0000000500007c0c */ /* 0x000fc6000bfa6270 */
[----:B------:R-:W4:Y:S01]  /*52670*/  LDL R0, [R1+0xc74] ;  /* 0x000c740001007983 */ /* 0x000f220000100800 */
        /* <DEDUP_REMOVED lines=10> */
[----:B-1----:R-:W-:Y:S02]  /*52720*/  SEL R127, RZ, 0x4, P4 ;  /* 0x00000004ff7f7807 */ /* 0x002fe40002000000 */
        /* <DEDUP_REMOVED lines=22> */
[----:B-1----:R-:W-:-:S04]  /*52890*/  SEL R127, RZ, 0x4, P4 ;  /* 0x00000004ff7f7807 */ /* 0x002fc80002000000 */
[----:B------:R-:W-:Y:S02]  /*528a0*/  SEL R127, R127, RZ, !P3 ;  /* 0x000000ff7f7f7207 */ /* 0x000fe40005800000 */
[----:B------:R-:W-:Y:S02]  /*528b0*/  SEL R126, RZ, 0x4, P5 ;  /* 0x00000004ff7e7807 */ /* 0x000fe40002800000 */
[----:B------:R-:W-:Y:S02]  /*528c0*/  ISETP.NE.U32.AND P5, PT, R127, RZ, PT ;  /* 0x000000ff7f00720c */ /* 0x000fe40003fa5070 */
[----:B------:R-:W-:-:S04]  /*528d0*/  SEL R126, R126, RZ, !P3 ;  /* 0x000000ff7e7e7207 */ /* 0x000fc80005800000 */
[----:B------:R-:W-:Y:S02]  /*528e0*/  ISETP.NE.U32.AND P4, PT, R126, RZ, PT ;  /* 0x000000ff7e00720c */ /* 0x000fe40003f85070 */
[----:B--2---:R-:W-:-:S04]  /*528f0*/  IADD3 R5, P6, PT, R5, UR10, RZ ;  /* 0x0000000a05057c10 */ /* 0x004fc8000ffde0ff */
[----:B------:R-:W-:Y:S01]  /*52900*/  IADD3.X R6, PT, PT, R6, UR11, RZ, P6, !PT ;  /* 0x0000000b06067c10 */ /* 0x000fe2000b7fe4ff */
[----:B------:R-:W-:Y:S01]  /*52910*/  IMAD.MOV.U32 R126, RZ, RZ, R5 ;  /* 0x000000ffff7e7224 */ /* 0x000fe200078e0005 */
[----:B------:R-:W-:Y:S03]  /*52920*/  STL [R1+0x5f4], R5 ;  /* 0x0005f40501007387 */ /* 0x000fe60000100800 */
[----:B------:R-:W-:Y:S01]  /*52930*/  IMAD.MOV.U32 R127, RZ, RZ, R6 ;  /* 0x000000ffff7f7224 */ /* 0x000fe200078e0006 */
[----:B------:R-:W-:Y:S04]  /*52940*/  STL [R1+0x5f0], R6 ;  /* 0x0005f00601007387 */ /* 0x000fe80000100800 */
[----:B------:R1:W-:Y:S01]  /*52950*/  LDGSTS.E [R190+0x6000], desc[UR20][R126.64], P5 ;  /* 0x060000007ebe7fae */ /* 0x0003e2000a9a1014 */
[----:B---3--:R-:W-:-:S04]  /*52960*/  IADD3 R2, P6, PT, R2, UR10, RZ ;  /* 0x0000000a02027c10 */ /* 0x008fc8000ffde0ff */
[----:B------:R-:W-:Y:S01]  /*52970*/  IADD3.X R3, PT, PT, R3, UR11, RZ, P6, !PT ;  /* 0x0000000b03037c10 */ /* 0x000fe2000b7fe4ff */
[----:B------:R-:W-:Y:S04]  /*52980*/  STL [R1+0x5fc], R2 ;  /* 0x0005fc0201007387 */ /* 0x000fe80000100800 */
[----:B------:R2:W-:Y:S01]  /*52990*/  STL [R1+0x5f8], R3 ;  /* 0x0005f80301007387 */ /* 0x0005e20000100800 */
[----:B-1----:R-:W-:Y:S02]  /*529a0*/  IMAD.MOV.U32 R127, RZ, RZ, R3 ;  /* 0x000000ffff7f7224 */ /* 0x002fe400078e0003 */
[----:B------:R-:W-:Y:S01]  /*529b0*/  IMAD.MOV.U32 R126, RZ, RZ, R2 ;  /* 0x000000ffff7e7224 */ /* 0x000fe200078e0002 */
[----:B------:R-:W-:Y:S01]  /*529c0*/  IADD3 R33, P6, PT, R33, UR10, RZ ;  /* 0x0000000a21217c10 */ /* 0x000fe2000ffde0ff */
[----:B------:R-:W3:Y:S01]  /*529d0*/  LDL.LU R7, [R1+0x600] ;  /* 0x0006000001077983 */ /* 0x000ee20000300800 */
[----:B--2---:R-:W-:-:S03]  /*529e0*/  SHF.R.U32.HI R3, RZ, 0x6, R229 ;  /* 0x00000006ff037819 */ /* 0x004fc600000116e5 */
[----:B------:R1:W-:Y:S01]  /*529f0*/  LDGSTS.E [R190+0x6008], desc[UR20][R126.64], P4 ;  /* 0x060080007ebe7fae */ /* 0x0003e2000a1a1014 */
[----:B------:R-:W-:Y:S02]  /*52a00*/  SGXT.U32 R3, R3, 0x1 ;  /* 0x000000010303781a */ /* 0x000fe40000000000 */
[----:B------:R-:W-:Y:S02]  /*52a10*/  SHF.R.U32.HI R2, RZ, 0x6, R229 ;  /* 0x00000006ff027819 */ /* 0x000fe400000116e5 */
[----:B------:R-:W-:Y:S02]  /*52a20*/  LOP3.LUT R3, R3, 0x1c, RZ, 0xfc, !PT ;  /* 0x0000001c03037812 */ /* 0x000fe400078efcff */
[----:B------:R-:W-:Y:S02]  /*52a30*/  SGXT.U32 R2, R2, 0x1 ;  /* 0x000000010202781a */ /* 0x000fe40000000000 */
[----:B------:R-:W-:Y:S02]  /*52a40*/  ISETP.GE.AND P4, PT, R3, UR5, PT ;  /* 0x0000000503007c0c */ /* 0x000fe4000bf86270 */
[----:B------:R-:W-:Y:S01]  /*52a50*/  LOP3.LUT R2, R2, 0x1e, RZ, 0xfc, !PT ;  /* 0x0000001e02027812 */ /* 0x000fe200078efcff */
[----:B-1----:R-:W-:Y:S01]  /*52a60*/  IMAD.U32 R190, RZ, RZ, UR15 ;  /* 0x0000000fffbe7e24 */ /* 0x002fe2000f8e00ff */
[----:B------:R-:W-:Y:S01]  /*52a70*/  SEL R126, RZ, 0x4, P4 ;  /* 0x00000004ff7e7807 */ /* 0x000fe20002000000 */
[----:B------:R-:W2:Y:S01]  /*52a80*/  LDL.LU R3, [R1+0x604] ;  /* 0x0006040001037983 */ /* 0x000ea20000300800 */
[----:B------:R-:W-:-:S02]  /*52a90*/  ISETP.GE.AND P5, PT, R2, UR5, PT ;  /* 0x0000000502007c0c */ /* 0x000fc4000bfa6270 */
[----:B------:R-:W-:Y:S01]  /*52aa0*/  SEL R126, R126, RZ, !P3 ;  /* 0x000000ff7e7e7207 */ /* 0x000fe20005800000 */
[----:B------:R-:W3:Y:S03]  /*52ab0*/  LDL.LU R6, [R1+0x608] ;  /* 0x0006080001067983 */ /* 0x000ee60000300800 */
[----:B------:R-:W-:Y:S01]  /*52ac0*/  ISETP.NE.U32.AND P4, PT, R126, RZ, PT ;  /* 0x000000ff7e00720c */ /* 0x000fe20003f85070 */
[----:B------:R-:W3:Y:S01]  /*52ad0*/  LDL.LU R5, [R1+0x60c] ;  /* 0x00060c0001057983 */ /* 0x000ee20000300800 */
[----:B------:R-:W-:Y:S02]  /*52ae0*/  SEL R126, RZ, 0x4, P5 ;  /* 0x00000004ff7e7807 */ /* 0x000fe40002800000 */
[----:B------:R-:W-:Y:S02]  /*52af0*/  IADD3.X R34, PT, PT, R34, UR11, RZ, P6, !PT ;  /* 0x0000000b22227c10 */ /* 0x000fe4000b7fe4ff */
[----:B------:R-:W-:-:S02]  /*52b00*/  SEL R126, R126, RZ, !P3 ;  /* 0x000000ff7e7e7207 */ /* 0x000fc40005800000 */
[----:B------:R-:W-:Y:S02]  /*52b10*/  SHF.R.U32.HI R2, RZ, 0x6, R229 ;  /* 0x00000006ff027819 */ /* 0x000fe400000116e5 */
[----:B------:R-:W-:Y:S02]  /*52b20*/  IADD3 R35, P6, PT, R35, UR10, RZ ;  /* 0x0000000a23237c10 */ /* 0x000fe4000ffde0ff */
[----:B------:R-:W-:Y:S01]  /*52b30*/  ISETP.NE.U32.AND P5, PT, R126, RZ, PT ;  /* 0x000000ff7e00720c */ /* 0x000fe20003fa5070 */
[----:B------:R-:W-:Y:S01]  /*52b40*/  IMAD.MOV.U32 R126, RZ, RZ, R33 ;  /* 0x000000ffff7e7224 */ /* 0x000fe200078e0021 */
[----:B----4-:R-:W-:Y:S01]  /*52b50*/  IADD3 R190, PT, PT, R0, 0x100000, R190 ;  /* 0x0010000000be7810 */ /* 0x010fe20007ffe0be */
[----:B------:R-:W-:Y:S01]  /*52b60*/  IMAD.MOV.U32 R127, RZ, RZ, R34 ;  /* 0x000000ffff7f7224 */ /* 0x000fe200078e0022 */
[----:B------:R-:W-:Y:S02]  /*52b70*/  SGXT.U32 R2, R2, 0x1 ;  /* 0x000000010202781a */ /* 0x000fe40000000000 */
[----:B------:R-:W-:-:S02]  /*52b80*/  IADD3.X R36, PT, PT, R36, UR11, RZ, P6, !PT ;  /* 0x0000000b24247c10 */ /* 0x000fc4000b7fe4ff */
[----:B------:R-:W-:Y:S01]  /*52b90*/  SHF.R.U32.HI R0, RZ, 0x6, R229 ;  /* 0x00000006ff007819 */ /* 0x000fe200000116e5 */
[----:B------:R1:W-:Y:S01]  /*52ba0*/  LDGSTS.E [R190], desc[UR20][R126.64], P4 ;  /* 0x000000007ebe7fae */ /* 0x0003e2000a1a1014 */
[----:B------:R-:W-:Y:S02]  /*52bb0*/  LOP3.LUT R2, R2, 0x3c, RZ, 0xfc, !PT ;  /* 0x0000003c02027812 */ /* 0x000fe400078efcff */
[----:B------:R-:W-:Y:S02]  /*52bc0*/  SGXT.U32 R0, R0, 0x1 ;  /* 0x000000010000781a */ /* 0x000fe40000000000 */
[----:B------:R-:W-:Y:S02]  /*52bd0*/  ISETP.GE.AND P4, PT, R2, UR5, PT ;  /* 0x0000000502007c0c */ /* 0x000fe4000bf86270 */
[----:B------:R-:W-:Y:S01]  /*52be0*/  LOP3.LUT R0, R0, 0x3e, RZ, 0xfc, !PT ;  /* 0x0000003e00007812 */ /* 0x000fe200078efcff */
[----:B-1----:R-:W-:Y:S02]  /*52bf0*/  IMAD.MOV.U32 R126, RZ, RZ, R35 ;  /* 0x000000ffff7e7224 */ /* 0x002fe400078e0023 */
[----:B------:R-:W-:-:S05]  /*52c00*/  IMAD.MOV.U32 R127, RZ, RZ, R36 ;  /* 0x000000ffff7f7224 */ /* 0x000fca00078e0024 */
        /* <DEDUP_REMOVED lines=12> */
[--C-:B------:R-:W-:Y:S01]  /*52cd0*/  SHF.R.U32.HI R2, RZ, 0x6, R229.reuse ;  /* 0x00000006ff027819 */ /* 0x100fe200000116e5 */
[----:B------:R-:W-:Y:S01]  /*52ce0*/  IMAD.MOV.U32 R127, RZ, RZ, R66 ;  /* 0x000000ffff7f7224 */ /* 0x000fe200078e0042 */
[----:B------:R-:W-:-:S02]  /*52cf0*/  SHF.R.U32.HI R0, RZ, 0x6, R229 ;  /* 0x00000006ff007819 */ /* 0x000fc400000116e5 */
[----:B------:R-:W-:Y:S02]  /*52d00*/  IADD3.X R68, PT, PT, R68, UR11, RZ, P6, !PT ;  /* 0x0000000b44447c10 */ /* 0x000fe4000b7fe4ff */
[----:B------:R-:W-:Y:S01]  /*52d10*/  SGXT.U32 R2, R2, 0x1 ;  /* 0x000000010202781a */ /* 0x000fe20000000000 */
[----:B------:R1:W-:Y:S01]  /*52d20*/  LDGSTS.E [R190+0x2000], desc[UR20][R126.64], P5 ;  /* 0x020000007ebe7fae */ /* 0x0003e2000a9a1014 */
[----:B------:R-:W-:Y:S02]  /*52d30*/  SGXT.U32 R0, R0, 0x1 ;  /* 0x000000010000781a */ /* 0x000fe40000000000 */
[----:B------:R-:W-:Y:S02]  /*52d40*/  LOP3.LUT R2, R2, 0x5c, RZ, 0xfc, !PT ;  /* 0x0000005c02027812 */ /* 0x000fe400078efcff */
[----:B------:R-:W-:Y:S01]  /*52d50*/  LOP3.LUT R0, R0, 0x5e, RZ, 0xfc, !PT ;  /* 0x0000005e00007812 */ /* 0x000fe200078efcff */
[----:B-1----:R-:W-:Y:S02]  /*52d60*/  IMAD.MOV.U32 R126, RZ, RZ, R67 ;  /* 0x000000ffff7e7224 */ /* 0x002fe400078e0043 */
[----:B------:R-:W-:Y:S01]  /*52d70*/  IMAD.MOV.U32 R127, RZ, RZ, R68 ;  /* 0x000000ffff7f7224 */ /* 0x000fe200078e0044 */
[----:B------:R-:W-:-:S04]  /*52d80*/  ISETP.GE.AND P5, PT, R0, UR5, PT ;  /* 0x0000000500007c0c */ /* 0x000fc8000bfa6270 */
[----:B------:R1:W-:Y:S01]  /*52d90*/  LDGSTS.E [R190+0x2008], desc[UR20][R126.64], P4 ;  /* 0x020080007ebe7fae */ /* 0x0003e2000a1a1014 */
[----:B------:R-:W-:-:S03]  /*52da0*/  ISETP.GE.AND P4, PT, R2, UR5, PT ;  /* 0x0000000502007c0c */ /* 0x000fc6000bf86270 */
[----:B------:R-:W4:Y:S04]  /*52db0*/  LDL.LU R2, [R1+0x610] ;  /* 0x0006100001027983 */ /* 0x000f280000300800 */
[----:B------:R-:W4:Y:S01]  /*52dc0*/  LDL.LU R0, [R1+0x614] ;  /* 0x0006140001007983 */ /* 0x000f220000300800 */
[----:B-1----:R-:W-:Y:S02]  /*52dd0*/  SEL R127, RZ, 0x4, P4 ;  /* 0x00000004ff7f7807 */ /* 0x002fe40002000000 */
[----:B------:R-:W-:Y:S02]  /*52de0*/  SEL R126, RZ, 0x4, P5 ;  /* 0x00000004ff7e7807 */ /* 0x000fe40002800000 */
[----:B------:R-:W-:Y:S02]  /*52df0*/  SEL R127, R127, RZ, !P3 ;  /* 0x000000ff7f7f7207 */ /* 0x000fe40005800000 */
[----:B------:R-:W-:-:S02]  /*52e00*/  IADD3 R97, P6, PT, R97, UR10, RZ ;  /* 0x0000000a61617c10 */ /* 0x000fc4000ffde0ff */
[----:B------:R-:W-:Y:S02]  /*52e10*/  ISETP.NE.U32.AND P5, PT, R127, RZ, PT ;  /* 0x000000ff7f00720c */ /* 0x000fe40003fa5070 */
[----:B------:R-:W-:Y:S02]  /*52e20*/  SEL R126, R126, RZ, !P3 ;  /* 0x000000ff7e7e7207 */ /* 0x000fe40005800000 */
        /* <DEDUP_REMOVED lines=18> */
[----:B-1----:R-:W-:Y:S02]  /*52f50*/  SEL R127, RZ, 0x4, P4 ;  /* 0x00000004ff7f7807 */ /* 0x002fe40002000000 */
[----:B------:R-:W-:Y:S02]  /*52f60*/  SEL R126, RZ, 0x4, P5 ;  /* 0x00000004ff7e7807 */ /* 0x000fe40002800000 */
[----:B------:R-:W-:Y:S02]  /*52f70*/  SEL R127, R127, RZ, !P3 ;  /* 0x000000ff7f7f7207 */ /* 0x000fe40005800000 */
[----:B------:R-:W-:-:S02]  /*52f80*/  SEL R126, R126, RZ, !P3 ;  /* 0x000000ff7e7e7207 */ /* 0x000fc40005800000 */
[----:B------:R-:W-:Y:S02]  /*52f90*/  ISETP.NE.U32.AND P5, PT, R127, RZ, PT ;  /* 0x000000ff7f00720c */ /* 0x000fe40003fa5070 */
[----:B------:R-:W-:Y:S02]  /*52fa0*/  ISETP.NE.U32.AND P4, PT, R126, RZ, PT ;  /* 0x000000ff7e00720c */ /* 0x000fe40003f85070 */
[----:B--2---:R-:W-:-:S04]  /*52fb0*/  IADD3 R3, P6, PT, R3, UR10, RZ ;  /* 0x0000000a03037c10 */ /* 0x004fc8000ffde0ff */
[----:B---3--:R-:W-:Y:S01]  /*52fc0*/  IADD3.X R7, PT, PT, R7, UR11, RZ, P6, !PT ;  /* 0x0000000b07077c10 */ /* 0x008fe2000b7fe4ff */
[----:B------:R-:W-:Y:S01]  /*52fd0*/  IMAD.MOV.U32 R126, RZ, RZ, R3 ;  /* 0x000000ffff7e7224 */ /* 0x000fe200078e0003 */
[----:B------:R-:W-:-:S03]  /*52fe0*/  IADD3 R5, P6, PT, R5, UR10, RZ ;  /* 0x0000000a05057c10 */ /* 0x000fc6000ffde0ff */
[----:B------:R-:W-:Y:S01]  /*52ff0*/  IMAD.MOV.U32 R127, RZ, RZ, R7 ;  /* 0x000000ffff7f7224 */ /* 0x000fe200078e0007 */
[----:B------:R-:W-:-:S04]  /*53000*/  IADD3.X R6, PT, PT, R6, UR11, RZ, P6, !PT ;  /* 0x0000000b06067c10 */ /* 0x000fc8000b7fe4ff */
[----:B------:R1:W-:Y:S04]  /*53010*/  LDGSTS.E [R190+0x6000], desc[UR20][R126.64], P5 ;  /* 0x060000007ebe7fae */ /* 0x0003e8000a9a1014 */
[----:B------:R2:W-:Y:S01]  /*53020*/  STL [R1+0x604], R3 ;  /* 0x0006040301007387 */ /* 0x0005e20000100800 */
[----:B-1----:R-:W-:Y:S02]  /*53030*/  IMAD.MOV.U32 R126, RZ, RZ, R5 ;  /* 0x000000ffff7e7224 */ /* 0x002fe400078e0005 */
[----:B------:R-:W-:Y:S01]  /*53040*/  IMAD.MOV.U32 R127, RZ, RZ, R6 ;  /* 0x000000ffff7f7224 */ /* 0x000fe200078e0006 */
[----:B--2---:R-:W-:-:S04]  /*53050*/  LOP3.LUT R3, R229, 0x7f, RZ, 0xc0, !PT ;  /* 0x0000007fe5037812 */ /* 0x004fc800078ec0ff */
[----:B------:R1:W-:Y:S01]  /*53060*/  LDGSTS.E [R190+0x6008], desc[UR20][R126.64], P4 ;  /* 0x060080007ebe7fae */ /* 0x0003e2000a1a1014 */
[----:B------:R-:W-:-:S03]  /*53070*/  ISETP.GE.AND P4, PT, R3, UR5, PT ;  /* 0x0000000503007c0c */ /* 0x000fc6000bf86270 */
[----:B------:R-:W-:Y:S01]  /*53080*/  STL [R1+0x600], R7 ;  /* 0x0006000701007387 */ /* 0x000fe20000100800 */
[----:B------:R-:W-:-:S03]  /*53090*/  IADD3 R135, P5, PT, R135, UR12, RZ ;  /* 0x0000000c87877c10 */ /* 0x000fc6000ffbe0ff */
[----:B------:R-:W0:Y:S01]  /*530a0*/  LDGDEPBAR ;  /* 0x00000000000079af */ /* 0x000e220000000000 */
[----:B-1----:R-:W-:-:S03]  /*530b0*/  SEL R126, RZ, 0x4, P4 ;  /* 0x00000004ff7e7807 */ /* 0x002fc60002000000 */
[----:B------:R1:W-:Y:S04]  /*530c0*/  STL [R1+0x60c], R5 ;  /* 0x00060c0501007387 */ /* 0x0003e80000100800 */
[----:B------:R-:W-:Y:S01]  /*530d0*/  STL [R1+0x608], R6 ;  /* 0x0006080601007387 */ /* 0x000fe20000100800 */
[----:B------:R-:W-:-:S04]  /*530e0*/  SEL R126, R126, RZ, !P3 ;  /* 0x000000ff7e7e7207 */ /* 0x000fc80005800000 */
[----:B------:R-:W-:Y:S02]  /*530f0*/  ISETP.NE.U32.AND P3, PT, R126, RZ, PT ;  /* 0x000000ff7e00720c */ /* 0x000fe40003f65070 */
[----:B----4-:R-:W-:-:S04]  /*53100*/  IADD3 R0, P4, PT, R0, UR12, RZ ;  /* 0x0000000c00007c10 */ /* 0x010fc8000ff9e0ff */
[----:B------:R-:W-:Y:S01]  /*53110*/  IADD3.X R2, PT, PT, R2, UR13, RZ, P4, !PT ;  /* 0x0000000d02027c10 */ /* 0x000fe2000a7fe4ff */
[----:B------:R2:W-:Y:S04]  /*53120*/  STL [R1+0x614], R0 ;  /* 0x0006140001007387 */ /* 0x0005e80000100800 */
[----:B------:R3:W-:Y:S04]  /*53130*/  STL [R1+0x610], R2 ;  /* 0x0006100201007387 */ /* 0x0007e80000100800 */
[----:B------:R-:W4:Y:S04]  /*53140*/  LDL.LU R38, [R1+0x28] ;  /* 0x0000280001267983 */ /* 0x000f280000300800 */
[----:B------:R-:W4:Y:S01]  /*53150*/  LDL.LU R8, [R1+0x2c] ;  /* 0x00002c0001087983 */ /* 0x000f220000300800 */
[----:B------:R-:W-:-:S03]  /*53160*/  IMAD.MOV.U32 R126, RZ, RZ, R0 ;  /* 0x000000ffff7e7224 */ /* 0x000fc600078e0000 */
[----:B-1----:R-:W4:Y:S04]  /*53170*/  LDL.LU R5, [R1+0x68] ;  /* 0x0000680001057983 */ /* 0x002f280000300800 */
[----:B--2---:R-:W2:Y:S01]  /*53180*/  LDL.LU R0, [R1+0x6c] ;  /* 0x00006c0001007983 */ /* 0x004ea20000300800 */
[----:B------:R-:W-:-:S03]  /*53190*/  IMAD.MOV.U32 R127, RZ, RZ, R2 ;  /* 0x000000ffff7f7224 */ /* 0x000fc600078e0002 */
[----:B------:R-:W2:Y:S04]  /*531a0*/  LDL.LU R7, [R1+0xa8] ;  /* 0x0000a80001077983 */ /* 0x000ea80000300800 */
[----:B---3--:R-:W3:Y:S01]  /*531b0*/  LDL.LU R2, [R1+0xac] ;  /* 0x0000ac0001027983 */ /* 0x008ee20000300800 */
[----:B------:R-:W-:Y:S01]  /*531c0*/  ULEA UR5, UR17, UR7, 0x11 ;  /* 0x0000000711057291 */ /* 0x000fe2000f8e88ff */
[----:B------:R-:W-:Y:S02]  /*531d0*/  IADD3.X R134, PT, PT, R134, UR13, RZ, P5, !PT ;  /* 0x0000000d86867c10 */ /* 0x000fe4000affe4ff */
[----:B------:R-:W-:Y:S01]  /*531e0*/  IADD3 R151, P4, PT, R151, UR12, RZ ;  /* 0x0000000c97977c10 */ /* 0x000fe2000ff9e0ff */
[----:B------:R-:W3:Y:S02]  /*531f0*/  LDL.LU R3, [R1+0xec] ;  /* 0x0000ec0001037983 */ /* 0x000ee40000300800 */
[----:B------:R-:W-:Y:S01]  /*53200*/  VIADD R190, R4, UR5 ;  /* 0x0000000504be7c36 */ /* 0x000fe20008000000 */
[----:B------:R-:W-:Y:S01]  /*53210*/  IADD3.X R150, PT, PT, R150, UR13, RZ, P4, !PT ;  /* 0x0000000d96967c10 */ /* 0x000fe2000a7fe4ff */
[----:B------:R-:W3:Y:S04]  /*53220*/  LDL.LU R6, [R1+0x12c] ;  /* 0x00012c0001067983 */ /* 0x000ee80000300800 */
[----:B------:R1:W-:Y:S01]  /*53230*/  LDGSTS.E [R190], desc[UR20][R126.64], P3 ;  /* 0x000000007ebe7fae */ /* 0x0003e200099a1014 */
[----:B------:R-:W-:-:S02]  /*53240*/  IADD3 R167, P5, PT, R167, UR12, RZ ;  /* 0x0000000ca7a77c10 */ /* 0x000fc4000ffbe0ff */
[----:B------:R-:W-:Y:S02]  /*53250*/  IADD3 R183, P4, PT, R183, UR12, RZ ;  /* 0x0000000cb7b77c10 */ /* 0x000fe4000ff9e0ff */
[----:B------:R-:W-:Y:S01]  /*53260*/  IADD3.X R166, PT, PT, R166, UR13, RZ, P5, !PT ;  /* 0x0000000da6a67c10 */ /* 0x000fe2000affe4ff */
[----:B-1----:R-:W-:Y:S02]  /*53270*/  IMAD.MOV.U32 R126, RZ, RZ, R135 ;  /* 0x000000ffff7e7224 */ /* 0x002fe400078e0087 */
[----:B------:R-:W-:-:S05]  /*53280*/  IMAD.MOV.U32 R127, RZ, RZ, R134 ;  /* 0x000000ffff7f7224 */ /* 0x000fca00078e0086 */
[----:B------:R1:W-:Y:S01]  /*53290*/  LDGSTS.E [R190+0x400], desc[UR20][R126.64], P3 ;  /* 0x004000007ebe7fae */ /* 0x0003e200099a1014 */
[----:B------:R-:W-:Y:S02]  /*532a0*/  IADD3.X R182, PT, PT, R182, UR13, RZ, P4, !PT ;  /* 0x0000000db6b67c10 */ /* 0x000fe4000a7fe4ff */
[----:B------:R-:W-:Y:S01]  /*532b0*/  IADD3 R200, P5, PT, R200, UR12, RZ ;  /* 0x0000000cc8c87c10 */ /* 0x000fe2000ffbe0ff */
        /* <DEDUP_REMOVED lines=18> */
[----:B------:R-:W-:Y:S01]  /*533e0*/  IADD3.X R247, PT, PT, R247, UR13, RZ, P4, !PT ;  /* 0x0000000df7f77c10 */ /* 0x000fe2000a7fe4ff */
[----:B-1----:R-:W-:Y:S02]  /*533f0*/  IMAD.MOV.U32 R126, RZ, RZ, R216 ;  /* 0x000000ffff7e7224 */ /* 0x002fe400078e00d8 */
[----:B------:R-:W-:-:S05]  /*53400*/  IMAD.MOV.U32 R127, RZ, RZ, R215 ;  /* 0x000000ffff7f7224 */ /* 0x000fca00078e00d7 */
[----:B------:R1:W-:Y:S02]  /*53410*/  LDGSTS.E [R190+0x1800], desc[UR20][R126.64], P3 ;  /* 0x018000007ebe7fae */ /* 0x0003e400099a1014 */
[----:B-1----:R-:W-:Y:S02]  /*53420*/  IMAD.MOV.U32 R126, RZ, RZ, R232 ;  /* 0x000000ffff7e7224 */ /* 0x002fe400078e00e8 */
[----:B------:R-:W-:-:S05]  /*53430*/  IMAD.MOV.U32 R127, RZ, RZ, R231 ;  /* 0x000000ffff7f7224 */ /* 0x000fca00078e00e7 */
[----:B------:R1:W-:Y:S02]  /*53440*/  LDGSTS.E [R190+0x1c00], desc[UR20][R126.64], P3 ;  /* 0x01c000007ebe7fae */ /* 0x0003e400099a1014 */
[----:B-1----:R-:W-:Y:S02]  /*53450*/  IMAD.MOV.U32 R126, RZ, RZ, R248 ;  /* 0x000000ffff7e7224 */ /* 0x002fe400078e00f8 */
[----:B------:R-:W-:-:S05]  /*53460*/  IMAD.MOV.U32 R127, RZ, RZ, R247 ;  /* 0x000000ffff7f7224 */ /* 0x000fca00078e00f7 */
[----:B------:R1:W-:Y:S01]  /*53470*/  LDGSTS.E [R190+0x2000], desc[UR20][R126.64], P3 ;  /* 0x020000007ebe7fae */ /* 0x0003e200099a1014 */
[----:B----4-:R-:W-:-:S04]  /*53480*/  IADD3 R8, P5, PT, R8, UR12, RZ ;  /* 0x0000000c08087c10 */ /* 0x010fc8000ffbe0ff */
[----:B------:R-:W-:Y:S01]  /*53490*/  IADD3.X R38, PT, PT, R38, UR13, RZ, P5, !PT ;  /* 0x0000000d26267c10 */ /* 0x000fe2000affe4ff */
[----:B------:R4:W-:Y:S01]  /*534a0*/  STL [R1+0x2c], R8 ;  /* 0x00002c0801007387 */ /* 0x0009e20000100800 */
[----:B--2---:R-:W-:-:S03]  /*534b0*/  IADD3 R0, P4, PT, R0, UR12, RZ ;  /* 0x0000000c00007c10 */ /* 0x004fc6000ff9e0ff */
[----:B------:R2:W-:Y:S01]  /*534c0*/  STL [R1+0x28], R38 ;  /* 0x0000282601007387 */ /* 0x0005e20000100800 */
[----:B-1----:R-:W-:Y:S02]  /*534d0*/  IMAD.MOV.U32 R126, RZ, RZ, R8 ;  /* 0x000000ffff7e7224 */ /* 0x002fe400078e0008 */
[----:B------:R-:W-:Y:S01]  /*534e0*/  IMAD.MOV.U32 R127, RZ, RZ, R38 ;  /* 0x000000ffff7f7224 */ /* 0x000fe200078e0026 */
[----:B------:R-:W-:Y:S01]  /*534f0*/  IADD3.X R5, PT, PT, R5, UR13, RZ, P4, !PT ;  /* 0x0000000d05057c10 */ /* 0x000fe2000a7fe4ff */
[----:B----4-:R-:W4:Y:S01]  /*53500*/  LDL.LU R8, [R1+0xe8] ;  /* 0x0000e80001087983 */ /* 0x010f220000300800 */
[----:B---3--:R-:W-:-:S03]  /*53510*/  IADD3 R2, P5, PT, R2, UR12, RZ ;  /* 0x0000000c02027c10 */ /* 0x008fc6000ffbe0ff */
[----:B--2---:R-:W2:Y:S01]  /*53520*/  LDL.LU R38, [R1+0x128] ;  /* 0x0001280001267983 */ /* 0x004ea20000300800 */
[----:B------:R-:W-:-:S03]  /*53530*/  IADD3.X R7, PT, PT, R7, UR13, RZ, P5, !PT ;  /* 0x0000000d07077c10 */ /* 0x000fc6000affe4ff */
[----:B------:R1:W-:Y:S04]  /*53540*/  LDGSTS.E [R190+0x2400], desc[UR20][R126.64], P3 ;  /* 0x024000007ebe7fae */ /* 0x0003e800099a1014 */
[----:B------:R3:W-:Y:S04]  /*53550*/  STL [R1+0x6c], R0 ;  /* 0x00006c0001007387 */ /* 0x0007e80000100800 */
[----:B------:R3:W-:Y:S01]  /*53560*/  STL [R1+0x68], R5 ;  /* 0x0000680501007387 */ /* 0x0007e20000100800 */
[----:B-1----:R-:W-:Y:S02]  /*53570*/  IMAD.MOV.U32 R126, RZ, RZ, R0 ;  /* 0x000000ffff7e7224 */ /* 0x002fe400078e0000 */
[----:B------:R-:W-:Y:S01]  /*53580*/  IMAD.MOV.U32 R127, RZ, RZ, R5 ;  /* 0x000000ffff7f7224 */ /* 0x000fe200078e0005 */
[----:B------:R1:W-:Y:S04]  /*53590*/  STL [R1+0xac], R2 ;  /* 0x0000ac0201007387 */ /* 0x0003e80000100800 */
[----:B---3--:R-:W3:Y:S04]  /*535a0*/  LDL.LU R0, [R1+0x16c] ;  /* 0x00016c0001007983 */ /* 0x008ee80000300800 */
[----:B------:R1:W-:Y:S04]  /*535b0*/  STL [R1+0xa8], R7 ;  /* 0x0000a80701007387 */ /* 0x0003e80000100800 */
[----:B------:R1:W-:Y:S04]  /*535c0*/  LDGSTS.E [R190+0x2800], desc[UR20][R126.64], P3 ;  /* 0x028000007ebe7fae */ /* 0x0003e800099a1014 */
[----:B------:R-:W3:Y:S01]  /*535d0*/  LDL.LU R5, [R1+0x1ac] ;  /* 0x0001ac0001057983 */ /* 0x000ee20000300800 */
[----:B-1----:R-:W-:-:S03]  /*535e0*/  IMAD.MOV.U32 R126, RZ, RZ, R2 ;  /* 0x000000ffff7e7224 */ /* 0x002fc600078e0002 */
[----:B------:R-:W3:Y:S01]  /*535f0*/  LDL.LU R2, [R1+0x168] ;  /* 0x0001680001027983 */ /* 0x000ee20000300800 */
[----:B------:R-:W-:-:S03]  /*53600*/  IMAD.MOV.U32 R127, RZ, RZ, R7 ;  /* 0x000000ffff7f7224 */ /* 0x000fc600078e0007 */
[----:B------:R-:W3:Y:S01]  /*53610*/  LDL.LU R7, [R1+0x1a8] ;  /* 0x0001a80001077983 */ /* 0x000ee20000300800 */
[----:B------:R-:W-:Y:S02]  /*53620*/  IADD3 R3, P4, PT, R3, UR12, RZ ;  /* 0x0000000c03037c10 */ /* 0x000fe4000ff9e0ff */
[----:B------:R-:W-:Y:S01]  /*53630*/  IADD3 R6, P5, PT, R6, UR12, RZ ;  /* 0x0000000c06067c10 */ /* 0x000fe2000ffbe0ff */
[----:B------:R1:W-:Y:S04]  /*53640*/  LDGSTS.E [R190+0x2c00], desc[UR20][R126.64], P3 ;  /* 0x02c000007ebe7fae */ /* 0x0003e800099a1014 */
[----:B------:R2:W-:Y:S01]  /*53650*/  STL [R1+0xec], R3 ;  /* 0x0000ec0301007387 */ /* 0x0005e20000100800 */
[----:B-1----:R-:W-:Y:S01]  /*53660*/  IMAD.MOV.U32 R126, RZ, RZ, R3 ;  /* 0x000000ffff7e7224 */ /* 0x002fe200078e0003 */
[----:B----4-:R-:W-:-:S02]  /*53670*/  IADD3.X R8, PT, PT, R8, UR13, RZ, P4, !PT ;  /* 0x0000000d08087c10 */ /* 0x010fc4000a7fe4ff */
[----:B--2---:R-:W-:-:S03]  /*53680*/  IADD3.X R38, PT, PT, R38, UR13, RZ, P5, !PT ;  /* 0x0000000d26267c10 */ /* 0x004fc6000affe4ff */
[----:B------:R-:W-:Y:S01]  /*53690*/  IMAD.MOV.U32 R127, RZ, RZ, R8 ;  /* 0x000000ffff7f7224 */ /* 0x000fe200078e0008 */
[----:B------:R1:W-:Y:S04]  /*536a0*/  STL [R1+0xe8], R8 ;  /* 0x0000e80801007387 */ /* 0x0003e80000100800 */
[----:B------:R2:W-:Y:S04]  /*536b0*/  STL [R1+0x12c], R6 ;  /* 0x00012c0601007387 */ /* 0x0005e80000100800 */
[----:B------:R-:W4:Y:S04]  /*536c0*/  LDL.LU R3, [R1+0x1ec] ;  /* 0x0001ec0001037983 */ /* 0x000f280000300800 */
[----:B------:R2:W-:Y:S04]  /*536d0*/  STL [R1+0x128], R38 ;  /* 0x0001282601007387 */ /* 0x0005e80000100800 */
[----:B------:R2:W-:Y:S04]  /*536e0*/  LDGSTS.E [R190+0x3000], desc[UR20][R126.64], P3 ;  /* 0x030000007ebe7fae */ /* 0x0005e800099a1014 */
[----:B-1----:R-:W4:Y:S01]  /*536f0*/  LDL.LU R8, [R1+0x22c] ;  /* 0x00022c0001087983 */ /* 0x002f220000300800 */
[----:B---3--:R-:W-:Y:S01]  /*53700*/  IADD3 R0, P4, PT, R0, UR12, RZ ;  /* 0x0000000c00007c10 */ /* 0x008fe2000ff9e0ff */
[----:B--2---:R-:W-:-:S02]  /*53710*/  IMAD.MOV.U32 R126, RZ, RZ, R6 ;  /* 0x000000ffff7e7224 */ /* 0x004fc400078e0006 */
[----:B------:R-:W-:Y:S01]  /*53720*/  IMAD.MOV.U32 R127, RZ, RZ, R38 ;  /* 0x000000ffff7f7224 */ /* 0x000fe200078e0026 */
[----:B------:R-:W2:Y:S01]  /*53730*/  LDL.LU R6, [R1+0x1e8] ;  /* 0x0001e80001067983 */ /* 0x000ea20000300800 */
[----:B------:R-:W-:-:S03]  /*53740*/  IADD3 R5, P5, PT, R5, UR12, RZ ;  /* 0x0000000c05057c10 */ /* 0x000fc6000ffbe0ff */
[----:B------:R-:W3:Y:S04]  /*53750*/  LDL.LU R38, [R1+0x228] ;  /* 0x0002280001267983 */ /* 0x000ee80000300800 */
[----:B------:R1:W-:Y:S01]  /*53760*/  LDGSTS.E [R190+0x3400], desc[UR20][R126.64], P3 ;  /* 0x034000007ebe7fae */ /* 0x0003e200099a1014 */
[----:B------:R-:W-:-:S03]  /*53770*/  IADD3.X R2, PT, PT, R2, UR13, RZ, P4, !PT ;  /* 0x0000000d02027c10 */ /* 0x000fc6000a7fe4ff */
[----:B------:R1:W-:Y:S01]  /*53780*/  STL [R1+0x16c], R0 ;  /* 0x00016c0001007387 */ /* 0x0003e20000100800 */
[----:B------:R-:W-:-:S03]  /*53790*/  IADD3.X R7, PT, PT, R7, UR13, RZ, P5, !PT ;  /* 0x0000000d07077c10 */ /* 0x000fc6000affe4ff */
[----:B------:R1:W-:Y:S02]  /*537a0*/  STL [R1+0x168], R2 ;  /* 0x0001680201007387 */ /* 0x0003e40000100800 */
[----:B-1----:R-:W-:Y:S02]  /*537b0*/  IMAD.MOV.U32 R126, RZ, RZ, R0 ;  /* 0x000000ffff7e7224 */ /* 0x002fe400078e0000 */
[----:B------:R-:W-:Y:S01]  /*537c0*/  IMAD.MOV.U32 R127, RZ, RZ, R2 ;  /* 0x000000ffff7f7224 */ /* 0x000fe200078e0002 */
[----:B------:R1:W-:Y:S04]  /*537d0*/  STL [R1+0x1ac], R5 ;  /* 0x0001ac0501007387 */ /* 0x0003e80000100800 */
[----:B------:R-:W3:Y:S04]  /*537e0*/  LDL.LU R0, [R1+0x26c] ;  /* 0x00026c0001007983 */ /* 0x000ee80000300800 */
[----:B------:R1:W-:Y:S04]  /*537f0*/  STL [R1+0x1a8], R7 ;  /* 0x0001a80701007387 */ /* 0x0003e80000100800 */
[----:B------:R1:W-:Y:S04]  /*53800*/  LDGSTS.E [R190+0x3800], desc[UR20][R126.64], P3 ;  /* 0x038000007ebe7fae */ /* 0x0003e800099a1014 */
[----:B------:R-:W3:Y:S01]  /*53810*/  LDL.LU R2, [R1+0x2ac] ;  /* 0x0002ac0001027983 */ /* 0x000ee20000300800 */
[----:B-1----:R-:W-:-:S03]  /*53820*/  IMAD.MOV.U32 R126, RZ, RZ, R5 ;  /* 0x000000ffff7e7224 */ /* 0x002fc600078e0005 */
[----:B------:R-:W3:Y:S01]  /*53830*/  LDL.LU R5, [R1+0x268] ;  /* 0x0002680001057983 */ /* 0x000ee20000300800 */
[----:B------:R-:W-:-:S03]  /*53840*/  IMAD.MOV.U32 R127, RZ, RZ, R7 ;  /* 0x000000ffff7f7224 */ /* 0x000fc600078e0007 */
[----:B------:R-:W3:Y:S04]  /*53850*/  LDL.LU R7, [R1+0x2a8] ;  /* 0x0002a80001077983 */ /* 0x000ee80000300800 */
[----:B------:R1:W-:Y:S01]  /*53860*/  LDGSTS.E [R190+0x3c00], desc[UR20][R126.64], P3 ;  /* 0x03c000007ebe7fae */ /* 0x0003e200099a1014 */
[----:B----4-:R-:W-:-:S05]  /*53870*/  IADD3 R3, P4, PT, R3, UR12, RZ ;  /* 0x0000000c03037c10 */ /* 0x010fca000ff9e0ff */
[----:B------:R4:W-:Y:S01]  /*53880*/  STL [R1+0x1ec], R3 ;  /* 0x0001ec0301007387 */ /* 0x0009e20000100800 */
[----:B-1----:R-:W-:Y:S01]  /*53890*/  IMAD.MOV.U32 R126, RZ, RZ, R3 ;  /* 0x000000ffff7e7224 */ /* 0x002fe200078e0003 */
[----:B------:R-:W-:Y:S02]  /*538a0*/  IADD3 R8, P5, PT, R8, UR12, RZ ;  /* 0x0000000c08087c10 */ /* 0x000fe4000ffbe0ff */
[----:B--2---:R-:W-:Y:S02]  /*538b0*/  IADD3.X R6, PT, PT, R6, UR13, RZ, P4, !PT ;  /* 0x0000000d06067c10 */ /* 0x004fe4000a7fe4ff */
[----:B---3--:R-:W-:-:S03]  /*538c0*/  IADD3.X R38, PT, PT, R38, UR13, RZ, P5, !PT ;  /* 0x0000000d26267c10 */ /* 0x008fc6000affe4ff */
[----:B------:R-:W-:Y:S01]  /*538d0*/  IMAD.MOV.U32 R127, RZ, RZ, R6 ;  /* 0x000000ffff7f7224 */ /* 0x000fe200078e0006 */
[----:B------:R1:W-:Y:S04]  /*538e0*/  STL [R1+0x1e8], R6 ;  /* 0x0001e80601007387 */ /* 0x0003e80000100800 */
[----:B------:R2:W-:Y:S04]  /*538f0*/  STL [R1+0x22c], R8 ;  /* 0x00022c0801007387 */ /* 0x0005e80000100800 */
[----:B----4-:R-:W3:Y:S04]  /*53900*/  LDL.LU R3, [R1+0x2ec] ;  /* 0x0002ec0001037983 */ /* 0x010ee80000300800 */
[----:B------:R4:W-:Y:S04]  /*53910*/  STL [R1+0x228], R38 ;  /* 0x0002282601007387 */ /* 0x0009e80000100800 */
[----:B------:R2:W-:Y:S04]  /*53920*/  LDGSTS.E [R190+0x4000], desc[UR20][R126.64], P3 ;  /* 0x040000007ebe7fae */ /* 0x0005e800099a1014 */
[----:B-1----:R-:W3:Y:S01]  /*53930*/  LDL.LU R6, [R1+0x32c] ;  /* 0x00032c0001067983 */ /* 0x002ee20000300800 */
[----:B------:R-:W-:Y:S01]  /*53940*/  IADD3 R0, P4, PT, R0, UR12, RZ ;  /* 0x0000000c00007c10 */ /* 0x000fe2000ff9e0ff */
[----:B--2---:R-:W-:-:S02]  /*53950*/  IMAD.MOV.U32 R126, RZ, RZ, R8 ;  /* 0x000000ffff7e7224 */ /* 0x004fc400078e0008 */
[----:B------:R-:W-:Y:S01]  /*53960*/  IMAD.MOV.U32 R127, RZ, RZ, R38 ;  /* 0x000000ffff7f7224 */ /* 0x000fe200078e0026 */
[----:B------:R-:W2:Y:S01]  /*53970*/  LDL.LU R8, [R1+0x2e8] ;  /* 0x0002e80001087983 */ /* 0x000ea20000300800 */
[----:B------:R-:W-:-:S03]  /*53980*/  IADD3 R2, P5, PT, R2, UR12, RZ ;  /* 0x0000000c02027c10 */ /* 0x000fc6000ffbe0ff */
[----:B----4-:R-:W4:Y:S04]  /*53990*/  LDL.LU R38, [R1+0x328] ;  /* 0x0003280001267983 */ /* 0x010f280000300800 */
[----:B------:R1:W-:Y:S01]  /*539a0*/  LDGSTS.E [R190+0x4400], desc[UR20][R126.64], P3 ;  /* 0x044000007ebe7fae */ /* 0x0003e200099a1014 */
[----:B------:R-:W-:-:S03]  /*539b0*/  IADD3.X R5, PT, PT, R5, UR13, RZ, P4, !PT ;  /* 0x0000000d05057c10 */ /* 0x000fc6000a7fe4ff */
[----:B------:R-:W-:Y:S01]  /*539c0*/  STL [R1+0x26c], R0 ;  /* 0x00026c0001007387 */ /* 0x000fe20000100800 */
[----:B------:R-:W-:-:S03]  /*539d0*/  IADD3.X R7, PT, PT, R7, UR13, RZ, P5, !PT ;  /* 0x0000000d07077c10 */ /* 0x000fc6000affe4ff */
[----:B------:R1:W-:Y:S02]  /*539e0*/  STL [R1+0x268], R5 ;  /* 0x0002680501007387 */ /* 0x0003e40000100800 */
[----:B-1----:R-:W-:Y:S02]  /*539f0*/  IMAD.MOV.U32 R126, RZ, RZ, R0 ;  /* 0x000000ffff7e7224 */ /* 0x002fe400078e0000 */
[----:B------:R-:W-:Y:S01]  /*53a00*/  IMAD.MOV.U32 R127, RZ, RZ, R5 ;  /* 0x000000ffff7f7224 */ /* 0x000fe200078e0005 */
[----:B------:R-:W-:Y:S04]  /*53a10*/  STL [R1+0x2ac], R2 ;  /* 0x0002ac0201007387 */ /* 0x000fe80000100800 */
[----:B------:R-:W4:Y:S04]  /*53a20*/  LDL.LU R5, [R1+0x36c] ;  /* 0x00036c0001057983 */ /* 0x000f280000300800 */
[----:B------:R1:W-:Y:S04]  /*53a30*/  STL [R1+0x2a8], R7 ;  /* 0x0002a80701007387 */ /* 0x0003e80000100800 */
[----:B------:R-:W4:Y:S04]  /*53a40*/  LDL.LU R0, [R1+0x3ac] ;  /* 0x0003ac0001007983 */ /* 0x000f280000300800 */
[----:B------:R1:W-:Y:S02]  /*53a50*/  LDGSTS.E [R190+0x4800], desc[UR20][R126.64], P3 ;  /* 0x048000007ebe7fae */ /* 0x0003e400099a1014 */
[----:B-1----:R-:W-:-:S02]  /*53a60*/  IMAD.MOV.U32 R127, RZ, RZ, R7 ;  /* 0x000000ffff7f7224 */ /* 0x002fc400078e0007 */
[----:B------:R-:W4:Y:S01]  /*53a70*/  LDL.LU R7, [R1+0x368] ;  /* 0x0003680001077983 */ /* 0x000f220000300800 */
[----:B------:R-:W-:-:S03]  /*53a80*/  IMAD.MOV.U32 R126, RZ, RZ, R2 ;  /* 0x000000ffff7e7224 */ /* 0x000fc600078e0002 */
[----:B------:R-:W4:Y:S04]  /*53a90*/  LDL.LU R2, [R1+0x3a8] ;  /* 0x0003a80001027983 */ /* 0x000f280000300800 */
[----:B------:R1:W-:Y:S01]  /*53aa0*/  LDGSTS.E [R190+0x4c00], desc[UR20][R126.64], P3 ;  /* 0x04c000007ebe7fae */ /* 0x0003e200099a1014 */
[----:B---3--:R-:W-:-:S05]  /*53ab0*/  IADD3 R3, P4, PT, R3, UR12, RZ ;  /* 0x0000000c03037c10 */ /* 0x008fca000ff9e0ff */
[----:B------:R-:W-:Y:S01]  /*53ac0*/  STL [R1+0x2ec], R3 ;  /* 0x0002ec0301007387 */ /* 0x000fe20000100800 */
[----:B-1----:R-:W-:Y:S01]  /*53ad0*/  IMAD.MOV.U32 R126, RZ, RZ, R3 ;  /* 0x000000ffff7e7224 */ /* 0x002fe200078e0003 */
[----:B------:R-:W-:Y:S02]  /*53ae0*/  IADD3 R6, P5, PT, R6, UR12, RZ ;  /* 0x0000000c06067c10 */ /* 0x000fe4000ffbe0ff */
[----:B--2---:R-:W-:Y:S02]  /*53af0*/  IADD3.X R8, PT, PT, R8, UR13, RZ, P4, !PT ;  /* 0x0000000d08087c10 */ /* 0x004fe4000a7fe4ff */
[----:B----4-:R-:W-:-:S03]  /*53b00*/  IADD3.X R38, PT, PT, R38, UR13, RZ, P5, !PT ;  /* 0x0000000d26267c10 */ /* 0x010fc6000affe4ff */
[----:B------:R-:W-:Y:S01]  /*53b10*/  IMAD.MOV.U32 R127, RZ, RZ, R8 ;  /* 0x000000ffff7f7224 */ /* 0x000fe200078e0008 */
[----:B------:R1:W-:Y:S04]  /*53b20*/  STL [R1+0x2e8], R8 ;  /* 0x0002e80801007387 */ /* 0x0003e80000100800 */
[----:B------:R-:W-:Y:S04]  /*53b30*/  STL [R1+0x32c], R6 ;  /* 0x00032c0601007387 */ /* 0x000fe80000100800 */
[----:B------:R2:W-:Y:S04]  /*53b40*/  LDGSTS.E [R190+0x5000], desc[UR20][R126.64], P3 ;  /* 0x050000007ebe7fae */ /* 0x0005e800099a1014 */
[----:B-1----:R-:W3:Y:S04]  /*53b50*/  LDL.LU R8, [R1+0x3ec] ;  /* 0x0003ec0001087983 */ /* 0x002ee80000300800 */
[----:B------:R1:W-:Y:S04]  /*53b60*/  STL [R1+0x328], R38 ;  /* 0x0003282601007387 */ /* 0x0003e80000100800 */
[----:B------:R-:W4:Y:S01]  /*53b70*/  LDL.LU R3, [R1+0x42c] ;  /* 0x00042c0001037983 */ /* 0x000f220000300800 */
[----:B------:R-:W-:Y:S01]  /*53b80*/  IADD3 R5, P4, PT, R5, UR12, RZ ;  /* 0x0000000c05057c10 */ /* 0x000fe2000ff9e0ff */
[----:B--2---:R-:W-:-:S02]  /*53b90*/  IMAD.MOV.U32 R127, RZ, RZ, R38 ;  /* 0x000000ffff7f7224 */ /* 0x004fc400078e0026 */
[----:B------:R-:W-:Y:S01]  /*53ba0*/  IMAD.MOV.U32 R126, RZ, RZ, R6 ;  /* 0x000000ffff7e7224 */ /* 0x000fe200078e0006 */
[----:B-1----:R-:W2:Y:S01]  /*53bb0*/  LDL.LU R38, [R1+0x3e8] ;  /* 0x0003e80001267983 */ /* 0x002ea20000300800 */
[----:B------:R-:W-:-:S03]  /*53bc0*/  IADD3 R0, P5, PT, R0, UR12, RZ ;  /* 0x0000000c00007c10 */ /* 0x000fc6000ffbe0ff */
[----:B------:R-:W2:Y:S04]  /*53bd0*/  LDL.LU R6, [R1+0x428] ;  /* 0x0004280001067983 */ /* 0x000ea80000300800 */
[----:B------:R-:W-:Y:S04]  /*53be0*/  STL [R1+0x36c], R5 ;  /* 0x00036c0501007387 */ /* 0x000fe80000100800 */
[----:B------:R1:W-:Y:S01]  /*53bf0*/  LDGSTS.E [R190+0x5400], desc[UR20][R126.64], P3 ;  /* 0x054000007ebe7fae */ /* 0x0003e200099a1014 */
[----:B------:R-:W-:Y:S02]  /*53c00*/  IADD3.X R7, PT, PT, R7, UR13, RZ, P4, !PT ;  /* 0x0000000d07077c10 */ /* 0x000fe4000a7fe4ff */
[----:B------:R-:W-:-:S03]  /*53c10*/  IADD3.X R2, PT, PT, R2, UR13, RZ, P5, !PT ;  /* 0x0000000d02027c10 */ /* 0x000fc6000affe4ff */
[----:B------:R1:W-:Y:S02]  /*53c20*/  STL [R1+0x368], R7 ;  /* 0x0003680701007387 */ /* 0x0003e40000100800 */
[----:B-1----:R-:W-:Y:S02]  /*53c30*/  IMAD.MOV.U32 R126, RZ, RZ, R5 ;  /* 0x000000ffff7e7224 */ /* 0x002fe400078e0005 */
[----:B------:R-:W-:Y:S01]  /*53c40*/  IMAD.MOV.U32 R127, RZ, RZ, R7 ;  /* 0x000000ffff7f7224 */ /* 0x000fe200078e0007 */
[----:B------:R-:W-:Y:S04]  /*53c50*/  STL [R1+0x3ac], R0 ;  /* 0x0003ac0001007387 */ /* 0x000fe80000100800 */
[----:B------:R1:W-:Y:S04]  /*53c60*/  STL [R1+0x3a8], R2 ;  /* 0x0003a80201007387 */ /* 0x0003e80000100800 */
[----:B------:R-:W2:Y:S04]  /*53c70*/  LDL.LU R7, [R1+0x468] ;  /* 0x0004680001077983 */ /* 0x000ea80000300800 */
[----:B------:R-:W2:Y:S04]  /*53c80*/  LDL.LU R5, [R1+0x46c] ;  /* 0x00046c0001057983 */ /* 0x000ea80000300800 */
[----:B------:R1:W-:Y:S02]  /*53c90*/  LDGSTS.E [R190+0x5800], desc[UR20][R126.64], P3 ;  /* 0x058000007ebe7fae */ /* 0x0003e400099a1014 */
[----:B-1----:R-:W-:-:S02]  /*53ca0*/  IMAD.MOV.U32 R127, RZ, RZ, R2 ;  /* 0x000000ffff7f7224 */ /* 0x002fc400078e0002 */
[----:B------:R-:W-:Y:S01]  /*53cb0*/  IMAD.MOV.U32 R126, RZ, RZ, R0 ;  /* 0x000000ffff7e7224 */ /* 0x000fe200078e0000 */
[----:B------:R-:W2:Y:S04]  /*53cc0*/  LDL.LU R2, [R1+0x4a8] ;  /* 0x0004a80001027983 */ /* 0x000ea80000300800 */
[----:B------:R-:W2:Y:S04]  /*53cd0*/  LDL.LU R0, [R1+0x4ac] ;  /* 0x0004ac0001007983 */ /* 0x000ea80000300800 */
[----:B------:R1:W-:Y:S01]  /*53ce0*/  LDGSTS.E [R190+0x5c00], desc[UR20][R126.64], P3 ;  /* 0x05c000007ebe7fae */ /* 0x0003e200099a1014 */
[----:B---3--:R-:W-:-:S02]  /*53cf0*/  IADD3 R8, P4, PT, R8, UR12, RZ ;  /* 0x0000000c08087c10 */ /* 0x008fc4000ff9e0ff */
[----:B----4-:R-:W-:-:S03]  /*53d00*/  IADD3 R3, P5, PT, R3, UR12, RZ ;  /* 0x0000000c03037c10 */ /* 0x010fc6000ffbe0ff */
[----:B------:R-:W-:Y:S01]  /*53d10*/  STL [R1+0x3ec], R8 ;  /* 0x0003ec0801007387 */ /* 0x000fe20000100800 */
[----:B--2---:R-:W-:Y:S02]  /*53d20*/  IADD3.X R38, PT, PT, R38, UR13, RZ, P4, !PT ;  /* 0x0000000d26267c10 */ /* 0x004fe4000a7fe4ff */
[----:B------:R-:W-:-:S03]  /*53d30*/  IADD3.X R6, PT, PT, R6, UR13, RZ, P5, !PT ;  /* 0x0000000d06067c10 */ /* 0x000fc6000affe4ff */
[----:B------:R2:W-:Y:S01]  /*53d40*/  STL [R1+0x3e8], R38 ;  /* 0x0003e82601007387 */ /* 0x0005e20000100800 */
[----:B-1----:R-:W-:Y:S02]  /*53d50*/  IMAD.MOV.U32 R126, RZ, RZ, R8 ;  /* 0x000000ffff7e7224 */ /* 0x002fe400078e0008 */
[----:B------:R-:W-:Y:S01]  /*53d60*/  IMAD.MOV.U32 R127, RZ, RZ, R38 ;  /* 0x000000ffff7f7224 */ /* 0x000fe200078e0026 */
[----:B------:R-:W-:Y:S04]  /*53d70*/  STL [R1+0x42c], R3 ;  /* 0x00042c0301007387 */ /* 0x000fe80000100800 */
[----:B------:R1:W-:Y:S04]  /*53d80*/  STL [R1+0x428], R6 ;  /* 0x0004280601007387 */ /* 0x0003e80000100800 */
[----:B------:R-:W3:Y:S04]  /*53d90*/  LDL.LU R245, [R1+0x4e8] ;  /* 0x0004e80001f57983 */ /* 0x000ee80000300800 */
[----:B------:R-:W4:Y:S04]  /*53da0*/  LDL.LU R229, [R1+0x4ec] ;  /* 0x0004ec0001e57983 */ /* 0x000f280000300800 */
[----:B------:R1:W-:Y:S04]  /*53db0*/  LDGSTS.E [R190+0x6000], desc[UR20][R126.64], P3 ;  /* 0x060000007ebe7fae */ /* 0x0003e800099a1014 */
[----:B--2---:R-:W2:Y:S04]  /*53dc0*/  LDL.LU R38, [R1+0x528] ;  /* 0x0005280001267983 */ /* 0x004ea80000300800 */
[----:B------:R-:W2:Y:S01]  /*53dd0*/  LDL.LU R8, [R1+0x52c] ;  /* 0x00052c0001087983 */ /* 0x000ea20000300800 */
[----:B-1----:R-:W-:-:S02]  /*53de0*/  IMAD.MOV.U32 R126, RZ, RZ, R3 ;  /* 0x000000ffff7e7224 */ /* 0x002fc400078e0003 */
[----:B------:R-:W-:Y:S02]  /*53df0*/  IMAD.MOV.U32 R127, RZ, RZ, R6 ;  /* 0x000000ffff7f7224 */ /* 0x000fe400078e0006 */
[----:B------:R-:W2:Y:S01]  /*53e00*/  LDL.LU R6, [R1+0x56c] ;  /* 0x00056c0001067983 */ /* 0x000ea20000300800 */
[----:B------:R-:W-:-:S03]  /*53e10*/  IADD3 R5, P4, PT, R5, UR12, RZ ;  /* 0x0000000c05057c10 */ /* 0x000fc6000ff9e0ff */
[----:B------:R1:W-:Y:S01]  /*53e20*/  LDGSTS.E [R190+0x6400], desc[UR20][R126.64], P3 ;  /* 0x064000007ebe7fae */ /* 0x0003e200099a1014 */
[----:B------:R-:W-:-:S03]  /*53e30*/  IADD3.X R7, PT, PT, R7, UR13, RZ, P4, !PT ;  /* 0x0000000d07077c10 */ /* 0x000fc6000a7fe4ff */
[----:B------:R-:W2:Y:S04]  /*53e40*/  LDL.LU R3, [R1+0x5ac] ;  /* 0x0005ac0001037983 */ /* 0x000ea80000300800 */
[----:B------:R-:W-:Y:S01]  /*53e50*/  STL [R1+0x46c], R5 ;  /* 0x00046c0501007387 */ /* 0x000fe20000100800 */
[----:B-1----:R-:W-:Y:S02]  /*53e60*/  IMAD.MOV.U32 R126, RZ, RZ, R5 ;  /* 0x000000ffff7e7224 */ /* 0x002fe400078e0005 */
[----:B------:R-:W-:Y:S01]  /*53e70*/  IMAD.MOV.U32 R127, RZ, RZ, R7 ;  /* 0x000000ffff7f7224 */ /* 0x000fe200078e0007 */
[----:B------:R-:W-:Y:S01]  /*53e80*/  IADD3 R0, P5, PT, R0, UR12, RZ ;  /* 0x0000000c00007c10 */ /* 0x000fe2000ffbe0ff */
[----:B------:R1:W-:Y:S03]  /*53e90*/  STL [R1+0x468], R7 ;  /* 0x0004680701007387 */ /* 0x0003e60000100800 */
[----:B------:R-:W-:Y:S01]  /*53ea0*/  IADD3.X R2, PT, PT, R2, UR13, RZ, P5, !PT ;  /* 0x0000000d02027c10 */ /* 0x000fe2000affe4ff */
[----:B------:R-:W-:Y:S04]  /*53eb0*/  STL [R1+0x4ac], R0 ;  /* 0x0004ac0001007387 */ /* 0x000fe80000100800 */
[----:B------:R1:W-:Y:S04]  /*53ec0*/  LDGSTS.E [R190+0x6800], desc[UR20][R126.64], P3 ;  /* 0x068000007ebe7fae */ /* 0x0003e800099a1014 */
[----:B-1----:R-:W2:Y:S04]  /*53ed0*/  LDL.LU R7, [R1+0x568] ;  /* 0x0005680001077983 */ /* 0x002ea80000300800 */
[----:B------:R1:W-:Y:S04]  /*53ee0*/  STL [R1+0x4a8], R2 ;  /* 0x0004a80201007387 */ /* 0x0003e80000100800 */
[----:B------:R-:W2:Y:S01]  /*53ef0*/  LDL.LU R5, [R1+0x5a8] ;  /* 0x0005a80001057983 */ /* 0x000ea20000300800 */
[----:B------:R-:W-:-:S02]  /*53f00*/  IMAD.MOV.U32 R127, RZ, RZ, R2 ;  /* 0x000000ffff7f7224 */ /* 0x000fc400078e0002 */
[----:B------:R-:W-:Y:S01]  /*53f10*/  IMAD.MOV.U32 R126, RZ, RZ, R0 ;  /* 0x000000ffff7e7224 */ /* 0x000fe200078e0000 */
[----:B-1----:R-:W2:Y:S04]  /*53f20*/  LDL.LU R2, [R1+0x618] ;  /* 0x0006180001027983 */ /* 0x002ea80000300800 */
[----:B------:R-:W2:Y:S04]  /*53f30*/  LDL.LU R0, [R1+0x61c] ;  /* 0x00061c0001007983 */ /* 0x000ea80000300800 */
[----:B------:R1:W-:Y:S01]  /*53f40*/  LDGSTS.E [R190+0x6c00], desc[UR20][R126.64], P3 ;  /* 0x06c000007ebe7fae */ /* 0x0003e200099a1014 */
[----:B----4-:R-:W-:-:S04]  /*53f50*/  IADD3 R229, P4, PT, R229, UR12, RZ ;  /* 0x0000000ce5e57c10 */ /* 0x010fc8000ff9e0ff */
[----:B---3--:R-:W-:Y:S01]  /*53f60*/  IADD3.X R245, PT, PT, R245, UR13, RZ, P4, !PT ;  /* 0x0000000df5f57c10 */ /* 0x008fe2000a7fe4ff */
[----:B-1----:R-:W-:-:S04]  /*53f70*/  IMAD.MOV.U32 R126, RZ, RZ, R229 ;  /* 0x000000ffff7e7224 */ /* 0x002fc800078e00e5 */
[----:B------:R-:W-:Y:S01]  /*53f80*/  IMAD.MOV.U32 R127, RZ, RZ, R245 ;  /* 0x000000ffff7f7224 */ /* 0x000fe200078e00f5 */
[----:B--2---:R-:W-:-:S04]  /*53f90*/  IADD3 R8, P5, PT, R8, UR12, RZ ;  /* 0x0000000c08087c10 */ /* 0x004fc8000ffbe0ff */
[----:B------:R1:W-:Y:S01]  /*53fa0*/  LDGSTS.E [R190+0x7000], desc[UR20][R126.64], P3 ;  /* 0x070000007ebe7fae */ /* 0x0003e200099a1014 */
[----:B------:R-:W-:Y:S02]  /*53fb0*/  IADD3.X R38, PT, PT, R38, UR13, RZ, P5, !PT ;  /* 0x0000000d26267c10 */ /* 0x000fe4000affe4ff */
[----:B------:R-:W-:Y:S01]  /*53fc0*/  IADD3 R6, P4, PT, R6, UR12, RZ ;  /* 0x0000000c06067c10 */ /* 0x000fe2000ff9e0ff */
[----:B------:R-:W-:Y:S01]  /*53fd0*/  STL [R1+0x4ec], R229 ;  /* 0x0004ece501007387 */ /* 0x000fe20000100800 */
[----:B-1----:R-:W-:Y:S02]  /*53fe0*/  IMAD.MOV.U32 R126, RZ, RZ, R8 ;  /* 0x000000ffff7e7224 */ /* 0x002fe400078e0008 */
[----:B------:R-:W-:Y:S01]  /*53ff0*/  IMAD.MOV.U32 R127, RZ, RZ, R38 ;  /* 0x000000ffff7f7224 */ /* 0x000fe200078e0026 */
[----:B------:R-:W-:Y:S01]  /*54000*/  IADD3 R3, P5, PT, R3, UR12, RZ ;  /* 0x0000000c03037c10 */ /* 0x000fe2000ffbe0ff */
[----:B------:R-:W-:Y:S04]  /*54010*/  STL [R1+0x4e8], R245 ;  /* 0x0004e8f501007387 */ /* 0x000fe80000100800 */
[----:B------:R-:W-:Y:S04]  /*54020*/  STL [R1+0x52c], R8 ;  /* 0x00052c0801007387 */ /* 0x000fe80000100800 */
[----:B------:R1:W-:Y:S04]  /*54030*/  STL [R1+0x528], R38 ;  /* 0x0005282601007387 */ /* 0x0003e80000100800 */
[----:B------:R2:W-:Y:S04]  /*54040*/  LDGSTS.E [R190+0x7400], desc[UR20][R126.64], P3 ;  /* 0x074000007ebe7fae */ /* 0x0005e800099a1014 */
[----:B------:R-:W-:Y:S01]  /*54050*/  STL [R1+0x56c], R6 ;  /* 0x00056c0601007387 */ /* 0x000fe20000100800 */
[----:B------:R-:W-:Y:S01]  /*54060*/  IADD3.X R7, PT, PT, R7, UR13, RZ, P4, !PT ;  /* 0x0000000d07077c10 */ /* 0x000fe2000a7fe4ff */
[----:B--2---:R-:W-:-:S04]  /*54070*/  IMAD.MOV.U32 R126, RZ, RZ, R6 ;  /* 0x000000ffff7e7224 */ /* 0x004fc800078e0006 */
[----:B------:R-:W-:Y:S01]  /*54080*/  IMAD.MOV.U32 R127, RZ, RZ, R7 ;  /* 0x000000ffff7f7224 */ /* 0x000fe200078e0007 */
[----:B------:R-:W-:Y:S01]  /*54090*/  IADD3.X R5, PT, PT, R5, UR13, RZ, P5, !PT ;  /* 0x0000000d05057c10 */ /* 0x000fe2000affe4ff */
[----:B------:R-:W-:Y:S01]  /*540a0*/  STL [R1+0x568], R7 ;  /* 0x0005680701007387 */ /* 0x000fe20000100800 */
[----:B------:R-:W-:-:S03]  /*540b0*/  IADD3 R0, P4, PT, R0, UR12, RZ ;  /* 0x0000000c00007c10 */ /* 0x000fc6000ff9e0ff */
[----:B------:R-:W-:Y:S01]  /*540c0*/  STL [R1+0x5ac], R3 ;  /* 0x0005ac0301007387 */ /* 0x000fe20000100800 */
[----:B------:R-:W-:-:S03]  /*540d0*/  IADD3.X R2, PT, PT, R2, UR13, RZ, P4, !PT ;  /* 0x0000000d02027c10 */ /* 0x000fc6000a7fe4ff */
[----:B------:R2:W-:Y:S04]  /*540e0*/  STL [R1+0x5a8], R5 ;  /* 0x0005a80501007387 */ /* 0x0005e80000100800 */
[----:B------:R3:W-:Y:S04]  /*540f0*/  STL [R1+0x61c], R0 ;  /* 0x00061c0001007387 */ /* 0x0007e80000100800 */
[----:B------:R4:W-:Y:S04]  /*54100*/  LDGSTS.E [R190+0x7800], desc[UR20][R126.64], P3 ;  /* 0x078000007ebe7fae */ /* 0x0009e800099a1014 */
[----:B------:R2:W-:Y:S04]  /*54110*/  STL [R1+0x618], R2 ;  /* 0x0006180201007387 */ /* 0x0005e80000100800 */
[----:B-1----:R-:W3:Y:S01]  /*54120*/  LDL.LU R38, [R1+0x30] ;  /* 0x0000300001267983 */ /* 0x002ee20000300800 */
[----:B----4-:R-:W-:-:S03]  /*54130*/  IMAD.MOV.U32 R126, RZ, RZ, R3 ;  /* 0x000000ffff7e7224 */ /* 0x010fc600078e0003 */
[----:B------:R-:W4:Y:S01]  /*54140*/  LDL.LU R8, [R1+0x34] ;  /* 0x0000340001087983 */ /* 0x000f220000300800 */
[----:B------:R-:W-:-:S03]  /*54150*/  IMAD.MOV.U32 R127, RZ, RZ, R5 ;  /* 0x000000ffff7f7224 */ /* 0x000fc600078e0005 */
[----:B--2---:R-:W2:Y:S04]  /*54160*/  LDL.LU R5, [R1+0x70] ;  /* 0x0000700001057983 */ /* 0x004ea80000300800 */
[----:B------:R1:W-:Y:S02]  /*54170*/  LDGSTS.E [R190+0x7c00], desc[UR20][R126.64], P3 ;  /* 0x07c000007ebe7fae */ /* 0x0003e400099a1014 */
[----:B-1----:R-:W-:Y:S02]  /*54180*/  IMAD.MOV.U32 R126, RZ, RZ, R0 ;  /* 0x000000ffff7e7224 */ /* 0x002fe400078e0000 */
[----:B---3--:R-:W3:Y:S01]  /*54190*/  LDL.LU R0, [R1+0x74] ;  /* 0x0000740001007983 */ /* 0x008ee20000300800 */
[----:B------:R-:W-:-:S03]  /*541a0*/  IMAD.MOV.U32 R127, RZ, RZ, R2 ;  /* 0x000000ffff7f7224 */ /* 0x000fc600078e0002 */
[----:B------:R-:W2:Y:S04]  /*541b0*/  LDL.LU R7, [R1+0xb0] ;  /* 0x0000b00001077983 */ /* 0x000ea80000300800 */
[----:B------:R-:W2:Y:S01]  /*541c0*/  LDL.LU R2, [R1+0xb4] ;  /* 0x0000b40001027983 */ /* 0x000ea20000300800 */
[----:B------:R-:W-:Y:S02]  /*541d0*/  LOP3.LUT R3, R4, 0x10, RZ, 0x3c, !PT ;  /* 0x0000001004037812 */ /* 0x000fe400078e3cff */
[----:B------:R-:W-:-:S03]  /*541e0*/  IADD3 R137, P5, PT, R137, UR12, RZ ;  /* 0x0000000c89897c10 */ /* 0x000fc6000ffbe0ff */
[----:B------:R-:W-:Y:S01]  /*541f0*/  VIADD R190, R3, UR5 ;  /* 0x0000000503be7c36 */ /* 0x000fe20008000000 */
[----:B------:R-:W-:Y:S01]  /*54200*/  IADD3.X R136, PT, PT, R136, UR13, RZ, P5, !PT ;  /* 0x0000000d88887c10 */ /* 0x000fe2000affe4ff */
[----:B------:R-:W2:Y:S01]  /*54210*/  LDL.LU R3, [R1+0xf4] ;  /* 0x0000f40001037983 */ /* 0x000ea20000300800 */
[----:B------:R-:W-:-:S03]  /*54220*/  IADD3 R153, P4, PT, R153, UR12, RZ ;  /* 0x0000000c99997c10 */ /* 0x000fc6000ff9e0ff */
[----:B------:R1:W-:Y:S01]  /*54230*/  LDGSTS.E [R190+0x80], desc[UR20][R126.64], P3 ;  /* 0x000800007ebe7fae */ /* 0x0003e200099a1014 */
[----:B------:R-:W-:Y:S02]  /*54240*/  IADD3.X R152, PT, PT, R152, UR13, RZ, P4, !PT ;  /* 0x0000000d98987c10 */ /* 0x000fe4000a7fe4ff */
[----:B------:R-:W-:Y:S01]  /*54250*/  IADD3 R169, P5, PT, R169, UR12, RZ ;  /* 0x0000000ca9a97c10 */ /* 0x000fe2000ffbe0ff */
[----:B------:R-:W2:Y:S01]  /*54260*/  LDL.LU R6, [R1+0x134] ;  /* 0x0001340001067983 */ /* 0x000ea20000300800 */
[----:B-1----:R-:W-:Y:S02]  /*54270*/  IMAD.MOV.U32 R126, RZ, RZ, R137 ;  /* 0x000000ffff7e7224 */ /* 0x002fe400078e0089 */
[----:B------:R-:W-:Y:S01]  /*54280*/  IMAD.MOV.U32 R127, RZ, RZ, R136 ;  /* 0x000000ffff7f7224 */ /* 0x000fe200078e0088 */
[----:B------:R-:W-:-:S04]  /*54290*/  IADD3.X R168, PT, PT, R168, UR13, RZ, P5, !PT ;  /* 0x0000000da8a87c10 */ /* 0x000fc8000affe4ff */
[----:B------:R1:W-:Y:S01]  /*542a0*/  LDGSTS.E [R190+0x480], desc[UR20][R126.64], P3 ;  /* 0x004800007ebe7fae */ /* 0x0003e200099a1014 */
[----:B------:R-:W-:Y:S02]  /*542b0*/  IADD3 R185, P4, PT, R185, UR12, RZ ;  /* 0x0000000cb9b97c10 */ /* 0x000fe4000ff9e0ff */
        /* <DEDUP_REMOVED lines=33> */
[----:B-1----:R-:W-:-:S03]  /*544d0*/  IMAD.MOV.U32 R126, RZ, RZ, R8 ;  /* 0x000000ffff7e7224 */ /* 0x002fc600078e0008 */
[----:B------:R1:W-:Y:S01]  /*544e0*/  STL [R1+0x30], R38 ;  /* 0x0000302601007387 */ /* 0x0003e20000100800 */
[----:B------:R-:W-:-:S03]  /*544f0*/  IMAD.MOV.U32 R127, RZ, RZ, R38 ;  /* 0x000000ffff7f7224 */ /* 0x000fc600078e0026 */
[----:B----4-:R-:W4:Y:S04]  /*54500*/  LDL.LU R8, [R1+0xf0] ;  /* 0x0000f00001087983 */ /* 0x010f280000300800 */
[----:B-1----:R-:W4:Y:S01]  /*54510*/  LDL.LU R38, [R1+0x130] ;  /* 0x0001300001267983 */ /* 0x002f220000300800 */
[----:B---3--:R-:W-:-:S03]  /*54520*/  IADD3 R0, P4, PT, R0, UR12, RZ ;  /* 0x0000000c00007c10 */ /* 0x008fc6000ff9e0ff */
[----:B------:R1:W-:Y:S01]  /*54530*/  LDGSTS.E [R190+0x2480], desc[UR20][R126.64], P3 ;  /* 0x024800007ebe7fae */ /* 0x0003e200099a1014 */
[----:B--2---:R-:W-:Y:S02]  /*54540*/  IADD3.X R5, PT, PT, R5, UR13, RZ, P4, !PT ;  /* 0x0000000d05057c10 */ /* 0x004fe4000a7fe4ff */
[----:B------:R-:W-:Y:S01]  /*54550*/  IADD3 R2, P5, PT, R2, UR12, RZ ;  /* 0x0000000c02027c10 */ /* 0x000fe2000ffbe0ff */
[----:B------:R2:W-:Y:S03]  /*54560*/  STL [R1+0x74], R0 ;  /* 0x0000740001007387 */ /* 0x0005e60000100800 */
[----:B------:R-:W-:Y:S01]  /*54570*/  IADD3.X R7, PT, PT, R7, UR13, RZ, P5, !PT ;  /* 0x0000000d07077c10 */ /* 0x000fe2000affe4ff */
[----:B-1----:R-:W-:Y:S01]  /*54580*/  IMAD.MOV.U32 R126, RZ, RZ, R0 ;  /* 0x000000ffff7e7224 */ /* 0x002fe200078e0000 */
[----:B------:R1:W-:Y:S01]  /*54590*/  STL [R1+0x70], R5 ;  /* 0x0000700501007387 */ /* 0x0003e20000100800 */
[----:B------:R-:W-:-:S03]  /*545a0*/  IMAD.MOV.U32 R127, RZ, RZ, R5 ;  /* 0x000000ffff7f7224 */ /* 0x000fc600078e0005 */
[----:B------:R3:W-:Y:S04]  /*545b0*/  STL [R1+0xb4], R2 ;  /* 0x0000b40201007387 */ /* 0x0007e80000100800 */
[----:B--2---:R-:W2:Y:S04]  /*545c0*/  LDL.LU R0, [R1+0x174] ;  /* 0x0001740001007983 */ /* 0x004ea80000300800 */
[----:B------:R3:W-:Y:S04]  /*545d0*/  STL [R1+0xb0], R7 ;  /* 0x0000b00701007387 */ /* 0x0007e80000100800 */
[----:B------:R3:W-:Y:S04]  /*545e0*/  LDGSTS.E [R190+0x2880], desc[UR20][R126.64], P3 ;  /* 0x028800007ebe7fae */ /* 0x0007e800099a1014 */
[----:B-1----:R-:W2:Y:S01]  /*545f0*/  LDL.LU R5, [R1+0x1b4] ;  /* 0x0001b40001057983 */ /* 0x002ea20000300800 */
[----:B---3--:R-:W-:-:S03]  /*54600*/  IMAD.MOV.U32 R126, RZ, RZ, R2 ;  /* 0x000000ffff7e7224 */ /* 0x008fc600078e0002 */
        /* <DEDUP_REMOVED lines=9> */
[----:B------:R-:W-:-:S03]  /*546a0*/  IADD3.X R38, PT, PT, R38, UR13, RZ, P5, !PT ;  /* 0x0000000d26267c10 */ /* 0x000fc6000affe4ff */
[----:B------:R-:W-:Y:S01]  /*546b0*/  IMAD.MOV.U32 R127, RZ, RZ, R8 ;  /* 0x000000ffff7f7224 */ /* 0x000fe200078e0008 */
[----:B------:R1:W-:Y:S04]  /*546c0*/  STL [R1+0xf0], R8 ;  /* 0x0000f00801007387 */ /* 0x0003e80000100800 */
[----:B------:R4:W-:Y:S04]  /*546d0*/  STL [R1+0x134], R6 ;  /* 0x0001340601007387 */ /* 0x0009e80000100800 */
[----:B------:R-:W3:Y:S04]  /*546e0*/  LDL.LU R3, [R1+0x1f4] ;  /* 0x0001f40001037983 */ /* 0x000ee80000300800 */
[----:B------:R2:W-:Y:S04]  /*546f0*/  STL [R1+0x130], R38 ;  /* 0x0001302601007387 */ /* 0x0005e80000100800 */
[----:B------:R2:W-:Y:S04]  /*54700*/  LDGSTS.E [R190+0x3080], desc[UR20][R126.64], P3 ;  /* 0x030800007ebe7fae */ /* 0x0005e800099a1014 */
[----:B-1----:R-:W3:Y:S01]  /*54710*/  LDL.LU R8, [R1+0x234] ;  /* 0x0002340001087983 */ /* 0x002ee20000300800 */
[----:B--2---:R-:W-:Y:S01]  /*54720*/  IADD3 R0, P4, PT, R0, UR12, RZ ;  /* 0x0000000c00007c10 */ /* 0x004fe2000ff9e0ff */
[----:B------:R-:W-:-:S02]  /*54730*/  IMAD.MOV.U32 R126, RZ, RZ, R6 ;  /* 0x000000ffff7e7224 */ /* 0x000fc400078e0006 */
[----:B------:R-:W-:Y:S01]  /*54740*/  IMAD.MOV.U32 R127, RZ, RZ, R38 ;  /* 0x000000ffff7f7224 */ /* 0x000fe200078e0026 */
[----:B----4-:R-:W2:Y:S01]  /*54750*/  LDL.LU R6, [R1+0x1f0] ;  /* 0x0001f00001067983 */ /* 0x010ea20000300800 */
[----:B------:R-:W-:-:S03]  /*54760*/  IADD3 R5, P5, PT, R5, UR12, RZ ;  /* 0x0000000c05057c10 */ /* 0x000fc6000ffbe0ff */
[----:B------:R-:W4:Y:S04]  /*54770*/  LDL.LU R38, [R1+0x230] ;  /* 0x0002300001267983 */ /* 0x000f280000300800 */
[----:B------:R1:W-:Y:S01]  /*54780*/  LDGSTS.E [R190+0x3480], desc[UR20][R126.64], P3 ;  /* 0x034800007ebe7fae */ /* 0x0003e200099a1014 */
[----:B---3--:R-:W-:-:S03]  /*54790*/  IADD3.X R2, PT, PT, R2, UR13, RZ, P4, !PT ;  /* 0x0000000d02027c10 */ /* 0x008fc6000a7fe4ff */
[----:B------:R3:W-:Y:S01]  /*547a0*/  STL [R1+0x174], R0 ;  /* 0x0001740001007387 */ /* 0x0007e20000100800 */
[----:B------:R-:W-:-:S03]  /*547b0*/  IADD3.X R7, PT, PT, R7, UR13, RZ, P5, !PT ;  /* 0x0000000d07077c10 */ /* 0x000fc6000affe4ff */
        /* <DEDUP_REMOVED lines=13> */
[----:B------:R-:W-:-:S05]  /*54890*/  IADD3 R3, P4, PT, R3, UR12, RZ ;  /* 0x0000000c03037c10 */ /* 0x000fca000ff9e0ff */
[----:B-1----:R-:W-:Y:S01]  /*548a0*/  IMAD.MOV.U32 R126, RZ, RZ, R3 ;  /* 0x000000ffff7e7224 */ /* 0x002fe200078e0003 */
[----:B------:R1:W-:Y:S01]  /*548b0*/  STL [R1+0x1f4], R3 ;  /* 0x0001f40301007387 */ /* 0x0003e20000100800 */
[----:B------:R-:W-:Y:S02]  /*548c0*/  IADD3 R8, P5, PT, R8, UR12, RZ ;  /* 0x0000000c08087c10 */ /* 0x000fe4000ffbe0ff */
[----:B--2---:R-:W-:-:S05]  /*548d0*/  IADD3.X R6, PT, PT, R6, UR13, RZ, P4, !PT ;  /* 0x0000000d06067c10 */ /* 0x004fca000a7fe4ff */
[----:B------:R-:W-:Y:S01]  /*548e0*/  IMAD.MOV.U32 R127, RZ, RZ, R6 ;  /* 0x000000ffff7f7224 */ /* 0x000fe200078e0006 */
[----:B----4-:R-:W-:Y:S01]  /*548f0*/  IADD3.X R38, PT, PT, R38, UR13, RZ, P5, !PT ;  /* 0x0000000d26267c10 */ /* 0x010fe2000affe4ff */
[----:B------:R2:W-:Y:S04]  /*54900*/  STL [R1+0x1f0], R6 ;  /* 0x0001f00601007387 */ /* 0x0005e80000100800 */
[----:B------:R4:W-:Y:S04]  /*54910*/  STL [R1+0x234], R8 ;  /* 0x0002340801007387 */ /* 0x0009e80000100800 */
[----:B-1----:R-:W3:Y:S04]  /*54920*/  LDL.LU R3, [R1+0x2f4] ;  /* 0x0002f40001037983 */ /* 0x002ee80000300800 */
[----:B------:R1:W-:Y:S04]  /*54930*/  LDGSTS.E [R190+0x4080], desc[UR20][R126.64], P3 ;  /* 0x040800007ebe7fae */ /* 0x0003e800099a1014 */
[----:B------:R3:W-:Y:S04]  /*54940*/  STL [R1+0x230], R38 ;  /* 0x0002302601007387 */ /* 0x0007e80000100800 */
[----:B--2---:R-:W2:Y:S01]  /*54950*/  LDL.LU R6, [R1+0x334] ;  /* 0x0003340001067983 */ /* 0x004ea20000300800 */
[----:B---3--:R-:W-:Y:S01]  /*54960*/  IADD3 R0, P4, PT, R0, UR12, RZ ;  /* 0x0000000c00007c10 */ /* 0x008fe2000ff9e0ff */
[----:B-1----:R-:W-:-:S02]  /*54970*/  IMAD.MOV.U32 R126, RZ, RZ, R8 ;  /* 0x000000ffff7e7224 */ /* 0x002fc400078e0008 */
[----:B------:R-:W-:Y:S01]  /*54980*/  IMAD.MOV.U32 R127, RZ, RZ, R38 ;  /* 0x000000ffff7f7224 */ /* 0x000fe200078e0026 */
[----:B----4-:R-:W3:Y:S04]  /*54990*/  LDL.LU R8, [R1+0x2f0] ;  /* 0x0002f00001087983 */ /* 0x010ee80000300800 */
[----:B------:R-:W4:Y:S01]  /*549a0*/  LDL.LU R38, [R1+0x330] ;  /* 0x0003300001267983 */ /* 0x000f220000300800 */
[----:B------:R-:W-:-:S03]  /*549b0*/  IADD3 R2, P5, PT, R2, UR12, RZ ;  /* 0x0000000c02027c10 */ /* 0x000fc6000ffbe0ff */
[----:B------:R1:W-:Y:S01]  /*549c0*/  LDGSTS.E [R190+0x4480], desc[UR20][R126.64], P3 ;  /* 0x044800007ebe7fae */ /* 0x0003e200099a1014 */
[----:B------:R-:W-:-:S03]  /*549d0*/  IADD3.X R5, PT, PT, R5, UR13, RZ, P4, !PT ;  /* 0x0000000d05057c10 */ /* 0x000fc6000a7fe4ff */
[----:B------:R-:W-:Y:S01]  /*549e0*/  STL [R1+0x274], R0 ;  /* 0x0002740001007387 */ /* 0x000fe20000100800 */
[----:B------:R-:W-:Y:S01]  /*549f0*/  IADD3.X R7, PT, PT, R7, UR13, RZ, P5, !PT ;  /* 0x0000000d07077c10 */ /* 0x000fe2000affe4ff */
[----:B-1----:R-:W-:Y:S02]  /*54a00*/  IMAD.MOV.U32 R126, RZ, RZ, R0 ;  /* 0x000000ffff7e7224 */ /* 0x002fe400078e0000 */
[----:B------:R1:W-:Y:S01]  /*54a10*/  STL [R1+0x270], R5 ;  /* 0x0002700501007387 */ /* 0x0003e20000100800 */
[----:B------:R-:W-:-:S03]  /*54a20*/  IMAD.MOV.U32 R127, RZ, RZ, R5 ;  /* 0x000000ffff7f7224 */ /* 0x000fc600078e0005 */
[----:B------:R-:W-:Y:S04]  /*54a30*/  STL [R1+0x2b4], R2 ;  /* 0x0002b40201007387 */ /* 0x000fe80000100800 */
[----:B------:R1:W-:Y:S04]  /*54a40*/  LDGSTS.E [R190+0x4880], desc[UR20][R126.64], P3 ;  /* 0x048800007ebe7fae */ /* 0x0003e800099a1014 */
[----:B-1----:R-:W4:Y:S04]  /*54a50*/  LDL.LU R5, [R1+0x374] ;  /* 0x0003740001057983 */ /* 0x002f280000300800 */
[----:B------:R1:W-:Y:S04]  /*54a60*/  STL [R1+0x2b0], R7 ;  /* 0x0002b00701007387 */ /* 0x0003e80000100800 */
[----:B------:R-:W4:Y:S01]  /*54a70*/  LDL.LU R0, [R1+0x3b4] ;  /* 0x0003b40001007983 */ /* 0x000f220000300800 */
[----:B------:R-:W-:-:S02]  /*54a80*/  IMAD.MOV.U32 R127, RZ, RZ, R7 ;  /* 0x000000ffff7f7224 */ /* 0x000fc400078e0007 */
[----:B------:R-:W-:Y:S01]  /*54a90*/  IMAD.MOV.U32 R126, RZ, RZ, R2 ;  /* 0x000000ffff7e7224 */ /* 0x000fe200078e0002 */
[----:B-1----:R-:W4:Y:S04]  /*54aa0*/  LDL.LU R7, [R1+0x370] ;  /* 0x0003700001077983 */ /* 0x002f280000300800 */
[----:B------:R-:W4:Y:S04]  /*54ab0*/  LDL.LU R2, [R1+0x3b0] ;  /* 0x0003b00001027983 */ /* 0x000f280000300800 */
[----:B------:R1:W-:Y:S01]  /*54ac0*/  LDGSTS.E [R190+0x4c80], desc[UR20][R126.64], P3 ;  /* 0x04c800007ebe7fae */ /* 0x0003e200099a1014 */
[----:B------:R-:W-:-:S05]  /*54ad0*/  IADD3 R3, P4, PT, R3, UR12, RZ ;  /* 0x0000000c03037c10 */ /* 0x000fca000ff9e0ff */
[----:B------:R-:W-:Y:S01]  /*54ae0*/  STL [R1+0x2f4], R3 ;  /* 0x0002f40301007387 */ /* 0x000fe20000100800 */
[----:B-1----:R-:W-:Y:S01]  /*54af0*/  IMAD.MOV.U32 R126, RZ, RZ, R3 ;  /* 0x000000ffff7e7224 */ /* 0x002fe200078e0003 */
[----:B--2---:R-:W-:Y:S02]  /*54b00*/  IADD3 R6, P5, PT, R6, UR12, RZ ;  /* 0x0000000c06067c10 */ /* 0x004fe4000ffbe0ff */
[----:B---3--:R-:W-:Y:S02]  /*54b10*/  IADD3.X R8, PT, PT, R8, UR13, RZ, P4, !PT ;  /* 0x0000000d08087c10 */ /* 0x008fe4000a7fe4ff */
        /* <DEDUP_REMOVED lines=8> */
[----:B--2---:R-:W-:-:S02]  /*54ba0*/  IMAD.MOV.U32 R126, RZ, RZ, R6 ;  /* 0x000000ffff7e7224 */ /* 0x004fc400078e0006 */
[----:B------:R-:W-:Y:S02]  /*54bb0*/  IMAD.MOV.U32 R127, RZ, RZ, R38 ;  /* 0x000000ffff7f7224 */ /* 0x000fe400078e0026 */
[----:B-1----:R-:W2:Y:S01]  /*54bc0*/  LDL.LU R38, [R1+0x3f0] ;  /* 0x0003f00001267983 */ /* 0x002ea20000300800 */
[----:B------:R-:W-:-:S03]  /*54bd0*/  IADD3 R5, P4, PT, R5, UR12, RZ ;  /* 0x0000000c05057c10 */ /* 0x000fc6000ff9e0ff */
[----:B------:R-:W2:Y:S01]  /*54be0*/  LDL.LU R6, [R1+0x430] ;  /* 0x0004300001067983 */ /* 0x000ea20000300800 */
[----:B------:R-:W-:-:S03]  /*54bf0*/  IADD3 R0, P5, PT, R0, UR12, RZ ;  /* 0x0000000c00007c10 */ /* 0x000fc6000ffbe0ff */
[----:B------:R-:W-:Y:S04]  /*54c00*/  STL [R1+0x374], R5 ;  /* 0x0003740501007387 */ /* 0x000fe80000100800 */
[----:B------:R1:W-:Y:S01]  /*54c10*/  LDGSTS.E [R190+0x5480], desc[UR20][R126.64], P3 ;  /* 0x054800007ebe7fae */ /* 0x0003e200099a1014 */
[----:B------:R-:W-:Y:S02]  /*54c20*/  IADD3.X R7, PT, PT, R7, UR13, RZ, P4, !PT ;  /* 0x0000000d07077c10 */ /* 0x000fe4000a7fe4ff */
[----:B------:R-:W-:-:S03]  /*54c30*/  IADD3.X R2, PT, PT, R2, UR13, RZ, P5, !PT ;  /* 0x0000000d02027c10 */ /* 0x000fc6000affe4ff */
[----:B------:R1:W-:Y:S04]  /*54c40*/  STL [R1+0x370], R7 ;  /* 0x0003700701007387 */ /* 0x0003e80000100800 */
[----:B------:R-:W-:Y:S01]  /*54c50*/  STL [R1+0x3b4], R0 ;  /* 0x0003b40001007387 */ /* 0x000fe20000100800 */
[----:B-1----:R-:W-:Y:S02]  /*54c60*/  IMAD.MOV.U32 R126, RZ, RZ, R5 ;  /* 0x000000ffff7e7224 */ /* 0x002fe400078e0005 */
[----:B------:R-:W-:Y:S01]  /*54c70*/  IMAD.MOV.U32 R127, RZ, RZ, R7 ;  /* 0x000000ffff7f7224 */ /* 0x000fe200078e0007 */
        /* <DEDUP_REMOVED lines=12> */
[----:B--2---:R-:W-:Y:S01]  /*54d40*/  IADD3.X R38, PT, PT, R38, UR13, RZ, P4, !PT ;  /* 0x0000000d26267c10 */ /* 0x004fe2000a7fe4ff */
[----:B-1----:R-:W-:Y:S01]  /*54d50*/  IMAD.MOV.U32 R126, RZ, RZ, R8 ;  /* 0x000000ffff7e7224 */ /* 0x002fe200078e0008 */
[----:B------:R-:W-:-:S03]  /*54d60*/  IADD3.X R6, PT, PT, R6, UR13, RZ, P5, !PT ;  /* 0x0000000d06067c10 */ /* 0x000fc6000affe4ff */
[----:B------:R-:W-:Y:S01]  /*54d70*/  IMAD.MOV.U32 R127, RZ, RZ, R38 ;  /* 0x000000ffff7f7224 */ /* 0x000fe200078e0026 */
[----:B------:R1:W-:Y:S04]  /*54d80*/  STL [R1+0x3f0], R38 ;  /* 0x0003f02601007387 */ /* 0x0003e80000100800 */
[----:B------:R-:W-:Y:S04]  /*54d90*/  STL [R1+0x434], R3 ;  /* 0x0004340301007387 */ /* 0x000fe80000100800 */
[----:B------:R2:W-:Y:S04]  /*54da0*/  STL [R1+0x430], R6 ;  /* 0x0004300601007387 */ /* 0x0005e80000100800 */
[----:B------:R-:W3:Y:S04]  /*54db0*/  LDL.LU R245, [R1+0x4f0] ;  /* 0x0004f00001f57983 */ /* 0x000ee80000300800 */
[----:B------:R4:W-:Y:S04]  /*54dc0*/  LDGSTS.E [R190+0x6080], desc[UR20][R126.64], P3 ;  /* 0x060800007ebe7fae */ /* 0x0009e800099a1014 */
[----:B------:R-:W3:Y:S04]  /*54dd0*/  LDL.LU R229, [R1+0x4f4] ;  /* 0x0004f40001e57983 */ /* 0x000ee80000300800 */
[----:B-1----:R-:W3:Y:S01]  /*54de0*/  LDL.LU R38, [R1+0x530] ;  /* 0x0005300001267983 */ /* 0x002ee20000300800 */
[----:B----4-:R-:W-:-:S03]  /*54df0*/  IMAD.MOV.U32 R126, RZ, RZ, R3 ;  /* 0x000000ffff7e7224 */ /* 0x010fc600078e0003 */
[----:B------:R-:W4:Y:S01]  /*54e00*/  LDL.LU R8, [R1+0x534] ;  /* 0x0005340001087983 */ /* 0x000f220000300800 */
[----:B------:R-:W-:Y:S01]  /*54e10*/  IADD3 R5, P4, PT, R5, UR12, RZ ;  /* 0x0000000c05057c10 */ /* 0x000fe2000ff9e0ff */
[----:B------:R-:W-:Y:S02]  /*54e20*/  IMAD.MOV.U32 R127, RZ, RZ, R6 ;  /* 0x000000ffff7f7224 */ /* 0x000fe400078e0006 */
[----:B--2---:R-:W2:Y:S01]  /*54e30*/  LDL.LU R6, [R1+0x574] ;  /* 0x0005740001067983 */ /* 0x004ea20000300800 */
[----:B------:R-:W-:-:S03]  /*54e40*/  IADD3.X R7, PT, PT, R7, UR13, RZ, P4, !PT ;  /* 0x0000000d07077c10 */ /* 0x000fc6000a7fe4ff */
[----:B------:R1:W-:Y:S04]  /*54e50*/  LDGSTS.E [R190+0x6480], desc[UR20][R126.64], P3 ;  /* 0x064800007ebe7fae */ /* 0x0003e800099a1014 */
[----:B------:R-:W2:Y:S04]  /*54e60*/  LDL.LU R3, [R1+0x5b4] ;  /* 0x0005b40001037983 */ /* 0x000ea80000300800 */
[----:B------:R-:W-:Y:S01]  /*54e70*/  STL [R1+0x474], R5 ;  /* 0x0004740501007387 */ /* 0x000fe20000100800 */
[----:B-1----:R-:W-:Y:S01]  /*54e80*/  IMAD.MOV.U32 R126, RZ, RZ, R5 ;  /* 0x000000ffff7e7224 */ /* 0x002fe200078e0005 */
[----:B------:R-:W-:Y:S01]  /*54e90*/  IADD3 R0, P5, PT, R0, UR12, RZ ;  /* 0x0000000c00007c10 */ /* 0x000fe2000ffbe0ff */
[----:B------:R-:W-:Y:S01]  /*54ea0*/  IMAD.MOV.U32 R127, RZ, RZ, R7 ;  /* 0x000000ffff7f7224 */ /* 0x000fe200078e0007 */
[----:B------:R1:W-:Y:S02]  /*54eb0*/  STL [R1+0x470], R7 ;  /* 0x0004700701007387 */ /* 0x0003e40000100800 */
[----:B------:R-:W-:-:S02]  /*54ec0*/  IADD3.X R2, PT, PT, R2, UR13, RZ, P5, !PT ;  /* 0x0000000d02027c10 */ /* 0x000fc4000affe4ff */
        /* <DEDUP_REMOVED lines=10> */
[----:B---3--:R-:W-:-:S04]  /*54f70*/  IADD3 R229, P4, PT, R229, UR12, RZ ;  /* 0x0000000ce5e57c10 */ /* 0x008fc8000ff9e0ff */
[----:B------:R-:W-:Y:S01]  /*54f80*/  IADD3.X R245, PT, PT, R245, UR13, RZ, P4, !PT ;  /* 0x0000000df5f57c10 */ /* 0x000fe2000a7fe4ff */
[----:B-1----:R-:W-:Y:S01]  /*54f90*/  IMAD.MOV.U32 R126, RZ, RZ, R229 ;  /* 0x000000ffff7e7224 */ /* 0x002fe200078e00e5 */
[----:B----4-:R-:W-:-:S03]  /*54fa0*/  IADD3 R8, P5, PT, R8, UR12, RZ ;  /* 0x0000000c08087c10 */ /* 0x010fc6000ffbe0ff */
[----:B------:R-:W-:Y:S01]  /*54fb0*/  IMAD.MOV.U32 R127, RZ, RZ, R245 ;  /* 0x000000ffff7f7224 */ /* 0x000fe200078e00f5 */
[----:B------:R-:W-:Y:S02]  /*54fc0*/  IADD3.X R38, PT, PT, R38, UR13, RZ, P5, !PT ;  /* 0x0000000d26267c10 */ /* 0x000fe4000affe4ff */
[----:B--2---:R-:W-:Y:S02]  /*54fd0*/  IADD3 R6, P4, PT, R6, UR12, RZ ;  /* 0x0000000c06067c10 */ /* 0x004fe4000ff9e0ff */
[----:B------:R1:W-:Y:S04]  /*54fe0*/  LDGSTS.E [R190+0x7080], desc[UR20][R126.64], P3 ;  /* 0x070800007ebe7fae */ /* 0x0003e800099a1014 */
[----:B------:R-:W-:Y:S01]  /*54ff0*/  STL [R1+0x4f4], R229 ;  /* 0x0004f4e501007387 */ /* 0x000fe20000100800 */
[----:B------:R-:W-:-:S03]  /*55000*/  IADD3 R3, P5, PT, R3, UR12, RZ ;  /* 0x0000000c03037c10 */ /* 0x000fc6000ffbe0ff */
[----:B------:R-:W-:Y:S01]  /*55010*/  STL [R1+0x4f0], R245 ;  /* 0x0004f0f501007387 */ /* 0x000fe20000100800 */
[----:B-1----:R-:W-:Y:S02]  /*55020*/  IMAD.MOV.U32 R126, RZ, RZ, R8 ;  /* 0x000000ffff7e7224 */ /* 0x002fe400078e0008 */
[----:B------:R-:W-:Y:S01]  /*55030*/  IMAD.MOV.U32 R127, RZ, RZ, R38 ;  /* 0x000000ffff7f7224 */ /* 0x000fe200078e0026 */
[----:B------:R1:W-:Y:S04]  /*55040*/  STL [R1+0x534], R8 ;  /* 0x0005340801007387 */ /* 0x0003e80000100800 */
[----:B------:R-:W-:Y:S04]  /*55050*/  STL [R1+0x530], R38 ;  /* 0x0005302601007387 */ /* 0x000fe80000100800 */
[----:B------:R-:W-:Y:S04]  /*55060*/  STL [R1+0x574], R6 ;  /* 0x0005740601007387 */ /* 0x000fe80000100800 */
[----:B------:R2:W-:Y:S01]  /*55070*/  LDGSTS.E [R190+0x7480], desc[UR20][R126.64], P3 ;  /* 0x074800007ebe7fae */ /* 0x0005e200099a1014 */
[----:B------:R-:W-:-:S05]  /*55080*/  IADD3.X R7, PT, PT, R7, UR13, RZ, P4, !PT ;  /* 0x0000000d07077c10 */ /* 0x000fca000a7fe4ff */
[----:B------:R3:W-:Y:S01]  /*55090*/  STL [R1+0x570], R7 ;  /* 0x0005700701007387 */ /* 0x0007e20000100800 */
[----:B------:R-:W-:Y:S01]  /*550a0*/  IADD3.X R5, PT, PT, R5, UR13, RZ, P5, !PT ;  /* 0x0000000d05057c10 */ /* 0x000fe2000affe4ff */
[----:B--2---:R-:W-:Y:S02]  /*550b0*/  IMAD.MOV.U32 R126, RZ, RZ, R6 ;  /* 0x000000ffff7e7224 */ /* 0x004fe400078e0006 */
[----:B------:R2:W-:Y:S01]  /*550c0*/  STL [R1+0x5b4], R3 ;  /* 0x0005b40301007387 */ /* 0x0005e20000100800 */
[----:B------:R-:W-:Y:S01]  /*550d0*/  IMAD.MOV.U32 R127, RZ, RZ, R7 ;  /* 0x000000ffff7f7224 */ /* 0x000fe200078e0007 */
[----:B------:R-:W-:Y:S02]  /*550e0*/  IADD3 R0, P4, PT, R0, UR12, RZ ;  /* 0x0000000c00007c10 */ /* 0x000fe4000ff9e0ff */
[----:B------:R-:W-:Y:S02]  /*550f0*/  STL [R1+0x5b0], R5 ;  /* 0x0005b00501007387 */ /* 0x000fe40000100800 */
[----:B------:R-:W-:-:S02]  /*55100*/  IADD3.X R2, PT, PT, R2, UR13, RZ, P4, !PT ;  /* 0x0000000d02027c10 */ /* 0x000fc4000a7fe4ff */
[----:B------:R4:W-:Y:S04]  /*55110*/  STL [R1+0x624], R0 ;  /* 0x0006240001007387 */ /* 0x0009e80000100800 */
[----:B------:R2:W-:Y:S04]  /*55120*/  STL [R1+0x620], R2 ;  /* 0x0006200201007387 */ /* 0x0005e80000100800 */
[----:B-1----:R-:W4:Y:S04]  /*55130*/  LDL.LU R8, [R1+0x38] ;  /* 0x0000380001087983 */ /* 0x002f280000300800 */
[----:B------:R1:W-:Y:S04]  /*55140*/  LDGSTS.E [R190+0x7880], desc[UR20][R126.64], P3 ;  /* 0x078800007ebe7fae */ /* 0x0003e800099a1014 */
[----:B---3--:R-:W3:Y:S04]  /*55150*/  LDL.LU R7, [R1+0x3c] ;  /* 0x00003c0001077983 */ /* 0x008ee80000300800 */
[----:B------:R-:W3:Y:S01]  /*55160*/  LDL.LU R6, [R1+0x78] ;  /* 0x0000780001067983 */ /* 0x000ee20000300800 */
[----:B-1----:R-:W-:-:S02]  /*55170*/  IMAD.MOV.U32 R126, RZ, RZ, R3 ;  /* 0x000000ffff7e7224 */ /* 0x002fc400078e0003 */
[----:B------:R-:W-:Y:S01]  /*55180*/  IMAD.MOV.U32 R127, RZ, RZ, R5 ;  /* 0x000000ffff7f7224 */ /* 0x000fe200078e0005 */
[----:B--2---:R-:W-:-:S04]  /*55190*/  LOP3.LUT R3, R4, 0x20, RZ, 0x3c, !PT ;  /* 0x0000002004037812 */ /* 0x004fc800078e3cff */
[----:B------:R1:W-:Y:S02]  /*551a0*/  LDGSTS.E [R190+0x7c80], desc[UR20][R126.64], P3 ;  /* 0x07c800007ebe7fae */ /* 0x0003e400099a1014 */
[----:B-1----:R-:W-:Y:S02]  /*551b0*/  IMAD.MOV.U32 R126, RZ, RZ, R0 ;  /* 0x000000ffff7e7224 */ /* 0x002fe400078e0000 */
[----:B----4-:R-:W2:Y:S01]  /*551c0*/  LDL.LU R0, [R1+0x7c] ;  /* 0x00007c0001007983 */ /* 0x010ea20000300800 */
[----:B------:R-:W-:-:S03]  /*551d0*/  VIADD R190, R3, UR5 ;  /* 0x0000000503be7c36 */ /* 0x000fc60008000000 */
[----:B------:R-:W4:Y:S04]  /*551e0*/  LDL.LU R38, [R1+0xb8] ;  /* 0x0000b80001267983 */ /* 0x000f280000300800 */
[----:B------:R-:W4:Y:S01]  /*551f0*/  LDL.LU R3, [R1+0xbc] ;  /* 0x0000bc0001037983 */ /* 0x000f220000300800 */
[----:B------:R-:W-:Y:S01]  /*55200*/  IADD3 R139, P5, PT, R139, UR12, RZ ;  /* 0x0000000c8b8b7c10 */ /* 0x000fe2000ffbe0ff */
[----:B------:R-:W-:Y:S01]  /*55210*/  IMAD.MOV.U32 R127, RZ, RZ, R2 ;  /* 0x000000ffff7f7224 */ /* 0x000fe200078e0002 */
[----:B------:R-:W-:Y:S01]  /*55220*/  IADD3 R155, P4, PT, R155, UR12, RZ ;  /* 0x0000000c9b9b7c10 */ /* 0x000fe2000ff9e0ff */
[----:B------:R-:W4:Y:S01]  /*55230*/  LDL.LU R2, [R1+0xfc] ;  /* 0x0000fc0001027983 */ /* 0x000f220000300800 */
[----:B------:R-:W-:-:S03]  /*55240*/  IADD3.X R138, PT, PT, R138, UR13, RZ, P5, !PT ;  /* 0x0000000d8a8a7c10 */ /* 0x000fc6000affe4ff */
[----:B------:R1:W-:Y:S01]  /*55250*/  LDGSTS.E [R190+0x100], desc[UR20][R126.64], P3 ;  /* 0x001000007ebe7fae */ /* 0x0003e200099a1014 */
[----:B------:R-:W-:Y:S02]  /*55260*/  IADD3.X R154, PT, PT, R154, UR13, RZ, P4, !PT ;  /* 0x0000000d9a9a7c10 */ /* 0x000fe4000a7fe4ff */
[----:B------:R-:W-:Y:S01]  /*55270*/  IADD3 R171, P5, PT, R171, UR12, RZ ;  /* 0x0000000cabab7c10 */ /* 0x000fe2000ffbe0ff */
[----:B------:R-:W4:Y:S01]  /*55280*/  LDL.LU R5, [R1+0x13c] ;  /* 0x00013c0001057983 */ /* 0x000f220000300800 */
        /* <DEDUP_REMOVED lines=35> */
[----:B---3--:R-:W-:-:S04]  /*554c0*/  IADD3 R7, P5, PT, R7, UR12, RZ ;  /* 0x0000000c07077c10 */ /* 0x008fc8000ffbe0ff */
[----:B------:R-:W-:Y:S01]  /*554d0*/  IADD3.X R8, PT, PT, R8, UR13, RZ, P5, !PT ;  /* 0x0000000d08087c10 */ /* 0x000fe2000affe4ff */
[----:B------:R3:W-:Y:S01]  /*554e0*/  STL [R1+0x3c], R7 ;  /* 0x00003c0701007387 */ /* 0x0007e20000100800 */
[----:B-1----:R-:W-:-:S03]  /*554f0*/  IMAD.MOV.U32 R126, RZ, RZ, R7 ;  /* 0x000000ffff7e7224 */ /* 0x002fc600078e0007 */
[----:B------:R1:W-:Y:S01]  /*55500*/  STL [R1+0x38], R8 ;  /* 0x0000380801007387 */ /* 0x0003e20000100800 */
[----:B------:R-:W-:-:S03]  /*55510*/  IMAD.MOV.U32 R127, RZ, RZ, R8 ;  /* 0x000000ffff7f7224 */ /* 0x000fc600078e0008 */
[----:B---3--:R-:W3:Y:S04]  /*55520*/  LDL.LU R7, [R1+0xf8] ;  /* 0x0000f80001077983 */ /* 0x008ee80000300800 */
[----:B-1----:R-:W3:Y:S04]  /*55530*/  LDL.LU R8, [R1+0x138] ;  /* 0x0001380001087983 */ /* 0x002ee80000300800 */
[----:B------:R1:W-:Y:S01]  /*55540*/  LDGSTS.E [R190+0x2500], desc[UR20][R126.64], P3 ;  /* 0x025000007ebe7fae */ /* 0x0003e200099a1014 */
[----:B--2---:R-:W-:-:S04]  /*55550*/  IADD3 R0, P4, PT, R0, UR12, RZ ;  /* 0x0000000c00007c10 */ /* 0x004fc8000ff9e0ff */
[----:B------:R-:W-:Y:S02]  /*55560*/  IADD3.X R6, PT, PT, R6, UR13, RZ, P4, !PT ;  /* 0x0000000d06067c10 */ /* 0x000fe4000a7fe4ff */
[----:B----4-:R-:W-:Y:S01]  /*55570*/  IADD3 R3, P5, PT, R3, UR12, RZ ;  /* 0x0000000c03037c10 */ /* 0x010fe2000ffbe0ff */
[----:B------:R2:W-:Y:S01]  /*55580*/  STL [R1+0x7c], R0 ;  /* 0x00007c0001007387 */ /* 0x0005e20000100800 */
[----:B-1----:R-:W-:Y:S02]  /*55590*/  IMAD.MOV.U32 R126, RZ, RZ, R0 ;  /* 0x000000ffff7e7224 */ /* 0x002fe400078e0000 */
[----:B------:R-:W-:Y:S01]  /*555a0*/  IADD3.X R38, PT, PT, R38, UR13, RZ, P5, !PT ;  /* 0x0000000d26267c10 */ /* 0x000fe2000affe4ff */
[----:B------:R-:W-:Y:S01]  /*555b0*/  IMAD.MOV.U32 R127, RZ, RZ, R6 ;  /* 0x000000ffff7f7224 */ /* 0x000fe200078e0006 */
[----:B------:R1:W-:Y:S04]  /*555c0*/  STL [R1+0x78], R6 ;  /* 0x0000780601007387 */ /* 0x0003e80000100800 */
[----:B------:R4:W-:Y:S04]  /*555d0*/  STL [R1+0xbc], R3 ;  /* 0x0000bc0301007387 */ /* 0x0009e80000100800 */
[----:B--2---:R-:W2:Y:S04]  /*555e0*/  LDL.LU R0, [R1+0x17c] ;  /* 0x00017c0001007983 */ /* 0x004ea80000300800 */
[----:B------:R4:W-:Y:S04]  /*555f0*/  STL [R1+0xb8], R38 ;  /* 0x0000b82601007387 */ /* 0x0009e80000100800 */
[----:B------:R4:W-:Y:S04]  /*55600*/  LDGSTS.E [R190+0x2900], desc[UR20][R126.64], P3 ;  /* 0x029000007ebe7fae */ /* 0x0009e800099a1014 */
[----:B-1----:R-:W2:Y:S01]  /*55610*/  LDL.LU R6, [R1+0x1bc] ;  /* 0x0001bc0001067983 */ /* 0x002ea20000300800 */
[----:B----4-:R-:W-:-:S03]  /*55620*/  IMAD.MOV.U32 R126, RZ, RZ, R3 ;  /* 0x000000ffff7e7224 */ /* 0x010fc600078e0003 */
[----:B------:R-:W4:Y:S01]  /*55630*/  LDL.LU R3, [R1+0x178] ;  /* 0x0001780001037983 */ /* 0x000f220000300800 */
[----:B------:R-:W-:-:S03]  /*55640*/  IMAD.MOV.U32 R127, RZ, RZ, R38 ;  /* 0x000000ffff7f7224 */ /* 0x000fc600078e0026 */
[----:B------:R-:W4:Y:S01]  /*55650*/  LDL.LU R38, [R1+0x1b8] ;  /* 0x0001b80001267983 */ /* 0x000f220000300800 */
[----:B------:R-:W-:Y:S02]  /*55660*/  IADD3 R2, P4, PT, R2, UR12, RZ ;  /* 0x0000000c02027c10 */ /* 0x000fe4000ff9e0ff */
[----:B------:R-:W-:Y:S01]  /*55670*/  IADD3 R5, P5, PT, R5, UR12, RZ ;  /* 0x0000000c05057c10 */ /* 0x000fe2000ffbe0ff */
[----:B------:R1:W-:Y:S04]  /*55680*/  LDGSTS.E [R190+0x2d00], desc[UR20][R126.64], P3 ;  /* 0x02d000007ebe7fae */ /* 0x0003e800099a1014 */
[----:B------:R3:W-:Y:S01]  /*55690*/  STL [R1+0xfc], R2 ;  /* 0x0000fc0201007387 */ /* 0x0007e20000100800 */
[----:B-1----:R-:W-:Y:S01]  /*556a0*/  IMAD.MOV.U32 R126, RZ, RZ, R2 ;  /* 0x000000ffff7e7224 */ /* 0x002fe200078e0002 */
[----:B---3--:R-:W-:-:S02]  /*556b0*/  IADD3.X R7, PT, PT, R7, UR13, RZ, P4, !PT ;  /* 0x0000000d07077c10 */ /* 0x008fc4000a7fe4ff */
[----:B------:R-:W-:-:S03]  /*556c0*/  IADD3.X R8, PT, PT, R8, UR13, RZ, P5, !PT ;  /* 0x0000000d08087c10 */ /* 0x000fc6000affe4ff */
[----:B------:R-:W-:Y:S01]  /*556d0*/  IMAD.MOV.U32 R127, RZ, RZ, R7 ;  /* 0x000000ffff7f7224 */ /* 0x000fe200078e0007 */
[----:B------:R1:W-:Y:S04]  /*556e0*/  STL [R1+0xf8], R7 ;  /* 0x0000f80701007387 */ /* 0x0003e80000100800 */
[----:B------:R3:W-:Y:S04]  /*556f0*/  STL [R1+0x13c], R5 ;  /* 0x00013c0501007387 */ /* 0x0007e80000100800 */
[----:B------:R-:W4:Y:S04]  /*55700*/  LDL.LU R2, [R1+0x1fc] ;  /* 0x0001fc0001027983 */ /* 0x000f280000300800 */
[----:B------:R2:W-:Y:S04]  /*55710*/  STL [R1+0x138], R8 ;  /* 0x0001380801007387 */ /* 0x0005e80000100800 */
[----:B------:R3:W-:Y:S04]  /*55720*/  LDGSTS.E [R190+0x3100], desc[UR20][R126.64], P3 ;  /* 0x031000007ebe7fae */ /* 0x0007e800099a1014 */
[----:B-1----:R-:W4:Y:S01]  /*55730*/  LDL.LU R7, [R1+0x23c] ;  /* 0x00023c0001077983 */ /* 0x002f220000300800 */
[----:B---3--:R-:W-:Y:S01]  /*55740*/  IMAD.MOV.U32 R126, RZ, RZ, R5 ;  /* 0x000000ffff7e7224 */ /* 0x008fe200078e0005 */
[----:B--2---:R-:W-:-:S02]  /*55750*/  IADD3 R0, P4, PT, R0, UR12, RZ ;  /* 0x0000000c00007c10 */ /* 0x004fc4000ff9e0ff */
[----:B------:R-:W2:Y:S01]  /*55760*/  LDL.LU R5, [R1+0x1f8] ;  /* 0x0001f80001057983 */ /* 0x000ea20000300800 */
[----:B------:R-:W-:-:S03]  /*55770*/  IMAD.MOV.U32 R127, RZ, RZ, R8 ;  /* 0x000000ffff7f7224 */ /* 0x000fc600078e0008 */
[----:B------:R-:W3:Y:S04]  /*55780*/  LDL.LU R8, [R1+0x238] ;  /* 0x0002380001087983 */ /* 0x000ee80000300800 */
[----:B------:R1:W-:Y:S01]  /*55790*/  LDGSTS.E [R190+0x3500], desc[UR20][R126.64], P3 ;  /* 0x035000007ebe7fae */ /* 0x0003e200099a1014 */
[----:B------:R-:W-:-:S03]  /*557a0*/  IADD3 R6, P5, PT, R6, UR12, RZ ;  /* 0x0000000c06067c10 */ /* 0x000fc6000ffbe0ff */
[----:B------:R4:W-:Y:S02]  /*557b0*/  STL [R1+0x17c], R0 ;  /* 0x00017c0001007387 */ /* 0x0009e40000100800 */
[----:B----4-:R-:W-:Y:S01]  /*557c0*/  IADD3.X R3, PT, PT, R3, UR13, RZ, P4, !PT ;  /* 0x0000000d03037c10 */ /* 0x010fe2000a7fe4ff */
[----:B-1----:R-:W-:Y:S01]  /*557d0*/  IMAD.MOV.U32 R126, RZ, RZ, R0 ;  /* 0x000000ffff7e7224 */ /* 0x002fe200078e0000 */
        /* <DEDUP_REMOVED lines=8> */
[----:B----4-:R-:W-:-:S03]  /*55860*/  IMAD.MOV.U32 R126, RZ, RZ, R6 ;  /* 0x000000ffff7e7224 */ /* 0x010fc600078e0006 */
[----:B------:R-:W4:Y:S01]  /*55870*/  LDL.LU R6, [R1+0x278] ;  /* 0x0002780001067983 */ /* 0x000f220000300800 */
[----:B------:R-:W-:-:S03]  /*55880*/  IMAD.MOV.U32 R127, RZ, RZ, R38 ;  /* 0x000000ffff7f7224 */ /* 0x000fc600078e0026 */
[----:B------:R-:W4:Y:S04]  /*55890*/  LDL.LU R38, [R1+0x2b8] ;  /* 0x0002b80001267983 */ /* 0x000f280000300800 */
[----:B------:R1:W-:Y:S01]  /*558a0*/  LDGSTS.E [R190+0x3d00], desc[UR20][R126.64], P3 ;  /* 0x03d000007ebe7fae */ /* 0x0003e200099a1014 */
[----:B------:R-:W-:-:S05]  /*558b0*/  IADD3 R2, P4, PT, R2, UR12, RZ ;  /* 0x0000000c02027c10 */ /* 0x000fca000ff9e0ff */
        /* <DEDUP_REMOVED lines=8> */
[----:B------:R-:W3:Y:S04]  /*55940*/  LDL.LU R2, [R1+0x2fc] ;  /* 0x0002fc0001027983 */ /* 0x000ee80000300800 */
[----:B------:R2:W-:Y:S04]  /*55950*/  STL [R1+0x238], R8 ;  /* 0x0002380801007387 */ /* 0x0005e80000100800 */
[----:B------:R2:W-:Y:S04]  /*55960*/  LDGSTS.E [R190+0x4100], desc[UR20][R126.64], P3 ;  /* 0x041000007ebe7fae */ /* 0x0005e800099a1014 */
[----:B-1----:R-:W3:Y:S01]  /*55970*/  LDL.LU R5, [R1+0x33c] ;  /* 0x00033c0001057983 */ /* 0x002ee20000300800 */
[----:B--2---:R-:W-:Y:S01]  /*55980*/  IMAD.MOV.U32 R126, RZ, RZ, R7 ;  /* 0x000000ffff7e7224 */ /* 0x004fe200078e0007 */
[----:B------:R-:W-:-:S02]  /*55990*/  IADD3 R0, P4, PT, R0, UR12, RZ ;  /* 0x0000000c00007c10 */ /* 0x000fc4000ff9e0ff */
[----:B------:R-:W2:Y:S01]  /*559a0*/  LDL.LU R7, [R1+0x2f8] ;  /* 0x0002f80001077983 */ /* 0x000ea20000300800 */
[----:B------:R-:W-:-:S03]  /*559b0*/  IMAD.MOV.U32 R127, RZ, RZ, R8 ;  /* 0x000000ffff7f7224 */ /* 0x000fc600078e0008 */
[----:B------:R-:W2:Y:S04]  /*559c0*/  LDL.LU R8, [R1+0x338] ;  /* 0x0003380001087983 */ /* 0x000ea80000300800 */
[----:B------:R1:W-:Y:S01]  /*559d0*/  LDGSTS.E [R190+0x4500], desc[UR20][R126.64], P3 ;  /* 0x045000007ebe7fae */ /* 0x0003e200099a1014 */
[----:B------:R-:W-:-:S03]  /*559e0*/  IADD3 R3, P5, PT, R3, UR12, RZ ;  /* 0x0000000c03037c10 */ /* 0x000fc6000ffbe0ff */
[----:B------:R-:W-:Y:S01]  /*559f0*/  STL [R1+0x27c], R0 ;  /* 0x00027c0001007387 */ /* 0x000fe20000100800 */
[----:B----4-:R-:W-:Y:S01]  /*55a00*/  IADD3.X R6, PT, PT, R6, UR13, RZ, P4, !PT ;  /* 0x0000000d06067c10 */ /* 0x010fe2000a7fe4ff */
[----:B-1----:R-:W-:Y:S01]  /*55a10*/  IMAD.MOV.U32 R126, RZ, RZ, R0 ;  /* 0x000000ffff7e7224 */ /* 0x002fe200078e0000 */
[----:B------:R-:W-:-:S03]  /*55a20*/  IADD3.X R38, PT, PT, R38, UR13, RZ, P5, !PT ;  /* 0x0000000d26267c10 */ /* 0x000fc6000affe4ff */
[----:B------:R-:W-:Y:S01]  /*55a30*/  IMAD.MOV.U32 R127, RZ, RZ, R6 ;  /* 0x000000ffff7f7224 */ /* 0x000fe200078e0006 */
[----:B------:R1:W-:Y:S04]  /*55a40*/  STL [R1+0x278], R6 ;  /* 0x0002780601007387 */ /* 0x0003e80000100800 */
[----:B------:R-:W-:Y:S04]  /*55a50*/  STL [R1+0x2bc], R3 ;  /* 0x0002bc0301007387 */ /* 0x000fe80000100800 */
[----:B------:R4:W-:Y:S04]  /*55a60*/  LDGSTS.E [R190+0x4900], desc[UR20][R126.64], P3 ;  /* 0x049000007ebe7fae */ /* 0x0009e800099a1014 */
[----:B-1----:R-:W2:Y:S04]  /*55a70*/  LDL.LU R6, [R1+0x37c] ;  /* 0x00037c0001067983 */ /* 0x002ea80000300800 */
[----:B------:R1:W-:Y:S04]  /*55a80*/  STL [R1+0x2b8], R38 ;  /* 0x0002b82601007387 */ /* 0x0003e80000100800 */
[----:B------:R-:W2:Y:S01]  /*55a90*/  LDL.LU R0, [R1+0x3bc] ;  /* 0x0003bc0001007983 */ /* 0x000ea20000300800 */
[----:B----4-:R-:W-:-:S03]  /*55aa0*/  IMAD.MOV.U32 R127, RZ, RZ, R38 ;  /* 0x000000ffff7f7224 */ /* 0x010fc600078e0026 */
[----:B-1----:R-:W4:Y:S01]  /*55ab0*/  LDL.LU R38, [R1+0x378] ;  /* 0x0003780001267983 */ /* 0x002f220000300800 */
        /* <DEDUP_REMOVED lines=8> */
[----:B------:R-:W-:-:S03]  /*55b40*/  IADD3.X R8, PT, PT, R8, UR13, RZ, P5, !PT ;  /* 0x0000000d08087c10 */ /* 0x000fc6000affe4ff */
[----:B------:R-:W-:Y:S01]  /*55b50*/  IMAD.MOV.U32 R127, RZ, RZ, R7 ;  /* 0x000000ffff7f7224 */ /* 0x000fe200078e0007 */
[----:B------:R1:W-:Y:S04]  /*55b60*/  STL [R1+0x2f8], R7 ;  /* 0x0002f80701007387 */ /* 0x0003e80000100800 */
[----:B------:R-:W-:Y:S04]  /*55b70*/  STL [R1+0x33c], R5 ;  /* 0x00033c0501007387 */ /* 0x000fe80000100800 */
[----:B------:R2:W-:Y:S04]  /*55b80*/  LDGSTS.E [R190+0x5100], desc[UR20][R126.64], P3 ;  /* 0x051000007ebe7fae */ /* 0x0005e800099a1014 */
[----:B-1----:R-:W3:Y:S04]  /*55b90*/  LDL.LU R7, [R1+0x3fc] ;  /* 0x0003fc0001077983 */ /* 0x002ee80000300800 */
[----:B------:R1:W-:Y:S04]  /*55ba0*/  STL [R1+0x338], R8 ;  /* 0x0003380801007387 */ /* 0x0003e80000100800 */
[----:B------:R-:W3:Y:S01]  /*55bb0*/  LDL.LU R2, [R1+0x43c] ;  /* 0x00043c0001027983 */ /* 0x000ee20000300800 */
[----:B--2---:R-:W-:-:S02]  /*55bc0*/  IMAD.MOV.U32 R127, RZ, RZ, R8 ;  /* 0x000000ffff7f7224 */ /* 0x004fc400078e0008 */
[----:B------:R-:W-:Y:S01]  /*55bd0*/  IMAD.MOV.U32 R126, RZ, RZ, R5 ;  /* 0x000000ffff7e7224 */ /* 0x000fe200078e0005 */
[----:B-1----:R-:W2:Y:S04]  /*55be0*/  LDL.LU R8, [R1+0x3f8] ;  /* 0x0003f80001087983 */ /* 0x002ea80000300800 */
[----:B------:R-:W2:Y:S01]  /*55bf0*/  LDL.LU R5, [R1+0x438] ;  /* 0x0004380001057983 */ /* 0x000ea20000300800 */
[----:B------:R-:W-:-:S03]  /*55c00*/  IADD3 R6, P4, PT, R6, UR12, RZ ;  /* 0x0000000c06067c10 */ /* 0x000fc6000ff9e0ff */
[----:B------:R1:W-:Y:S01]  /*55c10*/  LDGSTS.E [R190+0x5500], desc[UR20][R126.64], P3 ;  /* 0x055000007ebe7fae */ /* 0x0003e200099a1014 */
[----:B------:R-:W-:Y:S02]  /*55c20*/  IADD3 R0, P5, PT, R0, UR12, RZ ;  /* 0x0000000c00007c10 */ /* 0x000fe4000ffbe0ff */
[----:B----4-:R-:W-:Y:S01]  /*55c30*/  IADD3.X R38, PT, PT, R38, UR13, RZ, P4, !PT ;  /* 0x0000000d26267c10 */ /* 0x010fe2000a7fe4ff */
[----:B-1----:R-:W-:Y:S01]  /*55c40*/  IMAD.MOV.U32 R126, RZ, RZ, R6 ;  /* 0x000000ffff7e7224 */ /* 0x002fe200078e0006 */
[----:B------:R1:W-:Y:S01]  /*55c50*/  STL [R1+0x37c], R6 ;  /* 0x00037c0601007387 */ /* 0x0003e20000100800 */
[----:B------:R-:W-:Y:S02]  /*55c60*/  IADD3.X R3, PT, PT, R3, UR13, RZ, P5, !PT ;  /* 0x0000000d03037c10 */ /* 0x000fe4000affe4ff */
[----:B------:R-:W-:Y:S01]  /*55c70*/  IMAD.MOV.U32 R127, RZ, RZ, R38 ;  /* 0x000000ffff7f7224 */ /* 0x000fe200078e0026 */
[----:B------:R-:W-:Y:S04]  /*55c80*/  STL [R1+0x378], R38 ;  /* 0x0003782601007387 */ /* 0x000fe80000100800 */
[----:B------:R-:W-:Y:S04]  /*55c90*/  STL [R1+0x3bc], R0 ;  /* 0x0003bc0001007387 */ /* 0x000fe80000100800 */
[----:B------:R4:W-:Y:S04]  /*55ca0*/  LDGSTS.E [R190+0x5900], desc[UR20][R126.64], P3 ;  /* 0x059000007ebe7fae */ /* 0x0009e800099a1014 */
[----:B------:R4:W-:Y:S04]  /*55cb0*/  STL [R1+0x3b8], R3 ;  /* 0x0003b80301007387 */ /* 0x0009e80000100800 */
[----:B-1----:R-:W2:Y:S01]  /*55cc0*/  LDL.LU R6, [R1+0x478] ;  /* 0x0004780001067983 */ /* 0x002ea20000300800 */
[----:B----4-:R-:W-:-:S03]  /*55cd0*/  IMAD.MOV.U32 R127, RZ, RZ, R3 ;  /* 0x000000ffff7f7224 */ /* 0x010fc600078e0003 */
[----:B------:R-:W4:Y:S01]  /*55ce0*/  LDL.LU R3, [R1+0x47c] ;  /* 0x00047c0001037983 */ /* 0x000f220000300800 */
[----:B------:R-:W-:-:S03]  /*55cf0*/  IMAD.MOV.U32 R126, RZ, RZ, R0 ;  /* 0x000000ffff7e7224 */ /* 0x000fc600078e0000 */
[----:B------:R-:W4:Y:S04]  /*55d00*/  LDL.LU R245, [R1+0x4b8] ;  /* 0x0004b80001f57983 */ /* 0x000f280000300800 */
[----:B------:R-:W4:Y:S04]  /*55d10*/  LDL.LU R0, [R1+0x4bc] ;  /* 0x0004bc0001007983 */ /* 0x000f280000300800 */
[----:B------:R1:W-:Y:S01]  /*55d20*/  LDGSTS.E [R190+0x5d00], desc[UR20][R126.64], P3 ;  /* 0x05d000007ebe7fae */ /* 0x0003e200099a1014 */
[----:B---3--:R-:W-:Y:S02]  /*55d30*/  IADD3 R7, P4, PT, R7, UR12, RZ ;  /* 0x0000000c07077c10 */ /* 0x008fe4000ff9e0ff */
[----:B------:R-:W-:-:S03]  /*55d40*/  IADD3 R2, P5, PT, R2, UR12, RZ ;  /* 0x0000000c02027c10 */ /* 0x000fc6000ffbe0ff */
[----:B------:R-:W-:Y:S01]  /*55d50*/  STL [R1+0x3fc], R7 ;  /* 0x0003fc0701007387 */ /* 0x000fe20000100800 */
[----:B--2---:R-:W-:Y:S02]  /*55d60*/  IADD3.X R8, PT, PT, R8, UR13, RZ, P4, !PT ;  /* 0x0000000d08087c10 */ /* 0x004fe4000a7fe4ff */
[----:B------:R-:W-:-:S03]  /*55d70*/  IADD3.X R5, PT, PT, R5, UR13, RZ, P5, !PT ;  /* 0x0000000d05057c10 */ /* 0x000fc6000affe4ff */
[----:B------:R2:W-:Y:S04]  /*55d80*/  STL [R1+0x3f8], R8 ;  /* 0x0003f80801007387 */ /* 0x0005e80000100800 */
[----:B------:R-:W-:Y:S04]  /*55d90*/  STL [R1+0x43c], R2 ;  /* 0x00043c0201007387 */ /* 0x000fe80000100800 */
[----:B------:R3:W-:Y:S04]  /*55da0*/  STL [R1+0x438], R5 ;  /* 0x0004380501007387 */ /* 0x0007e80000100800 */
[----:B------:R-:W4:Y:S01]  /*55db0*/  LDL.LU R229, [R1+0x4f8] ;  /* 0x0004f80001e57983 */ /* 0x000f220000300800 */
[----:B-1----:R-:W-:-:S03]  /*55dc0*/  IMAD.MOV.U32 R126, RZ, RZ, R7 ;  /* 0x000000ffff7e7224 */ /* 0x002fc600078e0007 */
[----:B------:R-:W4:Y:S01]  /*55dd0*/  LDL.LU R38, [R1+0x4fc] ;  /* 0x0004fc0001267983 */ /* 0x000f220000300800 */
[----:B------:R-:W-:-:S03]  /*55de0*/  IMAD.MOV.U32 R127, RZ, RZ, R8 ;  /* 0x000000ffff7f7224 */ /* 0x000fc600078e0008 */
[----:B--2---:R-:W2:Y:S04]  /*55df0*/  LDL.LU R8, [R1+0x538] ;  /* 0x0005380001087983 */ /* 0x004ea80000300800 */
[----:B------:R-:W2:Y:S04]  /*55e00*/  LDL.LU R7, [R1+0x53c] ;  /* 0x00053c0001077983 */ /* 0x000ea80000300800 */
[----:B------:R1:W-:Y:S02]  /*55e10*/  LDGSTS.E [R190+0x6100], desc[UR20][R126.64], P3 ;  /* 0x061000007ebe7fae */ /* 0x0003e400099a1014 */
[----:B-1----:R-:W-:Y:S01]  /*55e20*/  IMAD.MOV.U32 R126, RZ, RZ, R2 ;  /* 0x000000ffff7e7224 */ /* 0x002fe200078e0002 */
[----:B----4-:R-:W-:Y:S01]  /*55e30*/  IADD3 R3, P4, PT, R3, UR12, RZ ;  /* 0x0000000c03037c10 */ /* 0x010fe2000ff9e0ff */
[----:B------:R-:W-:-:S02]  /*55e40*/  IMAD.MOV.U32 R127, RZ, RZ, R5 ;  /* 0x000000ffff7f7224 */ /* 0x000fc400078e0005 */
[----:B---3--:R-:W3:Y:S01]  /*55e50*/  LDL.LU R5, [R1+0x57c] ;  /* 0x00057c0001057983 */ /* 0x008ee20000300800 */
[----:B------:R-:W-:-:S03]  /*55e60*/  IADD3.X R6, PT, PT, R6, UR13, RZ, P4, !PT ;  /* 0x0000000d06067c10 */ /* 0x000fc6000a7fe4ff */
[----:B------:R-:W4:Y:S01]  /*55e70*/  LDL.LU R2, [R1+0x5bc] ;  /* 0x0005bc0001027983 */ /* 0x000f220000300800 */
[----:B------:R-:W-:-:S03]  /*55e80*/  IADD3 R0, P5, PT, R0, UR12, RZ ;  /* 0x0000000c00007c10 */ /* 0x000fc6000ffbe0ff */
[----:B------:R-:W-:Y:S01]  /*55e90*/  STL [R1+0x47c], R3 ;  /* 0x00047c0301007387 */ /* 0x000fe20000100800 */
[----:B------:R-:W-:-:S03]  /*55ea0*/  IADD3.X R245, PT, PT, R245, UR13, RZ, P5, !PT ;  /* 0x0000000df5f57c10 */ /* 0x000fc6000affe4ff */
[----:B------:R1:W-:Y:S04]  /*55eb0*/  LDGSTS.E [R190+0x6500], desc[UR20][R126.64], P3 ;  /* 0x065000007ebe7fae */ /* 0x0003e800099a1014 */
[----:B------:R1:W-:Y:S04]  /*55ec0*/  STL [R1+0x478], R6 ;  /* 0x0004780601007387 */ /* 0x0003e80000100800 */
[----:B------:R1:W-:Y:S02]  /*55ed0*/  STL [R1+0x4bc], R0 ;  /* 0x0004bc0001007387 */ /* 0x0003e40000100800 */
[----:B-1----:R-:W-:-:S02]  /*55ee0*/  IMAD.MOV.U32 R127, RZ, RZ, R6 ;  /* 0x000000ffff7f7224 */ /* 0x002fc400078e0006 */
[----:B------:R-:W4:Y:S01]  /*55ef0*/  LDL.LU R6, [R1+0x578] ;  /* 0x0005780001067983 */ /* 0x000f220000300800 */
[----:B------:R-:W-:-:S03]  /*55f00*/  IMAD.MOV.U32 R126, RZ, RZ, R3 ;  /* 0x000000ffff7e7224 */ /* 0x000fc600078e0003 */
[----:B------:R-:W-:Y:S04]  /*55f10*/  STL [R1+0x4b8], R245 ;  /* 0x0004b8f501007387 */ /* 0x000fe80000100800 */
[----:B------:R-:W4:Y:S04]  /*55f20*/  LDL.LU R3, [R1+0x5b8] ;  /* 0x0005b80001037983 */ /* 0x000f280000300800 */
[----:B------:R1:W-:Y:S02]  /*55f30*/  LDGSTS.E [R190+0x6900], desc[UR20][R126.64], P3 ;  /* 0x069000007ebe7fae */ /* 0x0003e400099a1014 */
[----:B-1----:R-:W-:-:S02]  /*55f40*/  IMAD.MOV.U32 R126, RZ, RZ, R0 ;  /* 0x000000ffff7e7224 */ /* 0x002fc400078e0000 */
[----:B------:R-:W4:Y:S01]  /*55f50*/  LDL.LU R0, [R1+0x628] ;  /* 0x0006280001007983 */ /* 0x000f220000300800 */
[----:B------:R-:W-:-:S05]  /*55f60*/  IMAD.MOV.U32 R127, RZ, RZ, R245 ;  /* 0x000000ffff7f7224 */ /* 0x000fca00078e00f5 */
[----:B------:R1:W-:Y:S01]  /*55f70*/  LDGSTS.E [R190+0x6d00], desc[UR20][R126.64], P3 ;  /* 0x06d000007ebe7fae */ /* 0x0003e200099a1014 */
[----:B------:R-:W-:-:S04]  /*55f80*/  IADD3 R38, P4, PT, R38, UR12, RZ ;  /* 0x0000000c26267c10 */ /* 0x000fc8000ff9e0ff */
[----:B------:R-:W-:Y:S01]  /*55f90*/  IADD3.X R229, PT, PT, R229, UR13, RZ, P4, !PT ;  /* 0x0000000de5e57c10 */ /* 0x000fe2000a7fe4ff */
[----:B-1----:R-:W-:Y:S01]  /*55fa0*/  IMAD.MOV.U32 R126, RZ, RZ, R38 ;  /* 0x000000ffff7e7224 */ /* 0x002fe200078e0026 */
[----:B--2---:R-:W-:-:S03]  /*55fb0*/  IADD3 R7, P5, PT, R7, UR12, RZ ;  /* 0x0000000c07077c10 */ /* 0x004fc6000ffbe0ff */
[----:B------:R-:W-:Y:S01]  /*55fc0*/  IMAD.MOV.U32 R127, RZ, RZ, R229 ;  /* 0x000000ffff7f7224 */ /* 0x000fe200078e00e5 */
[----:B------:R-:W-:-:S04]  /*55fd0*/  IADD3.X R8, PT, PT, R8, UR13, RZ, P5, !PT ;  /* 0x0000000d08087c10 */ /* 0x000fc8000affe4ff */
[----:B------:R1:W-:Y:S04]  /*55fe0*/  LDGSTS.E [R190+0x7100], desc[UR20][R126.64], P3 ;  /* 0x071000007ebe7fae */ /* 0x0003e800099a1014 */
[----:B------:R-:W-:Y:S01]  /*55ff0*/  STL [R1+0x4fc], R38 ;  /* 0x0004fc2601007387 */ /* 0x000fe20000100800 */
[----:B-1----:R-:W-:Y:S02]  /*56000*/  IMAD.MOV.U32 R126, RZ, RZ, R7 ;  /* 0x000000ffff7e7224 */ /* 0x002fe400078e0007 */
[----:B------:R-:W-:Y:S01]  /*56010*/  IMAD.MOV.U32 R127, RZ, RZ, R8 ;  /* 0x000000ffff7f7224 */ /* 0x000fe200078e0008 */
[----:B---3--:R-:W-:-:S04]  /*56020*/  IADD3 R5, P4, PT, R5, UR12, RZ ;  /* 0x0000000c05057c10 */ /* 0x008fc8000ff9e0ff */
[----:B------:R1:W-:Y:S01]  /*56030*/  LDGSTS.E [R190+0x7500], desc[UR20][R126.64], P3 ;  /* 0x075000007ebe7fae */ /* 0x0003e200099a1014 */
[----:B----4-:R-:W-:-:S03]  /*56040*/  IADD3 R2, P5, PT, R2, UR12, RZ ;  /* 0x0000000c02027c10 */ /* 0x010fc6000ffbe0ff */
[----:B------:R-:W-:Y:S04]  /*56050*/  STL [R1+0x4f8], R229 ;  /* 0x0004f8e501007387 */ /* 0x000fe80000100800 */
[----:B------:R-:W-:Y:S01]  /*56060*/  STL [R1+0x53c], R7 ;  /* 0x00053c0701007387 */ /* 0x000fe20000100800 */
[----:B-1----:R-:W-:-:S03]  /*56070*/  IMAD.MOV.U32 R126, RZ, RZ, R5 ;  /* 0x000000ffff7e7224 */ /* 0x002fc600078e0005 */
[----:B------:R-:W-:Y:S01]  /*56080*/  STL [R1+0x538], R8 ;  /* 0x0005380801007387 */ /* 0x000fe20000100800 */
[----:B------:R-:W-:-:S03]  /*56090*/  IADD3.X R6, PT, PT, R6, UR13, RZ, P4, !PT ;  /* 0x0000000d06067c10 */ /* 0x000fc6000a7fe4ff */
[----:B------:R-:W-:Y:S02]  /*560a0*/  STL [R1+0x57c], R5 ;  /* 0x00057c0501007387 */ /* 0x000fe40000100800 */
[----:B------:R-:W-:Y:S01]  /*560b0*/  IMAD.MOV.U32 R127, RZ, RZ, R6 ;  /* 0x000000ffff7f7224 */ /* 0x000fe200078e0006 */
[----:B------:R-:W-:Y:S01]  /*560c0*/  IADD3.X R3, PT, PT, R3, UR13, RZ, P5, !PT ;  /* 0x0000000d03037c10 */ /* 0x000fe2000affe4ff */
[----:B------:R-:W-:Y:S04]  /*560d0*/  STL [R1+0x578], R6 ;  /* 0x0005780601007387 */ /* 0x000fe80000100800 */
[----:B------:R1:W-:Y:S04]  /*560e0*/  LDGSTS.E [R190+0x7900], desc[UR20][R126.64], P3 ;  /* 0x079000007ebe7fae */ /* 0x0003e800099a1014 */
[----:B------:R2:W-:Y:S04]  /*560f0*/  STL [R1+0x5bc], R2 ;  /* 0x0005bc0201007387 */ /* 0x0005e80000100800 */
[----:B------:R-:W-:Y:S01]  /*56100*/  STL [R1+0x5b8], R3 ;  /* 0x0005b80301007387 */ /* 0x000fe20000100800 */
[----:B-1----:R-:W-:Y:S01]  /*56110*/  IMAD.MOV.U32 R126, RZ, RZ, R2 ;  /* 0x000000ffff7e7224 */ /* 0x002fe200078e0002 */
[----:B------:R-:W-:Y:S01]  /*56120*/  IADD3 R0, P4, PT, R0, UR12, RZ ;  /* 0x0000000c00007c10 */ /* 0x000fe2000ff9e0ff */
[----:B------:R-:W-:Y:S01]  /*56130*/  IMAD.MOV.U32 R127, RZ, RZ, R3 ;  /* 0x000000ffff7f7224 */ /* 0x000fe200078e0003 */
[----:B--2---:R-:W-:-:S03]  /*56140*/  LOP3.LUT R2, R4, 0x30, RZ, 0x3c, !PT ;  /* 0x0000003004027812 */ /* 0x004fc600078e3cff */
[----:B------:R1:W-:Y:S04]  /*56150*/  STL [R1+0x628], R0 ;  /* 0x0006280001007387 */ /* 0x0003e80000100800 */
[----:B------:R2:W-:Y:S04]  /*56160*/  LDGSTS.E [R190+0x7d00], desc[UR20][R126.64], P3 ;  /* 0x07d000007ebe7fae */ /* 0x0005e800099a1014 */
[----:B------:R-:W3:Y:S01]  /*56170*/  LDL.LU R5, [R1] ;  /* 0x0000000001057983 */ /* 0x000ee20000300800 */
[----:B--2---:R-:W-:-:S03]  /*56180*/  VIADD R190, R2, UR5 ;  /* 0x0000000502be7c36 */ /* 0x004fc60008000000 */
[----:B------:R-:W2:Y:S04]  /*56190*/  LDL.LU R2, [R1+0x4] ;  /* 0x0000040001027983 */ /* 0x000ea80000300800 */
[----:B------:R-:W4:Y:S04]  /*561a0*/  LDL.LU R8, [R1+0x40] ;  /* 0x0000400001087983 */ /* 0x000f280000300800 */
[----:B------:R-:W4:Y:S01]  /*561b0*/  LDL.LU R7, [R1+0x44] ;  /* 0x0000440001077983 */ /* 0x000f220000300800 */
[----:B------:R-:W-:-:S03]  /*561c0*/  IMAD.MOV.U32 R126, RZ, RZ, R0 ;  /* 0x000000ffff7e7224 */ /* 0x000fc600078e0000 */
[----:B------:R-:W4:Y:S04]  /*561d0*/  LDL.LU R6, [R1+0x80] ;  /* 0x0000800001067983 */ /* 0x000f280000300800 */
[----:B-1----:R-:W4:Y:S04]  /*561e0*/  LDL.LU R0, [R1+0x84] ;  /* 0x0000840001007983 */ /* 0x002f280000300800 */
[----:B------:R-:W4:Y:S04]  /*561f0*/  LDL.LU R38, [R1+0xc0] ;  /* 0x0000c00001267983 */ /* 0x000f280000300800 */
[----:B------:R-:W4:Y:S01]  /*56200*/  LDL.LU R3, [R1+0xc4] ;  /* 0x0000c40001037983 */ /* 0x000f220000300800 */
[----:B------:R-:W-:-:S02]  /*56210*/  IADD3.X R124, PT, PT, R124, UR13, RZ, P4, !PT ;  /* 0x0000000d7c7c7c10 */ /* 0x000fc4000a7fe4ff */
[----:B------:R-:W-:-:S03]  /*56220*/  IADD3 R141, P5, PT, R141, UR12, RZ ;  /* 0x0000000c8d8d7c10 */ /* 0x000fc6000ffbe0ff */
[----:B------:R-:W-:Y:S01]  /*56230*/  IMAD.MOV.U32 R127, RZ, RZ, R124 ;  /* 0x000000ffff7f7224 */ /* 0x000fe200078e007c */
[----:B------:R-:W-:Y:S02]  /*56240*/  IADD3.X R140, PT, PT, R140, UR13, RZ, P5, !PT ;  /* 0x0000000d8c8c7c10 */ /* 0x000fe4000affe4ff */
[----:B------:R-:W-:Y:S02]  /*56250*/  IADD3 R157, P4, PT, R157, UR12, RZ ;  /* 0x0000000c9d9d7c10 */ /* 0x000fe4000ff9e0ff */
[----:B------:R1:W-:Y:S02]  /*56260*/  LDGSTS.E [R190+0x180], desc[UR20][R126.64], P3 ;  /* 0x001800007ebe7fae */ /* 0x0003e400099a1014 */
[----:B------:R-:W-:Y:S02]  /*56270*/  IADD3.X R156, PT, PT, R156, UR13, RZ, P4, !PT ;  /* 0x0000000d9c9c7c10 */ /* 0x000fe4000a7fe4ff */
[----:B------:R-:W-:Y:S01]  /*56280*/  IADD3 R173, P5, PT, R173, UR12, RZ ;  /* 0x0000000cadad7c10 */ /* 0x000fe2000ffbe0ff */
[----:B-1----:R-:W-:-:S02]  /*56290*/  IMAD.MOV.U32 R126, RZ, RZ, R141 ;  /* 0x000000ffff7e7224 */ /* 0x002fc400078e008d */
        /* <DEDUP_REMOVED lines=29> */
[----:B--2---:R-:W-:-:S04]  /*56470*/  IADD3 R2, P4, PT, R2, UR12, RZ ;  /* 0x0000000c02027c10 */ /* 0x004fc8000ff9e0ff */
[----:B---3--:R-:W-:Y:S02]  /*56480*/  IADD3.X R5, PT, PT, R5, UR13, RZ, P4, !PT ;  /* 0x0000000d05057c10 */ /* 0x008fe4000a7fe4ff */
[----:B----4-:R-:W-:Y:S01]  /*56490*/  IADD3 R7, P5, PT, R7, UR12, RZ ;  /* 0x0000000c07077c10 */ /* 0x010fe2000ffbe0ff */
[----:B------:R2:W-:Y:S01]  /*564a0*/  STL [R1+0x4], R2 ;  /* 0x0000040201007387 */ /* 0x0005e20000100800 */
[----:B-1----:R-:W-:Y:S02]  /*564b0*/  IMAD.MOV.U32 R126, RZ, RZ, R2 ;  /* 0x000000ffff7e7224 */ /* 0x002fe400078e0002 */
[----:B------:R-:W-:Y:S01]  /*564c0*/  IADD3.X R8, PT, PT, R8, UR13, RZ, P5, !PT ;  /* 0x0000000d08087c10 */ /* 0x000fe2000affe4ff */
[----:B------:R-:W-:Y:S01]  /*564d0*/  IMAD.MOV.U32 R127, RZ, RZ, R5 ;  /* 0x000000ffff7f7224 */ /* 0x000fe200078e0005 */
[----:B------:R1:W-:Y:S04]  /*564e0*/  STL [R1], R5 ;  /* 0x0000000501007387 */ /* 0x0003e80000100800 */
[----:B------:R3:W-:Y:S01]  /*564f0*/  STL [R1+0x44], R7 ;  /* 0x0000440701007387 */ /* 0x0007e20000100800 */
[----:B------:R-:W-:-:S03]  /*56500*/  IADD3 R0, P4, PT, R0, UR12, RZ ;  /* 0x0000000c00007c10 */ /* 0x000fc6000ff9e0ff */
[----:B--2---:R-:W2:Y:S04]  /*56510*/  LDL.LU R2, [R1+0x104] ;  /* 0x0001040001027983 */ /* 0x004ea80000300800 */
[----:B------:R4:W-:Y:S04]  /*56520*/  STL [R1+0x40], R8 ;  /* 0x0000400801007387 */ /* 0x0009e80000100800 */
[----:B------:R3:W-:Y:S01]  /*56530*/  LDGSTS.E [R190+0x2180], desc[UR20][R126.64], P3 ;  /* 0x021800007ebe7fae */ /* 0x0007e200099a1014 */
[----:B------:R-:W-:-:S03]  /*56540*/  IADD3.X R6, PT, PT, R6, UR13, RZ, P4, !PT ;  /* 0x0000000d06067c10 */ /* 0x000fc6000a7fe4ff */
[----:B-1----:R-:W2:Y:S01]  /*56550*/  LDL.LU R5, [R1+0x144] ;  /* 0x0001440001057983 */ /* 0x002ea20000300800 */
[----:B------:R-:W-:Y:S01]  /*56560*/  IADD3 R3, P5, PT, R3, UR12, RZ ;  /* 0x0000000c03037c10 */ /* 0x000fe2000ffbe0ff */
[----:B---3--:R-:W-:Y:S02]  /*56570*/  IMAD.MOV.U32 R126, RZ, RZ, R7 ;  /* 0x000000ffff7e7224 */ /* 0x008fe400078e0007 */
[----:B------:R-:W3:Y:S01]  /*56580*/  LDL.LU R7, [R1+0x100] ;  /* 0x0001000001077983 */ /* 0x000ee20000300800 */
[----:B------:R-:W-:Y:S01]  /*56590*/  IMAD.MOV.U32 R127, RZ, RZ, R8 ;  /* 0x000000ffff7f7224 */ /* 0x000fe200078e0008 */
[----:B------:R-:W-:Y:S02]  /*565a0*/  IADD3.X R38, PT, PT, R38, UR13, RZ, P5, !PT ;  /* 0x0000000d26267c10 */ /* 0x000fe4000affe4ff */
[----:B----4-:R-:W4:Y:S04]  /*565b0*/  LDL.LU R8, [R1+0x140] ;  /* 0x0001400001087983 */ /* 0x010f280000300800 */
[----:B------:R1:W-:Y:S04]  /*565c0*/  LDGSTS.E [R190+0x2580], desc[UR20][R126.64], P3 ;  /* 0x025800007ebe7fae */ /* 0x0003e800099a1014 */
[----:B------:R1:W-:Y:S04]  /*565d0*/  STL [R1+0x84], R0 ;  /* 0x0000840001007387 */ /* 0x0003e80000100800 */
[----:B------:R1:W-:Y:S02]  /*565e0*/  STL [R1+0x80], R6 ;  /* 0x0000800601007387 */ /* 0x0003e40000100800 */
[----:B-1----:R-:W-:-:S02]  /*565f0*/  IMAD.MOV.U32 R126, RZ, RZ, R0 ;  /* 0x000000ffff7e7224 */ /* 0x002fc400078e0000 */
[----:B------:R-:W-:Y:S01]  /*56600*/  IMAD.MOV.U32 R127, RZ, RZ, R6 ;  /* 0x000000ffff7f7224 */ /* 0x000fe200078e0006 */
[----:B------:R1:W-:Y:S04]  /*56610*/  STL [R1+0xc4], R3 ;  /* 0x0000c40301007387 */ /* 0x0003e80000100800 */
[----:B------:R-:W4:Y:S04]  /*56620*/  LDL.LU R0, [R1+0x184] ;  /* 0x0001840001007983 */ /* 0x000f280000300800 */
[----:B------:R1:W-:Y:S04]  /*56630*/  STL [R1+0xc0], R38 ;  /* 0x0000c02601007387 */ /* 0x0003e80000100800 */
[----:B------:R1:W-:Y:S04]  /*56640*/  LDGSTS.E [R190+0x2980], desc[UR20][R126.64], P3 ;  /* 0x029800007ebe7fae */ /* 0x0003e800099a1014 */
[----:B------:R-:W4:Y:S01]  /*56650*/  LDL.LU R6, [R1+0x1c4] ;  /* 0x0001c40001067983 */ /* 0x000f220000300800 */
[----:B-1----:R-:W-:-:S03]  /*56660*/  IMAD.MOV.U32 R126, RZ, RZ, R3 ;  /* 0x000000ffff7e7224 */ /* 0x002fc600078e0003 */
[----:B------:R-:W4:Y:S01]  /*56670*/  LDL.LU R3, [R1+0x180] ;  /* 0x0001800001037983 */ /* 0x000f220000300800 */
[----:B------:R-:W-:-:S03]  /*56680*/  IMAD.MOV.U32 R127, RZ, RZ, R38 ;  /* 0x000000ffff7f7224 */ /* 0x000fc600078e0026 */
[----:B------:R-:W4:Y:S04]  /*56690*/  LDL.LU R38, [R1+0x1c0] ;  /* 0x0001c00001267983 */ /* 0x000f280000300800 */
[----:B------:R1:W-:Y:S01]  /*566a0*/  LDGSTS.E [R190+0x2d80], desc[UR20][R126.64], P3 ;  /* 0x02d800007ebe7fae */ /* 0x0003e200099a1014 */
[----:B--2---:R-:W-:-:S05]  /*566b0*/  IADD3 R2, P4, PT, R2, UR12, RZ ;  /* 0x0000000c02027c10 */ /* 0x004fca000ff9e0ff */
[----:B------:R2:W-:Y:S01]  /*566c0*/  STL [R1+0x104], R2 ;  /* 0x0001040201007387 */ /* 0x0005e20000100800 */
[----:B-1----:R-:W-:Y:S01]  /*566d0*/  IMAD.MOV.U32 R126, RZ, RZ, R2 ;  /* 0x000000ffff7e7224 */ /* 0x002fe200078e0002 */
[----:B------:R-:W-:Y:S02]  /*566e0*/  IADD3 R5, P5, PT, R5, UR12, RZ ;  /* 0x0000000c05057c10 */ /* 0x000fe4000ffbe0ff */
[----:B---3--:R-:W-:Y:S02]  /*566f0*/  IADD3.X R7, PT, PT, R7, UR13, RZ, P4, !PT ;  /* 0x0000000d07077c10 */ /* 0x008fe4000a7fe4ff */
[----:B----4-:R-:W-:-:S03]  /*56700*/  IADD3.X R8, PT, PT, R8, UR13, RZ, P5, !PT ;  /* 0x0000000d08087c10 */ /* 0x010fc6000affe4ff */
[----:B------:R-:W-:Y:S01]  /*56710*/  IMAD.MOV.U32 R127, RZ, RZ, R7 ;  /* 0x000000ffff7f7224 */ /* 0x000fe200078e0007 */
[----:B------:R1:W-:Y:S04]  /*56720*/  STL [R1+0x100], R7 ;  /* 0x0001000701007387 */ /* 0x0003e80000100800 */
[----:B------:R3:W-:Y:S04]  /*56730*/  STL [R1+0x144], R5 ;  /* 0x0001440501007387 */ /* 0x0007e80000100800 */
[----:B--2---:R-:W2:Y:S04]  /*56740*/  LDL.LU R2, [R1+0x204] ;  /* 0x0002040001027983 */ /* 0x004ea80000300800 */
[----:B------:R4:W-:Y:S04]  /*56750*/  STL [R1+0x140], R8 ;  /* 0x0001400801007387 */ /* 0x0009e80000100800 */
[----:B------:R3:W-:Y:S04]  /*56760*/  LDGSTS.E [R190+0x3180], desc[UR20][R126.64], P3 ;  /* 0x031800007ebe7fae */ /* 0x0007e800099a1014 */
[----:B-1----:R-:W2:Y:S01]  /*56770*/  LDL.LU R7, [R1+0x244] ;  /* 0x0002440001077983 */ /* 0x002ea20000300800 */
[----:B------:R-:W-:Y:S01]  /*56780*/  IADD3 R0, P4, PT, R0, UR12, RZ ;  /* 0x0000000c00007c10 */ /* 0x000fe2000ff9e0ff */
[----:B---3--:R-:W-:-:S02]  /*56790*/  IMAD.MOV.U32 R126, RZ, RZ, R5 ;  /* 0x000000ffff7e7224 */ /* 0x008fc400078e0005 */
[----:B------:R-:W3:Y:S01]  /*567a0*/  LDL.LU R5, [R1+0x200] ;  /* 0x0002000001057983 */ /* 0x000ee20000300800 */
[----:B------:R-:W-:Y:S01]  /*567b0*/  IMAD.MOV.U32 R127, RZ, RZ, R8 ;  /* 0x000000ffff7f7224 */ /* 0x000fe200078e0008 */
[----:B------:R-:W-:Y:S02]  /*567c0*/  IADD3 R6, P5, PT, R6, UR12, RZ ;  /* 0x0000000c06067c10 */ /* 0x000fe4000ffbe0ff */
[----:B----4-:R-:W4:Y:S04]  /*567d0*/  LDL.LU R8, [R1+0x240] ;  /* 0x0002400001087983 */ /* 0x010f280000300800 */
        /* <DEDUP_REMOVED lines=44> */
[----:B------:R1:W-:Y:S04]  /*56aa0*/  LDGSTS.E [R190+0x4980], desc[UR20][R126.64], P3 ;  /* 0x049800007ebe7fae */ /* 0x0003e800099a1014 */
[----:B------:R-:W4:Y:S04]  /*56ab0*/  LDL.LU R6, [R1+0x384] ;  /* 0x0003840001067983 */ /* 0x000f280000300800 */
[----:B------:R1:W-:Y:S04]  /*56ac0*/  STL [R1+0x2c0], R38 ;  /* 0x0002c02601007387 */ /* 0x0003e80000100800 */
[----:B------:R-:W4:Y:S01]  /*56ad0*/  LDL.LU R0, [R1+0x3c4] ;  /* 0x0003c40001007983 */ /* 0x000f220000300800 */
[----:B-1----:R-:W-:-:S03]  /*56ae0*/  IMAD.MOV.U32 R127, RZ, RZ, R38 ;  /* 0x000000ffff7f7224 */ /* 0x002fc600078e0026 */
[----:B------:R-:W4:Y:S01]  /*56af0*/  LDL.LU R38, [R1+0x380] ;  /* 0x0003800001267983 */ /* 0x000f220000300800 */
[----:B------:R-:W-:-:S03]  /*56b00*/  IMAD.MOV.U32 R126, RZ, RZ, R3 ;  /* 0x000000ffff7e7224 */ /* 0x000fc600078e0003 */
[----:B------:R-:W4:Y:S04]  /*56b10*/  LDL.LU R3, [R1+0x3c0] ;  /* 0x0003c00001037983 */ /* 0x000f280000300800 */
[----:B------:R1:W-:Y:S01]  /*56b20*/  LDGSTS.E [R190+0x4d80], desc[UR20][R126.64], P3 ;  /* 0x04d800007ebe7fae */ /* 0x0003e200099a1014 */
[----:B--2---:R-:W-:-:S05]  /*56b30*/  IADD3 R2, P4, PT, R2, UR12, RZ ;  /* 0x0000000c02027c10 */ /* 0x004fca000ff9e0ff */
[----:B------:R-:W-:Y:S01]  /*56b40*/  STL [R1+0x304], R2 ;  /* 0x0003040201007387 */ /* 0x000fe20000100800 */
[----:B-1----:R-:W-:Y:S01]  /*56b50*/  IMAD.MOV.U32 R126, RZ, RZ, R2 ;  /* 0x000000ffff7e7224 */ /* 0x002fe200078e0002 */
[----:B------:R-:W-:Y:S02]  /*56b60*/  IADD3 R5, P5, PT, R5, UR12, RZ ;  /* 0x0000000c05057c10 */ /* 0x000fe4000ffbe0ff */
        /* <DEDUP_REMOVED lines=9> */
[----:B--2---:R-:W-:Y:S01]  /*56c00*/  IMAD.MOV.U32 R127, RZ, RZ, R8 ;  /* 0x000000ffff7f7224 */ /* 0x004fe200078e0008 */
[----:B------:R-:W-:-:S02]  /*56c10*/  IADD3 R6, P4, PT, R6, UR12, RZ ;  /* 0x0000000c06067c10 */ /* 0x000fc4000ff9e0ff */
[----:B-1----:R-:W2:Y:S01]  /*56c20*/  LDL.LU R8, [R1+0x400] ;  /* 0x0004000001087983 */ /* 0x002ea20000300800 */
[----:B------:R-:W-:-:S03]  /*56c30*/  IMAD.MOV.U32 R126, RZ, RZ, R5 ;  /* 0x000000ffff7e7224 */ /* 0x000fc600078e0005 */
[----:B------:R-:W2:Y:S01]  /*56c40*/  LDL.LU R5, [R1+0x440] ;  /* 0x0004400001057983 */ /* 0x000ea20000300800 */
[----:B------:R-:W-:-:S03]  /*56c50*/  IADD3 R0, P5, PT, R0, UR12, RZ ;  /* 0x0000000c00007c10 */ /* 0x000fc6000ffbe0ff */
[----:B------:R1:W-:Y:S01]  /*56c60*/  LDGSTS.E [R190+0x5580], desc[UR20][R126.64], P3 ;  /* 0x055800007ebe7fae */ /* 0x0003e200099a1014 */
[----:B------:R-:W-:-:S03]  /*56c70*/  IADD3.X R38, PT, PT, R38, UR13, RZ, P4, !PT ;  /* 0x0000000d26267c10 */ /* 0x000fc6000a7fe4ff */
[----:B------:R1:W-:Y:S01]  /*56c80*/  STL [R1+0x384], R6 ;  /* 0x0003840601007387 */ /* 0x0003e20000100800 */
[----:B------:R-:W-:Y:S01]  /*56c90*/  IADD3.X R3, PT, PT, R3, UR13, RZ, P5, !PT ;  /* 0x0000000d03037c10 */ /* 0x000fe2000affe4ff */
[----:B-1----:R-:W-:Y:S02]  /*56ca0*/  IMAD.MOV.U32 R126, RZ, RZ, R6 ;  /* 0x000000ffff7e7224 */ /* 0x002fe400078e0006 */
[----:B------:R-:W-:Y:S01]  /*56cb0*/  IMAD.MOV.U32 R127, RZ, RZ, R38 ;  /* 0x000000ffff7f7224 */ /* 0x000fe200078e0026 */
[----:B------:R-:W-:Y:S04]  /*56cc0*/  STL [R1+0x380], R38 ;  /* 0x0003802601007387 */ /* 0x000fe80000100800 */
[----:B------:R-:W-:Y:S04]  /*56cd0*/  STL [R1+0x3c4], R0 ;  /* 0x0003c40001007387 */ /* 0x000fe80000100800 */
[----:B------:R1:W-:Y:S04]  /*56ce0*/  LDGSTS.E [R190+0x5980], desc[UR20][R126.64], P3 ;  /* 0x059800007ebe7fae */ /* 0x0003e800099a1014 */
[----:B------:R1:W-:Y:S04]  /*56cf0*/  STL [R1+0x3c0], R3 ;  /* 0x0003c00301007387 */ /* 0x0003e80000100800 */
[----:B------:R-:W2:Y:S01]  /*56d00*/  LDL.LU R6, [R1+0x480] ;  /* 0x0004800001067983 */ /* 0x000ea20000300800 */
[----:B-1----:R-:W-:-:S03]  /*56d10*/  IMAD.MOV.U32 R127, RZ, RZ, R3 ;  /* 0x000000ffff7f7224 */ /* 0x002fc600078e0003 */
[----:B------:R-:W2:Y:S01]  /*56d20*/  LDL.LU R3, [R1+0x484] ;  /* 0x0004840001037983 */ /* 0x000ea20000300800 */
[----:B------:R-:W-:-:S03]  /*56d30*/  IMAD.MOV.U32 R126, RZ, RZ, R0 ;  /* 0x000000ffff7e7224 */ /* 0x000fc600078e0000 */
[----:B------:R-:W2:Y:S04]  /*56d40*/  LDL.LU R245, [R1+0x4c0] ;  /* 0x0004c00001f57983 */ /* 0x000ea80000300800 */
[----:B------:R-:W2:Y:S04]  /*56d50*/  LDL.LU R0, [R1+0x4c4] ;  /* 0x0004c40001007983 */ /* 0x000ea80000300800 */
[----:B------:R1:W-:Y:S01]  /*56d60*/  LDGSTS.E [R190+0x5d80], desc[UR20][R126.64], P3 ;  /* 0x05d800007ebe7fae */ /* 0x0003e200099a1014 */
[----:B---3--:R-:W-:Y:S02]  /*56d70*/  IADD3 R7, P4, PT, R7, UR12, RZ ;  /* 0x0000000c07077c10 */ /* 0x008fe4000ff9e0ff */
[----:B----4-:R-:W-:-:S03]  /*56d80*/  IADD3 R2, P5, PT, R2, UR12, RZ ;  /* 0x0000000c02027c10 */ /* 0x010fc6000ffbe0ff */
        /* <DEDUP_REMOVED lines=12> */
[----:B------:R1:W-:Y:S01]  /*56e50*/  LDGSTS.E [R190+0x6180], desc[UR20][R126.64], P3 ;  /* 0x061800007ebe7fae */ /* 0x0003e200099a1014 */
[----:B------:R-:W-:Y:S01]  /*56e60*/  IADD3 R3, P4, PT, R3, UR12, RZ ;  /* 0x0000000c03037c10 */ /* 0x000fe2000ff9e0ff */
[----:B-1----:R-:W-:-:S02]  /*56e70*/  IMAD.MOV.U32 R126, RZ, RZ, R2 ;  /* 0x000000ffff7e7224 */ /* 0x002fc400078e0002 */
[----:B------:R-:W-:Y:S01]  /*56e80*/  IMAD.MOV.U32 R127, RZ, RZ, R5 ;  /* 0x000000ffff7f7224 */ /* 0x000fe200078e0005 */
[----:B------:R-:W-:Y:S01]  /*56e90*/  IADD3.X R6, PT, PT, R6, UR13, RZ, P4, !PT ;  /* 0x0000000d06067c10 */ /* 0x000fe2000a7fe4ff */
[----:B---3--:R-:W3:Y:S01]  /*56ea0*/  LDL.LU R5, [R1+0x584] ;  /* 0x0005840001057983 */ /* 0x008ee20000300800 */
[----:B------:R-:W-:-:S03]  /*56eb0*/  IADD3 R0, P5, PT, R0, UR12, RZ ;  /* 0x0000000c00007c10 */ /* 0x000fc6000ffbe0ff */
[----:B------:R-:W3:Y:S04]  /*56ec0*/  LDL.LU R2, [R1+0x5c4] ;  /* 0x0005c40001027983 */ /* 0x000ee80000300800 */
[----:B------:R-:W-:Y:S01]  /*56ed0*/  STL [R1+0x484], R3 ;  /* 0x0004840301007387 */ /* 0x000fe20000100800 */
[----:B------:R-:W-:-:S03]  /*56ee0*/  IADD3.X R245, PT, PT, R245, UR13, RZ, P5, !PT ;  /* 0x0000000df5f57c10 */ /* 0x000fc6000affe4ff */
[----:B------:R1:W-:Y:S04]  /*56ef0*/  LDGSTS.E [R190+0x6580], desc[UR20][R126.64], P3 ;  /* 0x065800007ebe7fae */ /* 0x0003e800099a1014 */
[----:B------:R1:W-:Y:S04]  /*56f00*/  STL [R1+0x480], R6 ;  /* 0x0004800601007387 */ /* 0x0003e80000100800 */
[----:B------:R1:W-:Y:S02]  /*56f10*/  STL [R1+0x4c4], R0 ;  /* 0x0004c40001007387 */ /* 0x0003e40000100800 */
[----:B-1----:R-:W-:-:S02]  /*56f20*/  IMAD.MOV.U32 R127, RZ, RZ, R6 ;  /* 0x000000ffff7f7224 */ /* 0x002fc400078e0006 */
[----:B------:R-:W3:Y:S01]  /*56f30*/  LDL.LU R6, [R1+0x580] ;  /* 0x0005800001067983 */ /* 0x000ee20000300800 */
[----:B------:R-:W-:-:S03]  /*56f40*/  IMAD.MOV.U32 R126, RZ, RZ, R3 ;  /* 0x000000ffff7e7224 */ /* 0x000fc600078e0003 */
[----:B------:R-:W-:Y:S04]  /*56f50*/  STL [R1+0x4c0], R245 ;  /* 0x0004c0f501007387 */ /* 0x000fe80000100800 */
[----:B------:R-:W3:Y:S04]  /*56f60*/  LDL.LU R3, [R1+0x5c0] ;  /* 0x0005c00001037983 */ /* 0x000ee80000300800 */
[----:B------:R1:W-:Y:S02]  /*56f70*/  LDGSTS.E [R190+0x6980], desc[UR20][R126.64], P3 ;  /* 0x069800007ebe7fae */ /* 0x0003e400099a1014 */
[----:B-1----:R-:W-:-:S02]  /*56f80*/  IMAD.MOV.U32 R126, RZ, RZ, R0 ;  /* 0x000000ffff7e7224 */ /* 0x002fc400078e0000 */
[----:B------:R-:W3:Y:S01]  /*56f90*/  LDL.LU R0, [R1+0x5e8] ;  /* 0x0005e80001007983 */ /* 0x000ee20000300800 */
[----:B------:R-:W-:-:S05]  /*56fa0*/  IMAD.MOV.U32 R127, RZ, RZ, R245 ;  /* 0x000000ffff7f7224 */ /* 0x000fca00078e00f5 */
[----:B------:R1:W-:Y:S01]  /*56fb0*/  LDGSTS.E [R190+0x6d80], desc[UR20][R126.64], P3 ;  /* 0x06d800007ebe7fae */ /* 0x0003e200099a1014 */
[----:B----4-:R-:W-:-:S04]  /*56fc0*/  IADD3 R38, P4, PT, R38, UR12, RZ ;  /* 0x0000000c26267c10 */ /* 0x010fc8000ff9e0ff */
[----:B------:R-:W-:Y:S01]  /*56fd0*/  IADD3.X R229, PT, PT, R229, UR13, RZ, P4, !PT ;  /* 0x0000000de5e57c10 */ /* 0x000fe2000a7fe4ff */
[----:B-1----:R-:W-:Y:S01]  /*56fe0*/  IMAD.MOV.U32 R126, RZ, RZ, R38 ;  /* 0x000000ffff7e7224 */ /* 0x002fe200078e0026 */
[----:B--2---:R-:W-:-:S03]  /*56ff0*/  IADD3 R7, P5, PT, R7, UR12, RZ ;  /* 0x0000000c07077c10 */ /* 0x004fc6000ffbe0ff */
[----:B------:R-:W-:Y:S01]  /*57000*/  IMAD.MOV.U32 R127, RZ, RZ, R229 ;  /* 0x000000ffff7f7224 */ /* 0x000fe200078e00e5 */
[----:B------:R-:W-:-:S04]  /*57010*/  IADD3.X R8, PT, PT, R8, UR13, RZ, P5, !PT ;  /* 0x0000000d08087c10 */ /* 0x000fc8000affe4ff */
[----:B------:R1:W-:Y:S04]  /*57020*/  LDGSTS.E [R190+0x7180], desc[UR20][R126.64], P3 ;  /* 0x071800007ebe7fae */ /* 0x0003e800099a1014 */
[----:B------:R-:W-:Y:S01]  /*57030*/  STL [R1+0x504], R38 ;  /* 0x0005042601007387 */ /* 0x000fe20000100800 */
[----:B-1----:R-:W-:Y:S01]  /*57040*/  IMAD.MOV.U32 R126, RZ, RZ, R7 ;  /* 0x000000ffff7e7224 */ /* 0x002fe200078e0007 */
[----:B---3--:R-:W-:Y:S01]  /*57050*/  IADD3 R5, P4, PT, R5, UR12, RZ ;  /* 0x0000000c05057c10 */ /* 0x008fe2000ff9e0ff */
[----:B------:R-:W-:Y:S01]  /*57060*/  IMAD.MOV.U32 R127, RZ, RZ, R8 ;  /* 0x000000ffff7f7224 */ /* 0x000fe200078e0008 */
[----:B------:R-:W-:-:S04]  /*57070*/  IADD3 R2, P5, PT, R2, UR12, RZ ;  /* 0x0000000c02027c10 */ /* 0x000fc8000ffbe0ff */
[----:B------:R1:W-:Y:S04]  /*57080*/  LDGSTS.E [R190+0x7580], desc[UR20][R126.64], P3 ;  /* 0x075800007ebe7fae */ /* 0x0003e800099a1014 */
[----:B------:R-:W-:Y:S04]  /*57090*/  STL [R1+0x500], R229 ;  /* 0x000500e501007387 */ /* 0x000fe80000100800 */
[----:B------:R-:W-:Y:S01]  /*570a0*/  STL [R1+0x544], R7 ;  /* 0x0005440701007387 */ /* 0x000fe20000100800 */
[----:B-1----:R-:W-:Y:S01]  /*570b0*/  IMAD.MOV.U32 R126, RZ, RZ, R5 ;  /* 0x000000ffff7e7224 */ /* 0x002fe200078e0005 */
[----:B------:R-:W-:-:S02]  /*570c0*/  IADD3.X R6, PT, PT, R6, UR13, RZ, P4, !PT ;  /* 0x0000000d06067c10 */ /* 0x000fc4000a7fe4ff */
[----:B------:R-:W-:Y:S03]  /*570d0*/  STL [R1+0x540], R8 ;  /* 0x0005400801007387 */ /* 0x000fe60000100800 */
[----:B------:R-:W-:Y:S01]  /*570e0*/  IMAD.MOV.U32 R127, RZ, RZ, R6 ;  /* 0x000000ffff7f7224 */ /* 0x000fe200078e0006 */
[----:B------:R-:W-:Y:S01]  /*570f0*/  IADD3.X R3, PT, PT, R3, UR13, RZ, P5, !PT ;  /* 0x0000000d03037c10 */ /* 0x000fe2000affe4ff */
[----:B------:R-:W-:Y:S04]  /*57100*/  STL [R1+0x584], R5 ;  /* 0x0005840501007387 */ /* 0x000fe80000100800 */
[----:B------:R-:W-:Y:S04]  /*57110*/  STL [R1+0x580], R6 ;  /* 0x0005800601007387 */ /* 0x000fe80000100800 */
[----:B------:R1:W-:Y:S04]  /*57120*/  LDGSTS.E [R190+0x7980], desc[UR20][R126.64], P3 ;  /* 0x079800007ebe7fae */ /* 0x0003e800099a1014 */
[----:B------:R2:W-:Y:S01]  /*57130*/  STL [R1+0x5c4], R2 ;  /* 0x0005c40201007387 */ /* 0x0005e20000100800 */
[----:B------:R-:W-:Y:S01]  /*57140*/  IADD3 R0, P4, PT, R0, UR12, RZ ;  /* 0x0000000c00007c10 */ /* 0x000fe2000ff9e0ff */
[----:B-1----:R-:W-:-:S02]  /*57150*/  IMAD.MOV.U32 R126, RZ, RZ, R2 ;  /* 0x000000ffff7e7224 */ /* 0x002fc400078e0002 */
[----:B------:R-:W-:Y:S01]  /*57160*/  IMAD.MOV.U32 R127, RZ, RZ, R3 ;  /* 0x000000ffff7f7224 */ /* 0x000fe200078e0003 */
[----:B--2---:R-:W-:Y:S01]  /*57170*/  LOP3.LUT R2, R4, 0x40, RZ, 0x3c, !PT ;  /* 0x0000004004027812 */ /* 0x004fe200078e3cff */
[----:B------:R1:W-:Y:S04]  /*57180*/  STL [R1+0x5c0], R3 ;  /* 0x0005c00301007387 */ /* 0x0003e80000100800 */
[----:B------:R2:W-:Y:S04]  /*57190*/  LDGSTS.E [R190+0x7d80], desc[UR20][R126.64], P3 ;  /* 0x07d800007ebe7fae */ /* 0x0005e800099a1014 */
[----:B------:R3:W-:Y:S04]  /*571a0*/  STL [R1+0x5e8], R0 ;  /* 0x0005e80001007387 */ /* 0x0007e80000100800 */
[----:B------:R-:W4:Y:S01]  /*571b0*/  LDL.LU R5, [R1+0x8] ;  /* 0x0000080001057983 */ /* 0x000f220000300800 */
[----:B--2---:R-:W-:-:S03]  /*571c0*/  VIADD R190, R2, UR5 ;  /* 0x0000000502be7c36 */ /* 0x004fc60008000000 */
[----:B------:R-:W2:Y:S04]  /*571d0*/  LDL.LU R2, [R1+0xc] ;  /* 0x00000c0001027983 */ /* 0x000ea80000300800 */
[----:B------:R-:W4:Y:S04]  /*571e0*/  LDL.LU R38, [R1+0x48] ;  /* 0x0000480001267983 */ /* 0x000f280000300800 */
[----:B------:R-:W4:Y:S01]  /*571f0*/  LDL.LU R8, [R1+0x4c] ;  /* 0x00004c0001087983 */ /* 0x000f220000300800 */
[----:B------:R-:W-:Y:S02]  /*57200*/  IADD3.X R125, PT, PT, R125, UR13, RZ, P4, !PT ;  /* 0x0000000d7d7d7c10 */ /* 0x000fe4000a7fe4ff */
[----:B------:R-:W-:Y:S01]  /*57210*/  IADD3 R143, P5, PT, R143, UR12, RZ ;  /* 0x0000000c8f8f7c10 */ /* 0x000fe2000ffbe0ff */
[----:B------:R-:W-:Y:S01]  /*57220*/  IMAD.MOV.U32 R126, RZ, RZ, R0 ;  /* 0x000000ffff7e7224 */ /* 0x000fe200078e0000 */
[----:B-1----:R-:W4:Y:S01]  /*57230*/  LDL.LU R3, [R1+0x88] ;  /* 0x0000880001037983 */ /* 0x002f220000300800 */
[----:B------:R-:W-:Y:S01]  /*57240*/  IMAD.MOV.U32 R127, RZ, RZ, R125 ;  /* 0x000000ffff7f7224 */ /* 0x000fe200078e007d */
[----:B------:R-:W-:-:S02]  /*57250*/  IADD3.X R142, PT, PT, R142, UR13, RZ, P5, !PT ;  /* 0x0000000d8e8e7c10 */ /* 0x000fc4000affe4ff */
[----:B------:R-:W-:Y:S01]  /*57260*/  IADD3 R159, P4, PT, R159, UR12, RZ ;  /* 0x0000000c9f9f7c10 */ /* 0x000fe2000ff9e0ff */
[----:B---3--:R-:W3:Y:S04]  /*57270*/  LDL.LU R0, [R1+0x8c] ;  /* 0x00008c0001007983 */ /* 0x008ee80000300800 */
[----:B------:R1:W-:Y:S01]  /*57280*/  LDGSTS.E [R190+0x200], desc[UR20][R126.64], P3 ;  /* 0x002000007ebe7fae */ /* 0x0003e200099a1014 */
[----:B------:R-:W-:Y:S02]  /*57290*/  IADD3.X R158, PT, PT, R158, UR13, RZ, P4, !PT ;  /* 0x0000000d9e9e7c10 */ /* 0x000fe4000a7fe4ff */
[----:B------:R-:W-:Y:S01]  /*572a0*/  IADD3 R175, P5, PT, R175, UR12, RZ ;  /* 0x0000000cafaf7c10 */ /* 0x000fe2000ffbe0ff */
[----:B------:R-:W3:Y:S01]  /*572b0*/  LDL.LU R7, [R1+0xc8] ;  /* 0x0000c80001077983 */ /* 0x000ee20000300800 */
[----:B-1----:R-:W-:-:S02]  /*572c0*/  IMAD.MOV.U32 R126, RZ, RZ, R143 ;  /* 0x000000ffff7e7224 */ /* 0x002fc400078e008f */
[----:B------:R-:W-:Y:S01]  /*572d0*/  IMAD.MOV.U32 R127, RZ, RZ, R142 ;  /* 0x000000ffff7f7224 */ /* 0x000fe200078e008e */
[----:B------:R-:W-:Y:S01]  /*572e0*/  IADD3.X R174, PT, PT, R174, UR13, RZ, P5, !PT ;  /* 0x0000000daeae7c10 */ /* 0x000fe2000affe4ff */
[----:B------:R-:W3:Y:S04]  /*572f0*/  LDL.LU R6, [R1+0xcc] ;  /* 0x0000cc0001067983 */ /* 0x000ee80000300800 */
[----:B------:R1:W-:Y:S01]  /*57300*/  LDGSTS.E [R190+0x600], desc[UR20][R126.64], P3 ;  /* 0x006000007ebe7fae */ /* 0x0003e200099a1014 */
[----:B------:R-:W-:Y:S02]  /*57310*/  IADD3 R192, P4, PT, R192, UR12, RZ ;  /* 0x0000000cc0c07c10 */ /* 0x000fe4000ff9e0ff */
[----:B------:R-:W-:Y:S02]  /*57320*/  IADD3 R208, P5, PT, R208, UR12, RZ ;  /* 0x0000000cd0d07c10 */ /* 0x000fe4000ffbe0ff */
[----:B------:R-:W-:Y:S01]  /*57330*/  IADD3.X R191, PT, PT, R191, UR13, RZ, P4, !PT ;  /* 0x0000000dbfbf7c10 */ /* 0x000fe2000a7fe4ff */
[----:B-1----:R-:W-:-:S02]  /*57340*/  IMAD.MOV.U32 R126, RZ, RZ, R159 ;  /* 0x000000ffff7e7224 */ /* 0x002fc400078e009f */
        /* <DEDUP_REMOVED lines=23> */
[----:B----4-:R-:W-:Y:S02]  /*574c0*/  IADD3.X R5, PT, PT, R5, UR13, RZ, P4, !PT ;  /* 0x0000000d05057c10 */ /* 0x010fe4000a7fe4ff */
[----:B------:R-:W-:Y:S01]  /*574d0*/  IADD3 R8, P5, PT, R8, UR12, RZ ;  /* 0x0000000c08087c10 */ /* 0x000fe2000ffbe0ff */
        /* <DEDUP_REMOVED lines=10> */
[----:B---3--:R-:W-:-:S03]  /*57580*/  IMAD.MOV.U32 R126, RZ, RZ, R8 ;  /* 0x000000ffff7e7224 */ /* 0x008fc600078e0008 */
[----:B----4-:R-:W3:Y:S01]  /*57590*/  LDL.LU R8, [R1+0x108] ;  /* 0x0001080001087983 */ /* 0x010ee20000300800 */
[----:B------:R-:W-:-:S03]  /*575a0*/  IMAD.MOV.U32 R127, RZ, RZ, R38 ;  /* 0x000000ffff7f7224 */ /* 0x000fc600078e0026 */
[----:B------:R-:W4:Y:S01]  /*575b0*/  LDL.LU R38, [R1+0x148] ;  /* 0x0001480001267983 */ /* 0x000f220000300800 */
[----:B------:R-:W-:Y:S02]  /*575c0*/  IADD3 R0, P4, PT, R0, UR12, RZ ;  /* 0x0000000c00007c10 */ /* 0x000fe4000ff9e0ff */
[----:B------:R-:W-:Y:S01]  /*575d0*/  IADD3 R6, P5, PT, R6, UR12, RZ ;  /* 0x0000000c06067c10 */ /* 0x000fe2000ffbe0ff */
[----:B------:R1:W-:Y:S01]  /*575e0*/  LDGSTS.E [R190+0x2600], desc[UR20][R126.64], P3 ;  /* 0x026000007ebe7fae */ /* 0x0003e200099a1014 */
[----:B------:R-:W-:Y:S02]  /*575f0*/  IADD3.X R3, PT, PT, R3, UR13, RZ, P4, !PT ;  /* 0x0000000d03037c10 */ /* 0x000fe4000a7fe4ff */
[----:B------:R-:W-:Y:S01]  /*57600*/  IADD3.X R7, PT, PT, R7, UR13, RZ, P5, !PT ;  /* 0x0000000d07077c10 */ /* 0x000fe2000affe4ff */
        /* <DEDUP_REMOVED lines=9> */
[----:B-1----:R-:W-:-:S02]  /*576a0*/  IMAD.MOV.U32 R126, RZ, RZ, R6 ;  /* 0x000000ffff7e7224 */ /* 0x002fc400078e0006 */
[----:B------:R-:W-:Y:S01]  /*576b0*/  IMAD.MOV.U32 R127, RZ, RZ, R7 ;  /* 0x000000ffff7f7224 */ /* 0x000fe200078e0007 */
[----:B------:R-:W4:Y:S04]  /*576c0*/  LDL.LU R6, [R1+0x188] ;  /* 0x0001880001067983 */ /* 0x000f280000300800 */
        /* <DEDUP_REMOVED lines=15> */
[----:B--2---:R-:W-:-:S03]  /*577c0*/  IMAD.MOV.U32 R127, RZ, RZ, R38 ;  /* 0x000000ffff7f7224 */ /* 0x004fc600078e0026 */
[----:B-1----:R-:W2:Y:S01]  /*577d0*/  LDL.LU R38, [R1+0x208] ;  /* 0x0002080001267983 */ /* 0x002ea20000300800 */
[----:B------:R-:W-:-:S03]  /*577e0*/  IMAD.MOV.U32 R126, RZ, RZ, R5 ;  /* 0x000000ffff7e7224 */ /* 0x000fc600078e0005 */
[----:B------:R-:W2:Y:S01]  /*577f0*/  LDL.LU R5, [R1+0x248] ;  /* 0x0002480001057983 */ /* 0x000ea20000300800 */
[----:B------:R-:W-:Y:S02]  /*57800*/  IADD3 R0, P4, PT, R0, UR12, RZ ;  /* 0x0000000c00007c10 */ /* 0x000fe4000ff9e0ff */
[----:B------:R-:W-:Y:S01]  /*57810*/  IADD3 R3, P5, PT, R3, UR12, RZ ;  /* 0x0000000c03037c10 */ /* 0x000fe2000ffbe0ff */
[----:B------:R1:W-:Y:S04]  /*57820*/  LDGSTS.E [R190+0x3600], desc[UR20][R126.64], P3 ;  /* 0x036000007ebe7fae */ /* 0x0003e800099a1014 */
[----:B------:R-:W-:Y:S01]  /*57830*/  STL [R1+0x18c], R0 ;  /* 0x00018c0001007387 */ /* 0x000fe20000100800 */
[----:B------:R-:W-:Y:S01]  /*57840*/  IADD3.X R6, PT, PT, R6, UR13, RZ, P4, !PT ;  /* 0x0000000d06067c10 */ /* 0x000fe2000a7fe4ff */
[----:B-1----:R-:W-:Y:S01]  /*57850*/  IMAD.MOV.U32 R126, RZ, RZ, R0 ;  /* 0x000000ffff7e7224 */ /* 0x002fe200078e0000 */
[----:B------:R-:W-:-:S03]  /*57860*/  IADD3.X R7, PT, PT, R7, UR13, RZ, P5, !PT ;  /* 0x0000000d07077c10 */ /* 0x000fc6000affe4ff */
[----:B------:R-:W-:Y:S01]  /*57870*/  IMAD.MOV.U32 R127, RZ, RZ, R6 ;  /* 0x000000ffff7f7224 */ /* 0x000fe200078e0006 */
[----:B------:R1:W-:Y:S04]  /*57880*/  STL [R1+0x188], R6 ;  /* 0x0001880601007387 */ /* 0x0003e80000100800 */
[----:B------:R-:W-:Y:S04]  /*57890*/  STL [R1+0x1cc], R3 ;  /* 0x0001cc0301007387 */ /* 0x000fe80000100800 */
[----:B------:R1:W-:Y:S04]  /*578a0*/  LDGSTS.E [R190+0x3a00], desc[UR20][R126.64], P3 ;  /* 0x03a000007ebe7fae */ /* 0x0003e800099a1014 */
[----:B-1----:R-:W2:Y:S04]  /*578b0*/  LDL.LU R6, [R1+0x28c] ;  /* 0x00028c0001067983 */ /* 0x002ea80000300800 */
[----:B------:R1:W-:Y:S01]  /*578c0*/  STL [R1+0x1c8], R7 ;  /* 0x0001c80701007387 */ /* 0x0003e20000100800 */
[----:B------:R-:W-:-:S03]  /*578d0*/  IMAD.MOV.U32 R126, RZ, RZ, R3 ;  /* 0x000000ffff7e7224 */ /* 0x000fc600078e0003 */
[----:B------:R-:W2:Y:S01]  /*578e0*/  LDL.LU R0, [R1+0x2cc] ;  /* 0x0002cc0001007983 */ /* 0x000ea20000300800 */
[----:B------:R-:W-:-:S03]  /*578f0*/  IMAD.MOV.U32 R127, RZ, RZ, R7 ;  /* 0x000000ffff7f7224 */ /* 0x000fc600078e0007 */
[----:B-1----:R-:W2:Y:S04]  /*57900*/  LDL.LU R7, [R1+0x288] ;  /* 0x0002880001077983 */ /* 0x002ea80000300800 */
[----:B------:R1:W-:Y:S04]  /*57910*/  LDGSTS.E [R190+0x3e00], desc[UR20][R126.64], P3 ;  /* 0x03e000007ebe7fae */ /* 0x0003e800099a1014 */
[----:B------:R-:W2:Y:S01]  /*57920*/  LDL.LU R3, [R1+0x2c8] ;  /* 0x0002c80001037983 */ /* 0x000ea20000300800 */
[----:B---3--:R-:W-:-:S05]  /*57930*/  IADD3 R8, P4, PT, R8, UR12, RZ ;  /* 0x0000000c08087c10 */ /* 0x008fca000ff9e0ff */
[----:B-1----:R-:W-:Y:S01]  /*57940*/  IMAD.MOV.U32 R126, RZ, RZ, R8 ;  /* 0x000000ffff7e7224 */ /* 0x002fe200078e0008 */
[----:B----4-:R-:W-:Y:S02]  /*57950*/  IADD3 R2, P5, PT, R2, UR12, RZ ;  /* 0x0000000c02027c10 */ /* 0x010fe4000ffbe0ff */
[----:B--2---:R-:W-:Y:S01]  /*57960*/  IADD3.X R38, PT, PT, R38, UR13, RZ, P4, !PT ;  /* 0x0000000d26267c10 */ /* 0x004fe2000a7fe4ff */
[----:B------:R-:W-:Y:S01]  /*57970*/  STL [R1+0x20c], R8 ;  /* 0x00020c0801007387 */ /* 0x000fe20000100800 */
[----:B------:R-:W-:-:S03]  /*57980*/  IADD3.X R5, PT, PT, R5, UR13, RZ, P5, !PT ;  /* 0x0000000d05057c10 */ /* 0x000fc6000affe4ff */
[----:B------:R-:W-:Y:S01]  /*57990*/  IMAD.MOV.U32 R127, RZ, RZ, R38 ;  /* 0x000000ffff7f7224 */ /* 0x000fe200078e0026 */
[----:B------:R-:W-:Y:S04]  /*579a0*/  STL [R1+0x208], R38 ;  /* 0x0002082601007387 */ /* 0x000fe80000100800 */
[----:B------:R-:W-:Y:S04]  /*579b0*/  STL [R1+0x24c], R2 ;  /* 0x00024c0201007387 */ /* 0x000fe80000100800 */
[----:B------:R1:W-:Y:S04]  /*579c0*/  LDGSTS.E [R190+0x4200], desc[UR20][R126.64], P3 ;  /* 0x042000007ebe7fae */ /* 0x0003e800099a1014 */
[----:B------:R2:W-:Y:S01]  /*579d0*/  STL [R1+0x248], R5 ;  /* 0x0002480501007387 */ /* 0x0005e20000100800 */
[----:B-1----:R-:W-:-:S02]  /*579e0*/  IMAD.MOV.U32 R127, RZ, RZ, R5 ;  /* 0x000000ffff7f7224 */ /* 0x002fc400078e0005 */
[----:B------:R-:W-:Y:S01]  /*579f0*/  IMAD.MOV.U32 R126, RZ, RZ, R2 ;  /* 0x000000ffff7e7224 */ /* 0x000fe200078e0002 */
[----:B--2---:R-:W2:Y:S04]  /*57a00*/  LDL.LU R5, [R1+0x308] ;  /* 0x0003080001057983 */ /* 0x004ea80000300800 */
[----:B------:R-:W3:Y:S04]  /*57a10*/  LDL.LU R2, [R1+0x30c] ;  /* 0x00030c0001027983 */ /* 0x000ee80000300800 */
[----:B------:R-:W4:Y:S04]  /*57a20*/  LDL.LU R245, [R1+0x348] ;  /* 0x0003480001f57983 */ /* 0x000f280000300800 */
[----:B------:R-:W4:Y:S01]  /*57a30*/  LDL.LU R229, [R1+0x34c] ;  /* 0x00034c0001e57983 */ /* 0x000f220000300800 */
[----:B------:R-:W-:-:S02]  /*57a40*/  IADD3 R6, P4, PT, R6, UR12, RZ ;  /* 0x0000000c06067c10 */ /* 0x000fc4000ff9e0ff */
[----:B------:R-:W-:Y:S01]  /*57a50*/  IADD3 R0, P5, PT, R0, UR12, RZ ;  /* 0x0000000c00007c10 */ /* 0x000fe2000ffbe0ff */
[----:B------:R1:W-:Y:S01]  /*57a60*/  LDGSTS.E [R190+0x4600], desc[UR20][R126.64], P3 ;  /* 0x046000007ebe7fae */ /* 0x0003e200099a1014 */
[----:B------:R-:W-:-:S03]  /*57a70*/  IADD3.X R7, PT, PT, R7, UR13, RZ, P4, !PT ;  /* 0x0000000d07077c10 */ /* 0x000fc6000a7fe4ff */
[----:B------:R1:W-:Y:S04]  /*57a80*/  STL [R1+0x28c], R6 ;  /* 0x00028c0601007387 */ /* 0x0003e80000100800 */
[----:B------:R1:W-:Y:S01]  /*57a90*/  STL [R1+0x288], R7 ;  /* 0x0002880701007387 */ /* 0x0003e20000100800 */
[----:B------:R-:W-:-:S03]  /*57aa0*/  IADD3.X R3, PT, PT, R3, UR13, RZ, P5, !PT ;  /* 0x0000000d03037c10 */ /* 0x000fc6000affe4ff */
[----:B------:R-:W-:Y:S01]  /*57ab0*/  STL [R1+0x2cc], R0 ;  /* 0x0002cc0001007387 */ /* 0x000fe20000100800 */
[----:B-1----:R-:W-:-:S03]  /*57ac0*/  IMAD.MOV.U32 R126, RZ, RZ, R6 ;  /* 0x000000ffff7e7224 */ /* 0x002fc600078e0006 */
[----:B------:R-:W4:Y:S01]  /*57ad0*/  LDL.LU R8, [R1+0x38c] ;  /* 0x00038c0001087983 */ /* 0x000f220000300800 */
[----:B------:R-:W-:-:S03]  /*57ae0*/  IMAD.MOV.U32 R127, RZ, RZ, R7 ;  /* 0x000000ffff7f7224 */ /* 0x000fc600078e0007 */
[----:B------:R1:W-:Y:S04]  /*57af0*/  STL [R1+0x2c8], R3 ;  /* 0x0002c80301007387 */ /* 0x0003e80000100800 */
[----:B------:R-:W4:Y:S04]  /*57b00*/  LDL.LU R6, [R1+0x3cc] ;  /* 0x0003cc0001067983 */ /* 0x000f280000300800 */
[----:B------:R-:W4:Y:S04]  /*57b10*/  LDL.LU R38, [R1+0x388] ;  /* 0x0003880001267983 */ /* 0x000f280000300800 */
[----:B------:R1:W-:Y:S04]  /*57b20*/  LDGSTS.E [R190+0x4a00], desc[UR20][R126.64], P3 ;  /* 0x04a000007ebe7fae */ /* 0x0003e800099a1014 */
[----:B------:R-:W4:Y:S01]  /*57b30*/  LDL.LU R7, [R1+0x3c8] ;  /* 0x0003c80001077983 */ /* 0x000f220000300800 */
[----:B-1----:R-:W-:-:S02]  /*57b40*/  IMAD.MOV.U32 R126, RZ, RZ, R0 ;  /* 0x000000ffff7e7224 */ /* 0x002fc400078e0000 */
[----:B------:R-:W-:Y:S02]  /*57b50*/  IMAD.MOV.U32 R127, RZ, RZ, R3 ;  /* 0x000000ffff7f7224 */ /* 0x000fe400078e0003 */
[----:B------:R-:W4:Y:S04]  /*57b60*/  LDL.LU R3, [R1+0x40c] ;  /* 0x00040c0001037983 */ /* 0x000f280000300800 */
[----:B------:R-:W4:Y:S04]  /*57b70*/  LDL.LU R0, [R1+0x44c] ;  /* 0x00044c0001007983 */ /* 0x000f280000300800 */
[----:B------:R1:W-:Y:S01]  /*57b80*/  LDGSTS.E [R190+0x4e00], desc[UR20][R126.64], P3 ;  /* 0x04e000007ebe7fae */ /* 0x0003e200099a1014 */
[----:B---3--:R-:W-:-:S04]  /*57b90*/  IADD3 R2, P4, PT, R2, UR12, RZ ;  /* 0x0000000c02027c10 */ /* 0x008fc8000ff9e0ff */
[----:B--2---:R-:W-:Y:S01]  /*57ba0*/  IADD3.X R5, PT, PT, R5, UR13, RZ, P4, !PT ;  /* 0x0000000d05057c10 */ /* 0x004fe2000a7fe4ff */
[----:B------:R-:W-:Y:S01]  /*57bb0*/  STL [R1+0x30c], R2 ;  /* 0x00030c0201007387 */ /* 0x000fe20000100800 */
[----:B----4-:R-:W-:-:S03]  /*57bc0*/  IADD3 R229, P5, PT, R229, UR12, RZ ;  /* 0x0000000ce5e57c10 */ /* 0x010fc6000ffbe0ff */
[----:B------:R2:W-:Y:S01]  /*57bd0*/  STL [R1+0x308], R5 ;  /* 0x0003080501007387 */ /* 0x0005e20000100800 */
[----:B-1----:R-:W-:Y:S01]  /*57be0*/  IMAD.MOV.U32 R127, RZ, RZ, R5 ;  /* 0x000000ffff7f7224 */ /* 0x002fe200078e0005 */
[----:B------:R-:W-:Y:S02]  /*57bf0*/  IADD3.X R245, PT, PT, R245, UR13, RZ, P5, !PT ;  /* 0x0000000df5f57c10 */ /* 0x000fe4000affe4ff */
[----:B------:R-:W-:Y:S01]  /*57c00*/  STL [R1+0x34c], R229 ;  /* 0x00034ce501007387 */ /* 0x000fe20000100800 */
[----:B------:R-:W-:-:S03]  /*57c10*/  IMAD.MOV.U32 R126, RZ, RZ, R2 ;  /* 0x000000ffff7e7224 */ /* 0x000fc600078e0002 */
[----:B--2---:R-:W2:Y:S04]  /*57c20*/  LDL.LU R5, [R1+0x408] ;  /* 0x0004080001057983 */ /* 0x004ea80000300800 */
[----:B------:R1:W-:Y:S04]  /*57c30*/  STL [R1+0x348], R245 ;  /* 0x000348f501007387 */ /* 0x0003e80000100800 */
[----:B------:R-:W3:Y:S01]  /*57c40*/  LDL.LU R2, [R1+0x448] ;  /* 0x0004480001027983 */ /* 0x000ee20000300800 */
[----:B------:R-:W-:-:S03]  /*57c50*/  IADD3 R8, P4, PT, R8, UR12, RZ ;  /* 0x0000000c08087c10 */ /* 0x000fc6000ff9e0ff */
[----:B------:R4:W-:Y:S01]  /*57c60*/  LDGSTS.E [R190+0x5200], desc[UR20][R126.64], P3 ;  /* 0x052000007ebe7fae */ /* 0x0009e200099a1014 */
[----:B------:R-:W-:Y:S02]  /*57c70*/  IADD3 R6, P5, PT, R6, UR12, RZ ;  /* 0x0000000c06067c10 */ /* 0x000fe4000ffbe0ff */
[----:B------:R-:W-:Y:S01]  /*57c80*/  IADD3.X R38, PT, PT, R38, UR13, RZ, P4, !PT ;  /* 0x0000000d26267c10 */ /* 0x000fe2000a7fe4ff */
[----:B----4-:R-:W-:Y:S02]  /*57c90*/  IMAD.MOV.U32 R126, RZ, RZ, R229 ;  /* 0x000000ffff7e7224 */ /* 0x010fe400078e00e5 */
[----:B------:R-:W-:-:S05]  /*57ca0*/  IMAD.MOV.U32 R127, RZ, RZ, R245 ;  /* 0x000000ffff7f7224 */ /* 0x000fca00078e00f5 */
[----:B------:R4:W-:Y:S01]  /*57cb0*/  LDGSTS.E [R190+0x5600], desc[UR20][R126.64], P3 ;  /* 0x056000007ebe7fae */ /* 0x0009e200099a1014 */
[----:B------:R-:W-:-:S03]  /*57cc0*/  IADD3.X R7, PT, PT, R7, UR13, RZ, P5, !PT ;  /* 0x0000000d07077c10 */ /* 0x000fc6000affe4ff */
[----:B------:R1:W-:Y:S01]  /*57cd0*/  STL [R1+0x38c], R8 ;  /* 0x00038c0801007387 */ /* 0x0003e20000100800 */
[----:B----4-:R-:W-:Y:S02]  /*57ce0*/  IMAD.MOV.U32 R126, RZ, RZ, R8 ;  /* 0x000000ffff7e7224 */ /* 0x010fe400078e0008 */
[----:B------:R-:W-:Y:S01]  /*57cf0*/  IMAD.MOV.U32 R127, RZ, RZ, R38 ;  /* 0x000000ffff7f7224 */ /* 0x000fe200078e0026 */
[----:B------:R-:W-:Y:S01]  /*57d00*/  IADD3 R3, P4, PT, R3, UR12, RZ ;  /* 0x0000000c03037c10 */ /* 0x000fe2000ff9e0ff */
[----:B------:R-:W-:Y:S01]  /*57d10*/  STL [R1+0x388], R38 ;  /* 0x0003882601007387 */ /* 0x000fe20000100800 */
[----:B------:R-:W-:-:S03]  /*57d20*/  IADD3 R0, P5, PT, R0, UR12, RZ ;  /* 0x0000000c00007c10 */ /* 0x000fc6000ffbe0ff */
[----:B------:R4:W-:Y:S04]  /*57d30*/  LDGSTS.E [R190+0x5a00], desc[UR20][R126.64], P3 ;  /* 0x05a000007ebe7fae */ /* 0x0009e800099a1014 */
[----:B------:R1:W-:Y:S04]  /*57d40*/  STL [R1+0x3cc], R6 ;  /* 0x0003cc0601007387 */ /* 0x0003e80000100800 */
[----:B------:R2:W-:Y:S01]  /*57d50*/  STL [R1+0x3c8], R7 ;  /* 0x0003c80701007387 */ /* 0x0005e20000100800 */
[----:B----4-:R-:W-:-:S03]  /*57d60*/  IMAD.MOV.U32 R126, RZ, RZ, R6 ;  /* 0x000000ffff7e7224 */ /* 0x010fc600078e0006 */
[----:B-1----:R-:W4:Y:S01]  /*57d70*/  LDL.LU R245, [R1+0x4c8] ;  /* 0x0004c80001f57983 */ /* 0x002f220000300800 */
[----:B------:R-:W-:-:S03]  /*57d80*/  IMAD.MOV.U32 R127, RZ, RZ, R7 ;  /* 0x000000ffff7f7224 */ /* 0x000fc600078e0007 */
[----:B------:R-:W4:Y:S04]  /*57d90*/  LDL.LU R229, [R1+0x4cc] ;  /* 0x0004cc0001e57983 */ /* 0x000f280000300800 */
[----:B------:R1:W-:Y:S04]  /*57da0*/  LDGSTS.E [R190+0x5e00], desc[UR20][R126.64], P3 ;  /* 0x05e000007ebe7fae */ /* 0x0003e800099a1014 */
[----:B------:R-:W-:Y:S01]  /*57db0*/  STL [R1+0x40c], R3 ;  /* 0x00040c0301007387 */ /* 0x000fe20000100800 */
[----:B-1----:R-:W-:Y:S01]  /*57dc0*/  IMAD.MOV.U32 R126, RZ, RZ, R3 ;  /* 0x000000ffff7e7224 */ /* 0x002fe200078e0003 */
[----:B--2---:R-:W-:-:S05]  /*57dd0*/  IADD3.X R5, PT, PT, R5, UR13, RZ, P4, !PT ;  /* 0x0000000d05057c10 */ /* 0x004fca000a7fe4ff */
[----:B------:R-:W-:Y:S01]  /*57de0*/  IMAD.MOV.U32 R127, RZ, RZ, R5 ;  /* 0x000000ffff7f7224 */ /* 0x000fe200078e0005 */
[----:B------:R1:W-:Y:S01]  /*57df0*/  STL [R1+0x408], R5 ;  /* 0x0004080501007387 */ /* 0x0003e20000100800 */
[----:B---3--:R-:W-:-:S03]  /*57e00*/  IADD3.X R2, PT, PT, R2, UR13, RZ, P5, !PT ;  /* 0x0000000d02027c10 */ /* 0x008fc6000affe4ff */
[----:B------:R-:W-:Y:S04]  /*57e10*/  STL [R1+0x44c], R0 ;  /* 0x00044c0001007387 */ /* 0x000fe80000100800 */
[----:B------:R-:W2:Y:S04]  /*57e20*/  LDL.LU R8, [R1+0x50c] ;  /* 0x00050c0001087983 */ /* 0x000ea80000300800 */
[----:B------:R3:W-:Y:S04]  /*57e30*/  STL [R1+0x448], R2 ;  /* 0x0004480201007387 */ /* 0x0007e80000100800 */
[----:B------:R-:W2:Y:S04]  /*57e40*/  LDL.LU R6, [R1+0x54c] ;  /* 0x00054c0001067983 */ /* 0x000ea80000300800 */
[----:B------:R1:W-:Y:S04]  /*57e50*/  LDGSTS.E [R190+0x6200], desc[UR20][R126.64], P3 ;  /* 0x062000007ebe7fae */ /* 0x0003e800099a1014 */
[----:B------:R-:W2:Y:S04]  /*57e60*/  LDL.LU R38, [R1+0x508] ;  /* 0x0005080001267983 */ /* 0x000ea80000300800 */
[----:B------:R-:W2:Y:S01]  /*57e70*/  LDL.LU R7, [R1+0x548] ;  /* 0x0005480001077983 */ /* 0x000ea20000300800 */
[----:B-1----:R-:W-:-:S03]  /*57e80*/  IMAD.MOV.U32 R126, RZ, RZ, R0 ;  /* 0x000000ffff7e7224 */ /* 0x002fc600078e0000 */
[----:B------:R-:W2:Y:S01]  /*57e90*/  LDL.LU R5, [R1+0x588] ;  /* 0x0005880001057983 */ /* 0x000ea20000300800 */
[----:B------:R-:W-:-:S03]  /*57ea0*/  IMAD.MOV.U32 R127, RZ, RZ, R2 ;  /* 0x000000ffff7f7224 */ /* 0x000fc600078e0002 */
[----:B------:R-:W2:Y:S04]  /*57eb0*/  LDL.LU R3, [R1+0x58c] ;  /* 0x00058c0001037983 */ /* 0x000ea80000300800 */
[----:B---3--:R-:W3:Y:S04]  /*57ec0*/  LDL.LU R2, [R1+0x5c8] ;  /* 0x0005c80001027983 */ /* 0x008ee80000300800 */
[----:B------:R-:W3:Y:S04]  /*57ed0*/  LDL.LU R0, [R1+0x5cc] ;  /* 0x0005cc0001007983 */ /* 0x000ee80000300800 */
[----:B------:R1:W-:Y:S04]  /*57ee0*/  LDGSTS.E [R190+0x6600], desc[UR20][R126.64], P3 ;  /* 0x066000007ebe7fae */ /* 0x0003e800099a1014 */
[----:B------:R-:W3:Y:S04]  /*57ef0*/  LDL.LU R126, [R1+0x488] ;  /* 0x00048800017e7983 */ /* 0x000ee80000300800 */
[----:B------:R-:W1:Y:S01]  /*57f00*/  LDL.LU R127, [R1+0x48c] ;  /* 0x00048c00017f7983 */ /* 0x000e620000300800 */
[----:B----4-:R-:W-:-:S04]  /*57f10*/  IADD3 R229, P5, PT, R229, UR12, RZ ;  /* 0x0000000ce5e57c10 */ /* 0x010fc8000ffbe0ff */
[----:B------:R-:W-:Y:S02]  /*57f20*/  IADD3.X R245, PT, PT, R245, UR13, RZ, P5, !PT ;  /* 0x0000000df5f57c10 */ /* 0x000fe4000affe4ff */
[----:B--2---:R-:W-:-:S04]  /*57f30*/  IADD3 R6, P5, PT, R6, UR12, RZ ;  /* 0x0000000c06067c10 */ /* 0x004fc8000ffbe0ff */
[----:B------:R-:W-:Y:S02]  /*57f40*/  IADD3.X R7, PT, PT, R7, UR13, RZ, P5, !PT ;  /* 0x0000000d07077c10 */ /* 0x000fe4000affe4ff */
[----:B-1----:R-:W-:-:S04]  /*57f50*/  IADD3 R127, P4, PT, R127, UR12, RZ ;  /* 0x0000000c7f7f7c10 */ /* 0x002fc8000ff9e0ff */
[----:B---3--:R-:W-:Y:S01]  /*57f60*/  IADD3.X R126, PT, PT, R126, UR13, RZ, P4, !PT ;  /* 0x0000000d7e7e7c10 */ /* 0x008fe2000a7fe4ff */
[----:B------:R1:W-:Y:S04]  /*57f70*/  STL [R1+0x48c], R127 ;  /* 0x00048c7f01007387 */ /* 0x0003e80000100800 */
[----:B------:R2:W-:Y:S01]  /*57f80*/  STL [R1+0x488], R126 ;  /* 0x0004887e01007387 */ /* 0x0005e20000100800 */
[----:B-1----:R-:W-:-:S04]  /*57f90*/  LOP3.LUT R127, R127, R126, RZ, 0x3c, !PT ;  /* 0x0000007e7f7f7212 */ /* 0x002fc800078e3cff */
[----:B--2---:R-:W-:-:S04]  /*57fa0*/  LOP3.LUT R126, R127, R126, RZ, 0x3c, !PT ;  /* 0x0000007e7f7e7212 */ /* 0x004fc800078e3cff */
[----:B------:R-:W-:Y:S02]  /*57fb0*/  LOP3.LUT R127, R127, R126, RZ, 0x3c, !PT ;  /* 0x0000007e7f7f7212 */ /* 0x000fe400078e3cff */
[----:B------:R-:W-:-:S03]  /*57fc0*/  IADD3 R8, P4, PT, R8, UR12, RZ ;  /* 0x0000000c08087c10 */ /* 0x000fc6000ff9e0ff */
        /* <DEDUP_REMOVED lines=8> */
[----:B------:R-:W-:Y:S01]  /*58050*/  STL [R1+0x4cc], R229 ;  /* 0x0004cce501007387 */ /* 0x000fe20000100800 */
[----:B-1----:R-:W-:Y:S02]  /*58060*/  IMAD.MOV.U32 R126, RZ, RZ, R8 ;  /* 0x000000ffff7e7224 */ /* 0x002fe400078e0008 */
[----:B------:R-:W-:Y:S01]  /*58070*/  IMAD.MOV.U32 R127, RZ, RZ, R38 ;  /* 0x000000ffff7f7224 */ /* 0x000fe200078e0026 */
[----:B------:R-:W-:Y:S04]  /*58080*/  STL [R1+0x4c8], R245 ;  /* 0x0004c8f501007387 */ /* 0x000fe80000100800 */
[----:B------:R1:W-:Y:S01]  /*58090*/  LDGSTS.E [R190+0x7200], desc[UR20][R126.64], P3 ;  /* 0x072000007ebe7fae */ /* 0x0003e200099a1014 */
[----:B------:R-:W-:-:S03]  /*580a0*/  IADD3.X R2, PT, PT, R2, UR13, RZ, P5, !PT ;  /* 0x0000000d02027c10 */ /* 0x000fc6000affe4ff */
[----:B------:R-:W-:Y:S01]  /*580b0*/  STL [R1+0x50c], R8 ;  /* 0x00050c0801007387 */ /* 0x000fe20000100800 */
[----:B-1----:R-:W-:Y:S02]  /*580c0*/  IMAD.MOV.U32 R126, RZ, RZ, R6 ;  /* 0x000000ffff7e7224 */ /* 0x002fe400078e0006 */
[----:B------:R-:W-:Y:S01]  /*580d0*/  IMAD.MOV.U32 R127, RZ, RZ, R7 ;  /* 0x000000ffff7f7224 */ /* 0x000fe200078e0007 */
[----:B------:R-:W-:Y:S04]  /*580e0*/  STL [R1+0x508], R38 ;  /* 0x0005082601007387 */ /* 0x000fe80000100800 */
[----:B------:R1:W-:Y:S04]  /*580f0*/  LDGSTS.E [R190+0x7600], desc[UR20][R126.64], P3 ;  /* 0x076000007ebe7fae */ /* 0x0003e800099a1014 */
[----:B------:R-:W-:Y:S04]  /*58100*/  STL [R1+0x54c], R6 ;  /* 0x00054c0601007387 */ /* 0x000fe80000100800 */
[----:B------:R-:W-:Y:S01]  /*58110*/  STL [R1+0x548], R7 ;  /* 0x0005480701007387 */ /* 0x000fe20000100800 */
[----:B-1----:R-:W-:-:S02]  /*58120*/  IMAD.MOV.U32 R126, RZ, RZ, R3 ;  /* 0x000000ffff7e7224 */ /* 0x002fc400078e0003 */
[----:B------:R-:W-:Y:S01]  /*58130*/  IMAD.MOV.U32 R127, RZ, RZ, R5 ;  /* 0x000000ffff7f7224 */ /* 0x000fe200078e0005 */
[----:B------:R-:W-:Y:S04]  /*58140*/  STL [R1+0x58c], R3 ;  /* 0x00058c0301007387 */ /* 0x000fe80000100800 */
[----:B------:R1:W-:Y:S04]  /*58150*/  STL [R1+0x588], R5 ;  /* 0x0005880501007387 */ /* 0x0003e80000100800 */
[----:B------:R-:W-:Y:S04]  /*58160*/  STL [R1+0x5cc], R0 ;  /* 0x0005cc0001007387 */ /* 0x000fe80000100800 */
[----:B------:R2:W-:Y:S04]  /*58170*/  LDGSTS.E [R190+0x7a00], desc[UR20][R126.64], P3 ;  /* 0x07a000007ebe7fae */ /* 0x0005e800099a1014 */
[----:B------:R3:W-:Y:S04]  /*58180*/  STL [R1+0x5c8], R2 ;  /* 0x0005c80201007387 */ /* 0x0007e80000100800 */
[----:B-1----:R-:W4:Y:S01]  /*58190*/  LDL.LU R5, [R1+0x10] ;  /* 0x0000100001057983 */ /* 0x002f220000300800 */
[----:B--2---:R-:W-:-:S03]  /*581a0*/  IMAD.MOV.U32 R127, RZ, RZ, R2 ;  /* 0x000000ffff7f7224 */ /* 0x004fc600078e0002 */
[----:B---3--:R-:W2:Y:S04]  /*581b0*/  LDL.LU R2, [R1+0x14] ;  /* 0x0000140001027983 */ /* 0x008ea80000300800 */
[----:B------:R-:W3:Y:S04]  /*581c0*/  LDL.LU R38, [R1+0x50] ;  /* 0x0000500001267983 */ /* 0x000ee80000300800 */
[----:B------:R-:W3:Y:S01]  /*581d0*/  LDL.LU R8, [R1+0x54] ;  /* 0x0000540001087983 */ /* 0x000ee20000300800 */
[----:B------:R-:W-:Y:S01]  /*581e0*/  IADD3 R129, P4, PT, R129, UR12, RZ ;  /* 0x0000000c81817c10 */ /* 0x000fe2000ff9e0ff */
[----:B------:R-:W-:Y:S01]  /*581f0*/  IMAD.MOV.U32 R126, RZ, RZ, R0 ;  /* 0x000000ffff7e7224 */ /* 0x000fe200078e0000 */
[----:B------:R-:W-:Y:S01]  /*58200*/  LOP3.LUT R0, R4, 0x50, RZ, 0x3c, !PT ;  /* 0x0000005004007812 */ /* 0x000fe200078e3cff */
[----:B------:R-:W3:Y:S01]  /*58210*/  LDL.LU R3, [R1+0x90] ;  /* 0x0000900001037983 */ /* 0x000ee20000300800 */
[----:B------:R-:W-:-:S02]  /*58220*/  IADD3.X R128, PT, PT, R128, UR13, RZ, P4, !PT ;  /* 0x0000000d80807c10 */ /* 0x000fc4000a7fe4ff */
[----:B------:R-:W-:Y:S01]  /*58230*/  IADD3 R145, P5, PT, R145, UR12, RZ ;  /* 0x0000000c91917c10 */ /* 0x000fe2000ffbe0ff */
[----:B------:R1:W-:Y:S01]  /*58240*/  LDGSTS.E [R190+0x7e00], desc[UR20][R126.64], P3 ;  /* 0x07e000007ebe7fae */ /* 0x0003e200099a1014 */
[----:B------:R-:W-:Y:S02]  /*58250*/  IADD3 R161, P4, PT, R161, UR12, RZ ;  /* 0x0000000ca1a17c10 */ /* 0x000fe4000ff9e0ff */
[----:B------:R-:W-:Y:S02]  /*58260*/  IADD3.X R144, PT, PT, R144, UR13, RZ, P5, !PT ;  /* 0x0000000d90907c10 */ /* 0x000fe4000affe4ff */
[----:B------:R-:W-:Y:S01]  /*58270*/  IADD3.X R160, PT, PT, R160, UR13, RZ, P4, !PT ;  /* 0x0000000da0a07c10 */ /* 0x000fe2000a7fe4ff */
[----:B-1----:R-:W-:Y:S02]  /*58280*/  VIADD R190, R0, UR5 ;  /* 0x0000000500be7c36 */ /* 0x002fe40008000000 */
[----:B------:R-:W-:Y:S02]  /*58290*/  IMAD.MOV.U32 R126, RZ, RZ, R129 ;  /* 0x000000ffff7e7224 */ /* 0x000fe400078e0081 */
[----:B------:R-:W-:Y:S01]  /*582a0*/  IMAD.MOV.U32 R127, RZ, RZ, R128 ;  /* 0x000000ffff7f7224 */ /* 0x000fe200078e0080 */
[----:B------:R-:W-:Y:S01]  /*582b0*/  IADD3 R177, P5, PT, R177, UR12, RZ ;  /* 0x0000000cb1b17c10 */ /* 0x000fe2000ffbe0ff */
[----:B------:R-:W3:Y:S04]  /*582c0*/  LDL.LU R0, [R1+0x94] ;  /* 0x0000940001007983 */ /* 0x000ee80000300800 */
[----:B------:R1:W-:Y:S01]  /*582d0*/  LDGSTS.E [R190+0x280], desc[UR20][R126.64], P3 ;  /* 0x002800007ebe7fae */ /* 0x0003e200099a1014 */
[----:B------:R-:W-:-:S02]  /*582e0*/  IADD3.X R176, PT, PT, R176, UR13, RZ, P5, !PT ;  /* 0x0000000db0b07c10 */ /* 0x000fc4000affe4ff */
[----:B------:R-:W-:Y:S01]  /*582f0*/  IADD3 R194, P4, PT, R194, UR12, RZ ;  /* 0x0000000cc2c27c10 */ /* 0x000fe2000ff9e0ff */
[----:B------:R-:W3:Y:S01]  /*58300*/  LDL.LU R7, [R1+0xd0] ;  /* 0x0000d00001077983 */ /* 0x000ee20000300800 */
[----:B-1----:R-:W-:Y:S02]  /*58310*/  IMAD.MOV.U32 R126, RZ, RZ, R145 ;  /* 0x000000ffff7e7224 */ /* 0x002fe400078e0091 */
[----:B------:R-:W-:Y:S01]  /*58320*/  IMAD.MOV.U32 R127, RZ, RZ, R144 ;  /* 0x000000ffff7f7224 */ /* 0x000fe200078e0090 */
[----:B------:R-:W-:Y:S01]  /*58330*/  IADD3.X R193, PT, PT, R193, UR13, RZ, P4, !PT ;  /* 0x0000000dc1c17c10 */ /* 0x000fe2000a7fe4ff */
[----:B------:R-:W3:Y:S04]  /*58340*/  LDL.LU R6, [R1+0xd4] ;  /* 0x0000d40001067983 */ /* 0x000ee80000300800 */
[----:B------:R1:W-:Y:S01]  /*58350*/  LDGSTS.E [R190+0x680], desc[UR20][R126.64], P3 ;  /* 0x006800007ebe7fae */ /* 0x0003e200099a1014 */
[----:B------:R-:W-:Y:S01]  /*58360*/  IADD3 R210, P5, PT, R210, UR12, RZ ;  /* 0x0000000cd2d27c10 */ /* 0x000fe2000ffbe0ff */
        /* <DEDUP_REMOVED lines=25> */
[----:B---3--:R-:W-:Y:S01]  /*58500*/  IADD3 R8, P5, PT, R8, UR12, RZ ;  /* 0x0000000c08087c10 */ /* 0x008fe2000ffbe0ff */
        /* <DEDUP_REMOVED lines=11> */
[----:B---3--:R-:W3:Y:S01]  /*585c0*/  LDL.LU R8, [R1+0x110] ;  /* 0x0001100001087983 */ /* 0x008ee20000300800 */
[----:B------:R-:W-:-:S03]  /*585d0*/  IMAD.MOV.U32 R127, RZ, RZ, R38 ;  /* 0x000000ffff7f7224 */ /* 0x000fc600078e0026 */
[----:B------:R-:W4:Y:S01]  /*585e0*/  LDL.LU R38, [R1+0x150] ;  /* 0x0001500001267983 */ /* 0x000f220000300800 */
[----:B------:R-:W-:-:S03]  /*585f0*/  IADD3 R0, P4, PT, R0, UR12, RZ ;  /* 0x0000000c00007c10 */ /* 0x000fc6000ff9e0ff */
[----:B------:R1:W-:Y:S01]  /*58600*/  LDGSTS.E [R190+0x2680], desc[UR20][R126.64], P3 ;  /* 0x026800007ebe7fae */ /* 0x0003e200099a1014 */
[----:B------:R-:W-:Y:S02]  /*58610*/  IADD3.X R3, PT, PT, R3, UR13, RZ, P4, !PT ;  /* 0x0000000d03037c10 */ /* 0x000fe4000a7fe4ff */
[----:B------:R-:W-:Y:S01]  /*58620*/  IADD3 R6, P5, PT, R6, UR12, RZ ;  /* 0x0000000c06067c10 */ /* 0x000fe2000ffbe0ff */
[----:B------:R1:W-:Y:S03]  /*58630*/  STL [R1+0x94], R0 ;  /* 0x0000940001007387 */ /* 0x0003e60000100800 */
[----:B------:R-:W-:Y:S01]  /*58640*/  IADD3.X R7, PT, PT, R7, UR13, RZ, P5, !PT ;  /* 0x0000000d07077c10 */ /* 0x000fe2000affe4ff */
        /* <DEDUP_REMOVED lines=353> */
[----:B------:R1:W-:Y:S01]  /*59c60*/  STL [R1+0x35c], R229 ;  /* 0x00035ce501007387 */ /* 0x0003e20000100800 */
[----:B------:R-:W-:-:S03]  /*59c70*/  IMAD.MOV.U32 R126, RZ, RZ, R2 ;  /* 0x000000ffff7e7224 */ /* 0x000fc600078e0002 */
[----:B--2---:R-:W2:Y:S04]  /*59c80*/  LDL.LU R5, [R1+0x418] ;  /* 0x0004180001057983 */ /* 0x004ea80000300800 */
[----:B------:R3:W-:Y:S04]  /*59c90*/  STL [R1+0x358], R245 ;  /* 0x000358f501007387 */ /* 0x0007e80000100800 */
[----:B------:R-:W4:Y:S01]  /*59ca0*/  LDL.LU R2, [R1+0x458] ;  /* 0x0004580001027983 */ /* 0x000f220000300800 */
[----:B------:R-:W-:-:S03]  /*59cb0*/  IADD3 R8, P4, PT, R8, UR12, RZ ;  /* 0x0000000c08087c10 */ /* 0x000fc6000ff9e0ff */
[----:B------:R1:W-:Y:S01]  /*59cc0*/  LDGSTS.E [R190+0x5300], desc[UR20][R126.64], P3 ;  /* 0x053000007ebe7fae */ /* 0x0003e200099a1014 */
[----:B------:R-:W-:Y:S02]  /*59cd0*/  IADD3 R6, P5, PT, R6, UR12, RZ ;  /* 0x0000000c06067c10 */ /* 0x000fe4000ffbe0ff */
[----:B------:R-:W-:Y:S01]  /*59ce0*/  IADD3.X R38, PT, PT, R38, UR13, RZ, P4, !PT ;  /* 0x0000000d26267c10 */ /* 0x000fe2000a7fe4ff */
[----:B-1----:R-:W-:Y:S02]  /*59cf0*/  IMAD.MOV.U32 R126, RZ, RZ, R229 ;  /* 0x000000ffff7e7224 */ /* 0x002fe400078e00e5 */
[----:B------:R-:W-:-:S05]  /*59d00*/  IMAD.MOV.U32 R127, RZ, RZ, R245 ;  /* 0x000000ffff7f7224 */ /* 0x000fca00078e00f5 */
[----:B------:R1:W-:Y:S01]  /*59d10*/  LDGSTS.E [R190+0x5700], desc[UR20][R126.64], P3 ;  /* 0x057000007ebe7fae */ /* 0x0003e200099a1014 */
[----:B------:R-:W-:-:S03]  /*59d20*/  IADD3.X R7, PT, PT, R7, UR13, RZ, P5, !PT ;  /* 0x0000000d07077c10 */ /* 0x000fc6000affe4ff */
[----:B------:R2:W-:Y:S01]  /*59d30*/  STL [R1+0x39c], R8 ;  /* 0x00039c0801007387 */ /* 0x0005e20000100800 */
[----:B-1----:R-:W-:Y:S02]  /*59d40*/  IMAD.MOV.U32 R126, RZ, RZ, R8 ;  /* 0x000000ffff7e7224 */ /* 0x002fe400078e0008 */
[----:B------:R-:W-:Y:S01]  /*59d50*/  IMAD.MOV.U32 R127, RZ, RZ, R38 ;  /* 0x000000ffff7f7224 */ /* 0x000fe200078e0026 */
[----:B------:R-:W-:Y:S01]  /*59d60*/  IADD3 R3, P4, PT, R3, UR12, RZ ;  /* 0x0000000c03037c10 */ /* 0x000fe2000ff9e0ff */
[----:B------:R-:W-:Y:S01]  /*59d70*/  STL [R1+0x398], R38 ;  /* 0x0003982601007387 */ /* 0x000fe20000100800 */
[----:B------:R-:W-:-:S03]  /*59d80*/  IADD3 R0, P5, PT, R0, UR12, RZ ;  /* 0x0000000c00007c10 */ /* 0x000fc6000ffbe0ff */
[----:B------:R1:W-:Y:S04]  /*59d90*/  LDGSTS.E [R190+0x5b00], desc[UR20][R126.64], P3 ;  /* 0x05b000007ebe7fae */ /* 0x0003e800099a1014 */
[----:B------:R2:W-:Y:S04]  /*59da0*/  STL [R1+0x3dc], R6 ;  /* 0x0003dc0601007387 */ /* 0x0005e80000100800 */
[----:B------:R2:W-:Y:S01]  /*59db0*/  STL [R1+0x3d8], R7 ;  /* 0x0003d80701007387 */ /* 0x0005e20000100800 */
[----:B-1----:R-:W-:-:S03]  /*59dc0*/  IMAD.MOV.U32 R126, RZ, RZ, R6 ;  /* 0x000000ffff7e7224 */ /* 0x002fc600078e0006 */
[----:B------:R-:W4:Y:S01]  /*59dd0*/  LDL.LU R229, [R1+0x4d8] ;  /* 0x0004d80001e57983 */ /* 0x000f220000300800 */
[----:B------:R-:W-:-:S03]  /*59de0*/  IMAD.MOV.U32 R127, RZ, RZ, R7 ;  /* 0x000000ffff7f7224 */ /* 0x000fc600078e0007 */
[----:B---3--:R-:W3:Y:S04]  /*59df0*/  LDL.LU R245, [R1+0x4dc] ;  /* 0x0004dc0001f57983 */ /* 0x008ee80000300800 */
[----:B------:R1:W-:Y:S04]  /*59e00*/  LDGSTS.E [R190+0x5f00], desc[UR20][R126.64], P3 ;  /* 0x05f000007ebe7fae */ /* 0x0003e800099a1014 */
[----:B------:R-:W-:Y:S01]  /*59e10*/  STL [R1+0x41c], R3 ;  /* 0x00041c0301007387 */ /* 0x000fe20000100800 */
[----:B-1----:R-:W-:Y:S01]  /*59e20*/  IMAD.MOV.U32 R126, RZ, RZ, R3 ;  /* 0x000000ffff7e7224 */ /* 0x002fe200078e0003 */
[----:B--2---:R-:W-:-:S05]  /*59e30*/  IADD3.X R5, PT, PT, R5, UR13, RZ, P4, !PT ;  /* 0x0000000d05057c10 */ /* 0x004fca000a7fe4ff */
[----:B------:R-:W-:Y:S01]  /*59e40*/  IMAD.MOV.U32 R127, RZ, RZ, R5 ;  /* 0x000000ffff7f7224 */ /* 0x000fe200078e0005 */
[----:B------:R1:W-:Y:S01]  /*59e50*/  STL [R1+0x418], R5 ;  /* 0x0004180501007387 */ /* 0x0003e20000100800 */
[----:B----4-:R-:W-:-:S03]  /*59e60*/  IADD3.X R2, PT, PT, R2, UR13, RZ, P5, !PT ;  /* 0x0000000d02027c10 */ /* 0x010fc6000affe4ff */
        /* <DEDUP_REMOVED lines=11> */
[----:B----4-:R-:W4:Y:S04]  /*59f20*/  LDL.LU R2, [R1+0x5d8] ;  /* 0x0005d80001027983 */ /* 0x010f280000300800 */
[----:B------:R-:W4:Y:S04]  /*59f30*/  LDL.LU R0, [R1+0x5dc] ;  /* 0x0005dc0001007983 */ /* 0x000f280000300800 */
[----:B------:R1:W-:Y:S04]  /*59f40*/  LDGSTS.E [R190+0x6700], desc[UR20][R126.64], P3 ;  /* 0x067000007ebe7fae */ /* 0x0003e800099a1014 */
[----:B------:R-:W4:Y:S04]  /*59f50*/  LDL.LU R126, [R1+0x498] ;  /* 0x00049800017e7983 */ /* 0x000f280000300800 */
[----:B------:R-:W1:Y:S01]  /*59f60*/  LDL.LU R127, [R1+0x49c] ;  /* 0x00049c00017f7983 */ /* 0x000e620000300800 */
[----:B---3--:R-:W-:-:S04]  /*59f70*/  IADD3 R245, P5, PT, R245, UR12, RZ ;  /* 0x0000000cf5f57c10 */ /* 0x008fc8000ffbe0ff */
[----:B------:R-:W-:Y:S02]  /*59f80*/  IADD3.X R229, PT, PT, R229, UR13, RZ, P5, !PT ;  /* 0x0000000de5e57c10 */ /* 0x000fe4000affe4ff */
[----:B--2---:R-:W-:-:S04]  /*59f90*/  IADD3 R6, P5, PT, R6, UR12, RZ ;  /* 0x0000000c06067c10 */ /* 0x004fc8000ffbe0ff */
[----:B------:R-:W-:Y:S02]  /*59fa0*/  IADD3.X R7, PT, PT, R7, UR13, RZ, P5, !PT ;  /* 0x0000000d07077c10 */ /* 0x000fe4000affe4ff */
[----:B-1----:R-:W-:-:S04]  /*59fb0*/  IADD3 R127, P4, PT, R127, UR12, RZ ;  /* 0x0000000c7f7f7c10 */ /* 0x002fc8000ff9e0ff */
[----:B----4-:R-:W-:Y:S01]  /*59fc0*/  IADD3.X R126, PT, PT, R126, UR13, RZ, P4, !PT ;  /* 0x0000000d7e7e7c10 */ /* 0x010fe2000a7fe4ff */
        /* <DEDUP_REMOVED lines=17> */
[----:B------:R1:W-:Y:S04]  /*5a0e0*/  STL [R1+0x4d8], R229 ;  /* 0x0004d8e501007387 */ /* 0x0003e80000100800 */
[----:B------:R2:W-:Y:S01]  /*5a0f0*/  LDGSTS.E [R190+0x7300], desc[UR20][R126.64], P3 ;  /* 0x073000007ebe7fae */ /* 0x0005e200099a1014 */
[----:B------:R-:W-:-:S03]  /*5a100*/  IADD3.X R2, PT, PT, R2, UR13, RZ, P5, !PT ;  /* 0x0000000d02027c10 */ /* 0x000fc6000affe4ff */
[----:B-1----:R-:W3:Y:S04]  /*5a110*/  LDL.LU R229, [R1+0xcb0] ;  /* 0x000cb00001e57983 */ /* 0x002ee80000300800 */
[----:B------:R-:W4:Y:S01]  /*5a120*/  LDL.LU R245, [R1+0xcac] ;  /* 0x000cac0001f57983 */ /* 0x000f220000300800 */
[----:B--2---:R-:W-:Y:S02]  /*5a130*/  IMAD.MOV.U32 R126, RZ, RZ, R6 ;  /* 0x000000ffff7e7224 */ /* 0x004fe400078e0006 */
        /* <DEDUP_REMOVED lines=8> */
[----:B------:R-:W-:Y:S04]  /*5a1c0*/  STL [R1+0x59c], R3 ;  /* 0x00059c0301007387 */ /* 0x000fe80000100800 */
[----:B------:R-:W-:Y:S04]  /*5a1d0*/  STL [R1+0x598], R5 ;  /* 0x0005980501007387 */ /* 0x000fe80000100800 */
[----:B------:R1:W-:Y:S04]  /*5a1e0*/  LDGSTS.E [R190+0x7b00], desc[UR20][R126.64], P3 ;  /* 0x07b000007ebe7fae */ /* 0x0003e800099a1014 */
[----:B------:R2:W-:Y:S01]  /*5a1f0*/  STL [R1+0x5dc], R0 ;  /* 0x0005dc0001007387 */ /* 0x0005e20000100800 */
[----:B-1----:R-:W-:-:S02]  /*5a200*/  IMAD.MOV.U32 R126, RZ, RZ, R0 ;  /* 0x000000ffff7e7224 */ /* 0x002fc400078e0000 */
[----:B------:R-:W-:Y:S01]  /*5a210*/  IMAD.MOV.U32 R127, RZ, RZ, R2 ;  /* 0x000000ffff7f7224 */ /* 0x000fe200078e0002 */
[----:B--2---:R-:W-:Y:S01]  /*5a220*/  LOP3.LUT R0, R4, 0x70, RZ, 0x3c, !PT ;  /* 0x0000007004007812 */ /* 0x004fe200078e3cff */
[----:B------:R1:W-:Y:S04]  /*5a230*/  STL [R1+0x5d8], R2 ;  /* 0x0005d80201007387 */ /* 0x0003e80000100800 */
[----:B------:R2:W-:Y:S04]  /*5a240*/  LDGSTS.E [R190+0x7f00], desc[UR20][R126.64], P3 ;  /* 0x07f000007ebe7fae */ /* 0x0005e800099a1014 */
[----:B------:R-:W4:Y:S01]  /*5a250*/  LDL.LU R3, [R1+0x20] ;  /* 0x0000200001037983 */ /* 0x000f220000300800 */
[----:B--2---:R-:W-:-:S03]  /*5a260*/  VIADD R190, R0, UR5 ;  /* 0x0000000500be7c36 */ /* 0x004fc60008000000 */
[----:B------:R-:W2:Y:S04]  /*5a270*/  LDL.LU R0, [R1+0x24] ;  /* 0x0000240001007983 */ /* 0x000ea80000300800 */
[----:B------:R-:W2:Y:S04]  /*5a280*/  LDL.LU R7, [R1+0x60] ;  /* 0x0000600001077983 */ /* 0x000ea80000300800 */
[----:B------:R-:W2:Y:S01]  /*5a290*/  LDL.LU R6, [R1+0x64] ;  /* 0x0000640001067983 */ /* 0x000ea20000300800 */
[----:B------:R-:W-:Y:S02]  /*5a2a0*/  IADD3 R133, P4, PT, R133, UR12, RZ ;  /* 0x0000000c85857c10 */ /* 0x000fe4000ff9e0ff */
[----:B------:R-:W-:Y:S01]  /*5a2b0*/  IADD3 R149, P5, PT, R149, UR12, RZ ;  /* 0x0000000c95957c10 */ /* 0x000fe2000ffbe0ff */
[----:B------:R-:W2:Y:S01]  /*5a2c0*/  LDL.LU R5, [R1+0xa0] ;  /* 0x0000a00001057983 */ /* 0x000ea20000300800 */
[----:B------:R-:W-:Y:S01]  /*5a2d0*/  IADD3.X R132, PT, PT, R132, UR13, RZ, P4, !PT ;  /* 0x0000000d84847c10 */ /* 0x000fe2000a7fe4ff */
[----:B------:R-:W-:Y:S01]  /*5a2e0*/  IMAD.MOV.U32 R126, RZ, RZ, R133 ;  /* 0x000000ffff7e7224 */ /* 0x000fe200078e0085 */
[----:B------:R-:W-:Y:S01]  /*5a2f0*/  IADD3.X R148, PT, PT, R148, UR13, RZ, P5, !PT ;  /* 0x0000000d94947c10 */ /* 0x000fe2000affe4ff */
[----:B-1----:R-:W2:Y:S02]  /*5a300*/  LDL.LU R2, [R1+0xa4] ;  /* 0x0000a40001027983 */ /* 0x002ea40000300800 */
[----:B------:R-:W-:Y:S01]  /*5a310*/  IMAD.MOV.U32 R127, RZ, RZ, R132 ;  /* 0x000000ffff7f7224 */ /* 0x000fe200078e0084 */
[----:B------:R-:W-:Y:S01]  /*5a320*/  IADD3 R165, P4, PT, R165, UR12, RZ ;  /* 0x0000000ca5a57c10 */ /* 0x000fe2000ff9e0ff */
[----:B------:R-:W2:Y:S04]  /*5a330*/  LDL.LU R38, [R1+0xe0] ;  /* 0x0000e00001267983 */ /* 0x000ea80000300800 */
[----:B------:R1:W-:Y:S01]  /*5a340*/  LDGSTS.E [R190+0x380], desc[UR20][R126.64], P3 ;  /* 0x003800007ebe7fae */ /* 0x0003e200099a1014 */
[----:B------:R-:W-:-:S02]  /*5a350*/  IADD3.X R164, PT, PT, R164, UR13, RZ, P4, !PT ;  /* 0x0000000da4a47c10 */ /* 0x000fc4000a7fe4ff */
        /* <DEDUP_REMOVED lines=17> */
[----:B------:R-:W-:Y:S01]  /*5a470*/  IADD3 R246, P5, PT, R246, UR12, RZ ;  /* 0x0000000cf6f67c10 */ /* 0x000fe2000ffbe0ff */
[----:B-1----:R-:W-:Y:S02]  /*5a480*/  IMAD.MOV.U32 R126, RZ, RZ, R198 ;  /* 0x000000ffff7e7224 */ /* 0x002fe400078e00c6 */
[----:B------:R-:W-:-:S05]  /*5a490*/  IMAD.MOV.U32 R127, RZ, RZ, R197 ;  /* 0x000000ffff7f7224 */ /* 0x000fca00078e00c5 */
[----:B------:R1:W-:Y:S02]  /*5a4a0*/  LDGSTS.E [R190+0x1380], desc[UR20][R126.64], P3 ;  /* 0x013800007ebe7fae */ /* 0x0003e400099a1014 */
[----:B-1----:R-:W-:Y:S02]  /*5a4b0*/  IMAD.MOV.U32 R126, RZ, RZ, R214 ;  /* 0x000000ffff7e7224 */ /* 0x002fe400078e00d6 */
[----:B------:R-:W-:-:S05]  /*5a4c0*/  IMAD.MOV.U32 R127, RZ, RZ, R213 ;  /* 0x000000ffff7f7224 */ /* 0x000fca00078e00d5 */
[----:B------:R1:W-:Y:S02]  /*5a4d0*/  LDGSTS.E [R190+0x1780], desc[UR20][R126.64], P3 ;  /* 0x017800007ebe7fae */ /* 0x0003e400099a1014 */
[----:B-1----:R-:W-:Y:S01]  /*5a4e0*/  IMAD.MOV.U32 R126, RZ, RZ, R230 ;  /* 0x000000ffff7e7224 */ /* 0x002fe200078e00e6 */
[----:B---3--:R-:W-:Y:S02]  /*5a4f0*/  IADD3.X R229, PT, PT, R229, UR13, RZ, P4, !PT ;  /* 0x0000000de5e57c10 */ /* 0x008fe4000a7fe4ff */
[----:B----4-:R-:W-:-:S03]  /*5a500*/  IADD3.X R245, PT, PT, R245, UR13, RZ, P5, !PT ;  /* 0x0000000df5f57c10 */ /* 0x010fc6000affe4ff */
[----:B------:R-:W-:-:S05]  /*5a510*/  IMAD.MOV.U32 R127, RZ, RZ, R229 ;  /* 0x000000ffff7f7224 */ /* 0x000fca00078e00e5 */
[----:B------:R1:W-:Y:S02]  /*5a520*/  LDGSTS.E [R190+0x1b80], desc[UR20][R126.64], P3 ;  /* 0x01b800007ebe7fae */ /* 0x0003e400099a1014 */
[----:B-1----:R-:W-:Y:S02]  /*5a530*/  IMAD.MOV.U32 R126, RZ, RZ, R246 ;  /* 0x000000ffff7e7224 */ /* 0x002fe400078e00f6 */
[----:B------:R-:W-:-:S05]  /*5a540*/  IMAD.MOV.U32 R127, RZ, RZ, R245 ;  /* 0x000000ffff7f7224 */ /* 0x000fca00078e00f5 */
[----:B------:R1:W-:Y:S01]  /*5a550*/  LDGSTS.E [R190+0x1f80], desc[UR20][R126.64], P3 ;  /* 0x01f800007ebe7fae */ /* 0x0003e200099a1014 */
[----:B--2---:R-:W-:-:S04]  /*5a560*/  IADD3 R0, P4, PT, R0, UR12, RZ ;  /* 0x0000000c00007c10 */ /* 0x004fc8000ff9e0ff */
[----:B------:R-:W-:Y:S02]  /*5a570*/  IADD3.X R3, PT, PT, R3, UR13, RZ, P4, !PT ;  /* 0x0000000d03037c10 */ /* 0x000fe4000a7fe4ff */
        /* <DEDUP_REMOVED lines=14> */
[----:B----4-:R-:W4:Y:S01]  /*5a660*/  LDL.LU R7, [R1+0x160] ;  /* 0x0001600001077983 */ /* 0x010f220000300800 */
        /* <DEDUP_REMOVED lines=77> */
[----:B-1----:R-:W-:Y:S02]  /*5ab40*/  IMAD.MOV.U32 R126, RZ, RZ, R2 ;  /* 0x000000ffff7e7224 */ /* 0x002fe400078e0002 */
[----:B------:R-:W-:Y:S01]  /*5ab50*/  IMAD.MOV.U32 R127, RZ, RZ, R5 ;  /* 0x000000ffff7f7224 */ /* 0x000fe200078e0005 */
[----:B------:R-:W-:Y:S04]  /*5ab60*/  STL [R1+0x2a4], R2 ;  /* 0x0002a40201007387 */ /* 0x000fe80000100800 */
[----:B------:R1:W-:Y:S04]  /*5ab70*/  LDGSTS.E [R190+0x4b80], desc[UR20][R126.64], P3 ;  /* 0x04b800007ebe7fae */ /* 0x0003e800099a1014 */
[----:B------:R1:W-:Y:S04]  /*5ab80*/  STL [R1+0x2a0], R5 ;  /* 0x0002a00501007387 */ /* 0x0003e80000100800 */
[----:B------:R-:W-:Y:S01]  /*5ab90*/  STL [R1+0x2e4], R8 ;  /* 0x0002e40801007387 */ /* 0x000fe20000100800 */
[----:B-1----:R-:W-:-:S02]  /*5aba0*/  IMAD.MOV.U32 R126, RZ, RZ, R8 ;  /* 0x000000ffff7e7224 */ /* 0x002fc400078e0008 */
[----:B------:R-:W-:Y:S01]  /*5abb0*/  IMAD.MOV.U32 R127, RZ, RZ, R38 ;  /* 0x000000ffff7f7224 */ /* 0x000fe200078e0026 */
[----:B------:R-:W4:Y:S04]  /*5abc0*/  LDL.LU R5, [R1+0x3a4] ;  /* 0x0003a40001057983 */ /* 0x000f280000300800 */
[----:B------:R1:W-:Y:S04]  /*5abd0*/  LDGSTS.E [R190+0x4f80], desc[UR20][R126.64], P3 ;  /* 0x04f800007ebe7fae */ /* 0x0003e800099a1014 */
[----:B------:R1:W-:Y:S04]  /*5abe0*/  STL [R1+0x2e0], R38 ;  /* 0x0002e02601007387 */ /* 0x0003e80000100800 */
[----:B------:R-:W4:Y:S04]  /*5abf0*/  LDL.LU R2, [R1+0x3e4] ;  /* 0x0003e40001027983 */ /* 0x000f280000300800 */
[----:B-1----:R-:W5:Y:S04]  /*5ac00*/  LDL.LU R38, [R1+0xca8] ;  /* 0x000ca80001267983 */ /* 0x002f680000300800 */
[----:B------:R-:W4:Y:S01]  /*5ac10*/  LDL.LU R8, [R1+0x3e0] ;  /* 0x0003e00001087983 */ /* 0x000f220000300800 */
[----:B--2---:R-:W-:-:S05]  /*5ac20*/  IADD3 R0, P4, PT, R0, UR12, RZ ;  /* 0x0000000c00007c10 */ /* 0x004fca000ff9e0ff */
[----:B------:R-:W-:Y:S01]  /*5ac30*/  IMAD.MOV.U32 R126, RZ, RZ, R0 ;  /* 0x000000ffff7e7224 */ /* 0x000fe200078e0000 */
[----:B------:R-:W-:Y:S01]  /*5ac40*/  IADD3 R3, P5, PT, R3, UR12, RZ ;  /* 0x0000000c03037c10 */ /* 0x000fe2000ffbe0ff */
[----:B------:R-:W-:Y:S01]  /*5ac50*/  STL [R1+0x324], R0 ;  /* 0x0003240001007387 */ /* 0x000fe20000100800 */
[----:B---3--:R-:W-:Y:S02]  /*5ac60*/  IADD3.X R6, PT, PT, R6, UR13, RZ, P4, !PT ;  /* 0x0000000d06067c10 */ /* 0x008fe4000a7fe4ff */
[----:B----4-:R-:W-:-:S03]  /*5ac70*/  IADD3.X R7, PT, PT, R7, UR13, RZ, P5, !PT ;  /* 0x0000000d07077c10 */ /* 0x010fc6000affe4ff */
[----:B------:R-:W-:Y:S01]  /*5ac80*/  IMAD.MOV.U32 R127, RZ, RZ, R6 ;  /* 0x000000ffff7f7224 */ /* 0x000fe200078e0006 */
[----:B------:R1:W-:Y:S04]  /*5ac90*/  STL [R1+0x320], R6 ;  /* 0x0003200601007387 */ /* 0x0003e80000100800 */
[----:B------:R2:W-:Y:S04]  /*5aca0*/  LDGSTS.E [R190+0x5380], desc[UR20][R126.64], P3 ;  /* 0x053800007ebe7fae */ /* 0x0005e800099a1014 */
[----:B------:R-:W-:Y:S04]  /*5acb0*/  STL [R1+0x364], R3 ;  /* 0x0003640301007387 */ /* 0x000fe80000100800 */
[----:B-1----:R-:W3:Y:S01]  /*5acc0*/  LDL.LU R6, [R1+0x424] ;  /* 0x0004240001067983 */ /* 0x002ee20000300800 */
[----:B--2---:R-:W-:-:S02]  /*5acd0*/  IMAD.MOV.U32 R126, RZ, RZ, R3 ;  /* 0x000000ffff7e7224 */ /* 0x004fc400078e0003 */
[----:B------:R-:W-:Y:S01]  /*5ace0*/  IMAD.MOV.U32 R127, RZ, RZ, R7 ;  /* 0x000000ffff7f7224 */ /* 0x000fe200078e0007 */
[----:B------:R1:W-:Y:S04]  /*5acf0*/  STL [R1+0x360], R7 ;  /* 0x0003600701007387 */ /* 0x0003e80000100800 */
[----:B------:R-:W2:Y:S04]  /*5ad00*/  LDL.LU R0, [R1+0x464] ;  /* 0x0004640001007983 */ /* 0x000ea80000300800 */
[----:B------:R4:W-:Y:S04]  /*5ad10*/  LDGSTS.E [R190+0x5780], desc[UR20][R126.64], P3 ;  /* 0x057800007ebe7fae */ /* 0x0009e800099a1014 */
[----:B-1----:R-:W5:Y:S04]  /*5ad20*/  LDL.LU R7, [R1+0xca4] ;  /* 0x000ca40001077983 */ /* 0x002f680000300800 */
[----:B------:R-:W2:Y:S04]  /*5ad30*/  LDL.LU R3, [R1+0x460] ;  /* 0x0004600001037983 */ /* 0x000ea80000300800 */
[----:B------:R-:W2:Y:S01]  /*5ad40*/  LDL.LU R127, [R1+0x3a0] ;  /* 0x0003a000017f7983 */ /* 0x000ea20000300800 */
[----:B------:R-:W-:-:S05]  /*5ad50*/  IADD3 R5, P4, PT, R5, UR12, RZ ;  /* 0x0000000c05057c10 */ /* 0x000fca000ff9e0ff */
[----:B----4-:R-:W-:Y:S01]  /*5ad60*/  IMAD.MOV.U32 R126, RZ, RZ, R5 ;  /* 0x000000ffff7e7224 */ /* 0x010fe200078e0005 */
[----:B------:R-:W-:Y:S01]  /*5ad70*/  IADD3 R2, P5, PT, R2, UR12, RZ ;  /* 0x0000000c02027c10 */ /* 0x000fe2000ffbe0ff */
[----:B------:R1:W-:Y:S03]  /*5ad80*/  STL [R1+0x3a4], R5 ;  /* 0x0003a40501007387 */ /* 0x0003e60000100800 */
[----:B------:R-:W-:Y:S02]  /*5ad90*/  IADD3.X R8, PT, PT, R8, UR13, RZ, P5, !PT ;  /* 0x0000000d08087c10 */ /* 0x000fe4000affe4ff */
[----:B--2---:R-:W-:-:S05]  /*5ada0*/  IADD3.X R127, PT, PT, R127, UR13, RZ, P4, !PT ;  /* 0x0000000d7f7f7c10 */ /* 0x004fca000a7fe4ff */
[----:B------:R2:W-:Y:S04]  /*5adb0*/  STL [R1+0x3a0], R127 ;  /* 0x0003a07f01007387 */ /* 0x0005e80000100800 */
[----:B------:R4:W-:Y:S04]  /*5adc0*/  LDGSTS.E [R190+0x5b80], desc[UR20][R126.64], P3 ;  /* 0x05b800007ebe7fae */ /* 0x0009e800099a1014 */
[----:B------:R-:W-:Y:S04]  /*5add0*/  STL [R1+0x3e4], R2 ;  /* 0x0003e40201007387 */ /* 0x000fe80000100800 */
[----:B-1----:R-:W3:Y:S01]  /*5ade0*/  LDL.LU R5, [R1+0x4e4] ;  /* 0x0004e40001057983 */ /* 0x002ee20000300800 */
[----:B----4-:R-:W-:-:S02]  /*5adf0*/  IMAD.MOV.U32 R126, RZ, RZ, R2 ;  /* 0x000000ffff7e7224 */ /* 0x010fc400078e0002 */
[----:B--2---:R-:W-:Y:S01]  /*5ae00*/  IMAD.MOV.U32 R127, RZ, RZ, R8 ;  /* 0x000000ffff7f7224 */ /* 0x004fe200078e0008 */
[----:B------:R1:W-:Y:S04]  /*5ae10*/  STL [R1+0x3e0], R8 ;  /* 0x0003e00801007387 */ /* 0x0003e80000100800 */
[----:B------:R2:W-:Y:S04]  /*5ae20*/  LDGSTS.E [R190+0x5f80], desc[UR20][R126.64], P3 ;  /* 0x05f800007ebe7fae */ /* 0x0005e800099a1014 */
[----:B-1----:R-:W4:Y:S04]  /*5ae30*/  LDL.LU R8, [R1+0x4e0] ;  /* 0x0004e00001087983 */ /* 0x002f280000300800 */
[----:B------:R-:W4:Y:S04]  /*5ae40*/  LDL.LU R2, [R1+0x564] ;  /* 0x0005640001027983 */ /* 0x000f280000300800 */
[----:B------:R-:W4:Y:S01]  /*5ae50*/  LDL.LU R127, [R1+0x420] ;  /* 0x00042000017f7983 */ /* 0x000f220000300800 */
[----:B---3--:R-:W-:-:S02]  /*5ae60*/  IADD3 R6, P4, PT, R6, UR12, RZ ;  /* 0x0000000c06067c10 */ /* 0x008fc4000ff9e0ff */
[----:B------:R-:W-:-:S03]  /*5ae70*/  IADD3 R0, P5, PT, R0, UR12, RZ ;  /* 0x0000000c00007c10 */ /* 0x000fc6000ffbe0ff */
[----:B--2---:R-:W-:Y:S01]  /*5ae80*/  IMAD.MOV.U32 R126, RZ, RZ, R6 ;  /* 0x000000ffff7e7224 */ /* 0x004fe200078e0006 */
[----:B------:R-:W-:Y:S01]  /*5ae90*/  IADD3.X R3, PT, PT, R3, UR13, RZ, P5, !PT ;  /* 0x0000000d03037c10 */ /* 0x000fe2000affe4ff */
[----:B------:R1:W-:Y:S01]  /*5aea0*/  STL [R1+0x424], R6 ;  /* 0x0004240601007387 */ /* 0x0003e20000100800 */
[----:B----4-:R-:W-:-:S05]  /*5aeb0*/  IADD3.X R127, PT, PT, R127, UR13, RZ, P4, !PT ;  /* 0x0000000d7f7f7c10 */ /* 0x010fca000a7fe4ff */
[----:B------:R2:W-:Y:S04]  /*5aec0*/  STL [R1+0x420], R127 ;  /* 0x0004207f01007387 */ /* 0x0005e80000100800 */
[----:B------:R3:W-:Y:S04]  /*5aed0*/  LDGSTS.E [R190+0x6380], desc[UR20][R126.64], P3 ;  /* 0x063800007ebe7fae */ /* 0x0007e800099a1014 */
[----:B------:R4:W-:Y:S04]  /*5aee0*/  STL [R1+0x464], R0 ;  /* 0x0004640001007387 */ /* 0x0009e80000100800 */
[----:B-1----:R-:W4:Y:S01]  /*5aef0*/  LDL.LU R6, [R1+0x560] ;  /* 0x0005600001067983 */ /* 0x002f220000300800 */
[----:B---3--:R-:W-:-:S02]  /*5af00*/  IMAD.MOV.U32 R126, RZ, RZ, R0 ;  /* 0x000000ffff7e7224 */ /* 0x008fc400078e0000 */
[----:B--2---:R-:W-:Y:S01]  /*5af10*/  IMAD.MOV.U32 R127, RZ, RZ, R3 ;  /* 0x000000ffff7f7224 */ /* 0x004fe200078e0003 */
[----:B------:R1:W-:Y:S04]  /*5af20*/  STL [R1+0x460], R3 ;  /* 0x0004600301007387 */ /* 0x0003e80000100800 */
[----:B----4-:R-:W2:Y:S04]  /*5af30*/  LDL.LU R0, [R1+0x5e0] ;  /* 0x0005e00001007983 */ /* 0x010ea80000300800 */
[----:B------:R3:W-:Y:S04]  /*5af40*/  LDGSTS.E [R190+0x6780], desc[UR20][R126.64], P3 ;  /* 0x067800007ebe7fae */ /* 0x0007e800099a1014 */
[----:B-1----:R-:W4:Y:S04]  /*5af50*/  LDL.LU R3, [R1+0x5e4] ;  /* 0x0005e40001037983 */ /* 0x002f280000300800 */
[----:B------:R-:W2:Y:S04]  /*5af60*/  LDL.LU R126, [R1+0x4a0] ;  /* 0x0004a000017e7983 */ /* 0x000ea80000300800 */
[----:B------:R-:W3:Y:S01]  /*5af70*/  LDL.LU R127, [R1+0x4a4] ;  /* 0x0004a400017f7983 */ /* 0x000ee20000300800 */
[----:B------:R-:W-:-:S04]  /*5af80*/  IADD3 R5, P5, PT, R5, UR12, RZ ;  /* 0x0000000c05057c10 */ /* 0x000fc8000ffbe0ff */
[----:B------:R-:W-:Y:S02]  /*5af90*/  IADD3.X R8, PT, PT, R8, UR13, RZ, P5, !PT ;  /* 0x0000000d08087c10 */ /* 0x000fe4000affe4ff */
[----:B---3--:R-:W-:-:S04]  /*5afa0*/  IADD3 R127, P4, PT, R127, UR12, RZ ;  /* 0x0000000c7f7f7c10 */ /* 0x008fc8000ff9e0ff */
[----:B--2---:R-:W-:Y:S01]  /*5afb0*/  IADD3.X R126, PT, PT, R126, UR13, RZ, P4, !PT ;  /* 0x0000000d7e7e7c10 */ /* 0x004fe2000a7fe4ff */
[----:B------:R1:W-:Y:S04]  /*5afc0*/  STL [R1+0x4a4], R127 ;  /* 0x0004a47f01007387 */ /* 0x0003e80000100800 */
[----:B------:R2:W-:Y:S01]  /*5afd0*/  STL [R1+0x4a0], R126 ;  /* 0x0004a07e01007387 */ /* 0x0005e20000100800 */
[----:B-1----:R-:W-:-:S04]  /*5afe0*/  LOP3.LUT R127, R127, R126, RZ, 0x3c, !PT ;  /* 0x0000007e7f7f7212 */ /* 0x002fc800078e3cff */
[----:B--2---:R-:W-:-:S04]  /*5aff0*/  LOP3.LUT R126, R127, R126, RZ, 0x3c, !PT ;  /* 0x0000007e7f7e7212 */ /* 0x004fc800078e3cff */
[----:B------:R-:W-:Y:S01]  /*5b000*/  LOP3.LUT R127, R127, R126, RZ, 0x3c, !PT ;  /* 0x0000007e7f7f7212 */ /* 0x000fe200078e3cff */
[----:B------:R-:W-:Y:S04]  /*5b010*/  STL [R1+0x4e4], R5 ;  /* 0x0004e40501007387 */ /* 0x000fe80000100800 */
[----:B------:R1:W-:Y:S04]  /*5b020*/  LDGSTS.E [R190+0x6b80], desc[UR20][R126.64], P3 ;  /* 0x06b800007ebe7fae */ /* 0x0003e800099a1014 */
[----:B------:R2:W-:Y:S01]  /*5b030*/  STL [R1+0x4e0], R8 ;  /* 0x0004e00801007387 */ /* 0x0005e20000100800 */
[----:B-1----:R-:W-:-:S02]  /*5b040*/  IMAD.MOV.U32 R126, RZ, RZ, R5 ;  /* 0x000000ffff7e7224 */ /* 0x002fc400078e0005 */
[----:B------:R-:W-:Y:S02]  /*5b050*/  IMAD.MOV.U32 R127, RZ, RZ, R8 ;  /* 0x000000ffff7f7224 */ /* 0x000fe400078e0008 */
[----:B--2---:R-:W5:Y:S04]  /*5b060*/  LDL.LU R8, [R1+0xca0] ;  /* 0x000ca00001087983 */ /* 0x004f680000300800 */
[----:B------:R-:W5:Y:S04]  /*5b070*/  LDL.LU R5, [R1+0xc9c] ;  /* 0x000c9c0001057983 */ /* 0x000f680000300800 */
[----:B------:R1:W-:Y:S04]  /*5b080*/  LDGSTS.E [R190+0x6f80], desc[UR20][R126.64], P3 ;  /* 0x06f800007ebe7fae */ /* 0x0003e800099a1014 */
[----:B------:R-:W2:Y:S04]  /*5b090*/  LDL.LU R126, [R1+0x520] ;  /* 0x00052000017e7983 */ /* 0x000ea80000300800 */
[----:B------:R-:W1:Y:S01]  /*5b0a0*/  LDL.LU R127, [R1+0x524] ;  /* 0x00052400017f7983 */ /* 0x000e620000300800 */
[----:B------:R-:W-:-:S04]  /*5b0b0*/  IADD3 R2, P5, PT, R2, UR12, RZ ;  /* 0x0000000c02027c10 */ /* 0x000fc8000ffbe0ff */
[----:B------:R-:W-:Y:S02]  /*5b0c0*/  IADD3.X R6, PT, PT, R6, UR13, RZ, P5, !PT ;  /* 0x0000000d06067c10 */ /* 0x000fe4000affe4ff */
[----:B-1----:R-:W-:-:S04]  /*5b0d0*/  IADD3 R127, P4, PT, R127, UR12, RZ ;  /* 0x0000000c7f7f7c10 */ /* 0x002fc8000ff9e0ff */
        /* <DEDUP_REMOVED lines=16> */
[----:B----4-:R-:W-:-:S04]  /*5b1e0*/  IADD3 R3, P5, PT, R3, UR12, RZ ;  /* 0x0000000c03037c10 */ /* 0x010fc8000ffbe0ff */
        /* <DEDUP_REMOVED lines=14> */
[----:B------:R1:W-:Y:S01]  /*5b2d0*/  LDGSTS.E [R190+0x7f80], desc[UR20][R126.64], P3 ;  /* 0x07f800007ebe7fae */ /* 0x0003e200099a1014 */
[----:B------:R-:W2:Y:S01]  /*5b2e0*/  S2R R3, SR_TID.X ;  /* 0x0000000000037919 */ /* 0x000ea20000002100 */
[----:B------:R-:W-:Y:S02]  /*5b2f0*/  UIADD3 UR16, UPT, UPT, UR16, 0x1, URZ ;  /* 0x0000000110107890 */ /* 0x000fe4000fffe0ff */
[----:B------:R-:W-:Y:S01]  /*5b300*/  UIADD3 UR22, UPT, UPT, UR6, 0x1, URZ ;  /* 0x0000000106167890 */ /* 0x000fe2000fffe0ff */
[----:B------:R-:W0:Y:S04]  /*5b310*/  LDGDEPBAR ;  /* 0x00000000000079af */ /* 0x000e280000000000 */
[----:B------:R-:W3:Y:S01]  /*5b320*/  LDL R127, [R1+0x634] ;  /* 0x00063400017f7983 */ /* 0x000ee20000100800 */
[----:B------:R-:W-:-:S04]  /*5b330*/  UISETP.GT.AND UP1, UPT, UR16, 0x1, UPT ;  /* 0x000000011000788c */ /* 0x000fc8000bf24270 */
[----:B------:R-:W-:Y:S01]  /*5b340*/  USEL UR5, URZ, 0x1, !UP1 ;  /* 0x00000001ff057887 */ /* 0x000fe2000c800000 */
[----:B-1----:R-:W-:Y:S01]  /*5b350*/  IMAD.U32 R126, RZ, RZ, UR18 ;  /* 0x00000012ff7e7e24 */ /* 0x002fe2000f8e00ff */
[----:B------:R-:W-:Y:S02]  /*5b360*/  USEL UR16, UR16, URZ, !UP1 ;  /* 0x000000ff10107287 */ /* 0x000fe4000c800000 */
[----:B------:R-:W-:Y:S01]  /*5b370*/  ULOP3.LUT UR5, UR18, UR5, URZ, 0x3c, !UPT ;  /* 0x0000000512057292 */ /* 0x000fe2000f8e3cff */
[----:B------:R-:W-:Y:S01]  /*5b380*/  UMOV UR15, UR9 ;  /* 0x00000009000f7c82 */ /* 0x000fe20008000000 */
[----:B--2---:R-:W-:-:S04]  /*5b390*/  SHF.R.U32.HI R3, RZ, 0x6, R3 ;  /* 0x00000006ff037819 */ /* 0x004fc80000011603 */
[----:B------:R-:W-:Y:S02]  /*5b3a0*/  SGXT.U32 R3, R3, 0x1 ;  /* 0x000000010303781a */ /* 0x000fe40000000000 */
[----:B---3--:R-:W-:Y:S01]  /*5b3b0*/  ISETP.NE.U32.AND P3, PT, R127, UR6, PT ;  /* 0x000000067f007c0c */ /* 0x008fe2000bf65070 */
[----:B------:R-:W-:-:S12]  /*5b3c0*/  UMOV UR6, UR22 ;  /* 0x0000001600067c82 */ /* 0x000fd80008000000 */
[----:B------:R-:W-:Y:S05]  /*5b3d0*/  @P3 BRA `(.L_x_10) ;  /* 0xffffff4000243947 */ /* 0x000fea000383ffff */
.L_x_7:
[----:B------:R-:W2:Y:S01]  /*5b3e0*/  S2R R127, SR_TID.X ;  /* 0x00000000007f7919 */ /* 0x000ea20000002100 */
[----:B------:R-:W3:Y:S01]  /*5b3f0*/  LDCU UR4, c[0x0][0x39c] ;  /* 0x00007380ff0477ac */ /* 0x000ee20008000800 */
[C-C-:B-----5:R-:W-:Y:S02]  /*5b400*/  LOP3.LUT R132, R0.reuse, 0x2, R3.reuse, 0xfe, !PT ;  /* 0x0000000200847812 */ /* 0x160fe400078efe03 */
[C-C-:B------:R-:W-:Y:S02]  /*5b410*/  LOP3.LUT R146, R0.reuse, 0x4, R3.reuse, 0xfe, !PT ;  /* 0x0000000400927812 */ /* 0x140fe400078efe03 */
[C-C-:B------:R-:W-:Y:S02]  /*5b420*/  LOP3.LUT R133, R0.reuse, 0x6, R3.reuse, 0xfe, !PT ;  /* 0x0000000600857812 */ /* 0x140fe400078efe03 */
[C-C-:B------:R-:W-:Y:S02]  /*5b430*/  LOP3.LUT R134, R0.reuse, 0x8, R3.reuse, 0xfe, !PT ;  /* 0x0000000800867812 */ /* 0x140fe400078efe03 */
[----:B------:R-:W-:-:S02]  /*5b440*/  LOP3.LUT R159, R0, 0xa, R3, 0xfe, !PT ;  /* 0x0000000a009f7812 */ /* 0x000fc400078efe03 */
[C-C-:B------:R-:W-:Y:S02]  /*5b450*/  LOP3.LUT R158, R0.reuse, 0xc, R3.reuse, 0xfe, !PT ;  /* 0x0000000c009e7812 */ /* 0x140fe400078efe03 */
[C-C-:B------:R-:W-:Y:S02]  /*5b460*/  LOP3.LUT R157, R0.reuse, 0xe, R3.reuse, 0xfe, !PT ;  /* 0x0000000e009d7812 */ /* 0x140fe400078efe03 */
[C-C-:B------:R-:W-:Y:S02]  /*5b470*/  LOP3.LUT R156, R0.reuse, 0x10, R3.reuse, 0xfe, !PT ;  /* 0x00000010009c7812 */ /* 0x140fe400078efe03 */
[C-C-:B------:R-:W-:Y:S02]  /*5b480*/  LOP3.LUT R155, R0.reuse, 0x12, R3.reuse, 0xfe, !PT ;  /* 0x00000012009b7812 */ /* 0x140fe400078efe03 */
[C-C-:B------:R-:W-:Y:S02]  /*5b490*/  LOP3.LUT R154, R0.reuse, 0x14, R3.reuse, 0xfe, !PT ;  /* 0x00000014009a7812 */ /* 0x140fe400078efe03 */
[----:B------:R-:W-:-:S02]  /*5b4a0*/  LOP3.LUT R153, R0, 0x16, R3, 0xfe, !PT ;  /* 0x0000001600997812 */ /* 0x000fc400078efe03 */
[C-C-:B------:R-:W-:Y:S02]  /*5b4b0*/  LOP3.LUT R152, R0.reuse, 0x18, R3.reuse, 0xfe, !PT ;  /* 0x0000001800987812 */ /* 0x140fe400078efe03 */
[C-C-:B------:R-:W-:Y:S02]  /*5b4c0*/  LOP3.LUT R151, R0.reuse, 0x1a, R3.reuse, 0xfe, !PT ;  /* 0x0000001a00977812 */ /* 0x140fe400078efe03 */
[C-C-:B------:R-:W-:Y:S02]  /*5b4d0*/  LOP3.LUT R150, R0.reuse, 0x1c, R3.reuse, 0xfe, !PT ;  /* 0x0000001c00967812 */ /* 0x140fe400078efe03 */
[C-C-:B------:R-:W-:Y:S01]  /*5b4e0*/  LOP3.LUT R149, R0.reuse, 0x1e, R3.reuse, 0xfe, !PT ;  /* 0x0000001e00957812 */ /* 0x140fe200078efe03 */
[C---:B--2---:R-:W-:Y:S01]  /*5b4f0*/  IMAD.SHL.U32 R2, R127.reuse, 0x10, RZ ;  /* 0x000000107f027824 */ /* 0x044fe200078e00ff */
[C---:B------:R-:W-:Y:S01]  /*5b500*/  LOP3.LUT R161, R127.reuse, 0x60, RZ, 0xc0, !PT ;  /* 0x000000607fa17812 */ /* 0x040fe200078ec0ff */
[----:B------:R-:W-:Y:S01]  /*5b510*/  IMAD.SHL.U32 R4, R127, 0x80, RZ ;  /* 0x000000807f047824 */ /* 0x000fe200078e00ff */
[----:B------:R-:W-:-:S02]  /*5b520*/  LOP3.LUT R148, R0, 0x20, R3, 0xfe, !PT ;  /* 0x0000002000947812 */ /* 0x000fc400078efe03 */
[----:B------:R-:W-:Y:S02]  /*5b530*/  LOP3.LUT R2, R2, 0xf0, RZ, 0xc0, !PT ;  /* 0x000000f002027812 */ /* 0x000fe400078ec0ff */
[----:B-1----:R-:W-:Y:S02]  /*5b540*/  LOP3.LUT R5, R4, 0x800, RZ, 0xc0, !PT ;  /* 0x0000080004057812 */ /* 0x002fe400078ec0ff */
[----:B------:R-:W-:Y:S02]  /*5b550*/  LOP3.LUT R147, R0, 0x22, R3, 0xfe, !PT ;  /* 0x0000002200937812 */ /* 0x000fe400078efe03 */
[----:B------:R-:W-:Y:S02]  /*5b560*/  IADD3 R198, PT, PT, R2, UR7, R5 ;  /* 0x0000000702c67c10 */ /* 0x000fe4000fffe005 */
[C---:B------:R-:W-:Y:S02]  /*5b570*/  LOP3.LUT R2, R0.reuse, R3, RZ, 0xfc, !PT ;  /* 0x0000000300027212 */ /* 0x040fe400078efcff */
        /* <DEDUP_REMOVED lines=26> */
[----:B------:R-:W-:Y:S01]  /*5b720*/  LOP3.LUT R179, R0, 0x58, R3, 0xfe, !PT ;  /* 0x0000005800b37812 */ /* 0x000fe200078efe03 */
[----:B---3--:R-:W-:Y:S06]  /*5b730*/  @!P1 BRA `(.L_x_11) ;  /* 0x0000000000109947 */ /* 0x008fec0003800000 */
[----:B------:R-:W-:-:S06]  /*5b740*/  USHF.L.U32 UR18, UR18, 0x1f, URZ ;  /* 0x0000001f12127899 */ /* 0x000fcc00080006ff */
[----:B------:R-:W-:-:S04]  /*5b750*/  IMAD.U32 R4, RZ, RZ, UR18 ;  /* 0x00000012ff047e24 */ /* 0x000fc8000f8e00ff */
[----:B------:R-:W1:Y:S02]  /*5b760*/  SYNCS.PHASECHK.TRANS64.TRYWAIT P0, [UR9], R4 ;  /* 0x00000004ff0075a7 */ /* 0x000e640008001109 */
[----:B-1----:R-:W-:Y:S05]  /*5b770*/  @!P0 BRA `(.L_x_12) ;  /* 0x0000004400888947 */ /* 0x002fea0003800000 */
.L_x_11:
[----:B------:R-:W-:-:S04]  /*5b780*/  DEPBAR.LE SB0, 0x0 ;  /* 0x000080000000791a */ /* 0x000fc80000000000 */
[----:B------:R-:W-:Y:S01]  /*5b790*/  BAR.SYNC.DEFER_BLOCKING 0x0 ;  /* 0x0000000000007b1d */ /* 0x000fe20000010000 */
[----:B------:R-:W-:-:S05]  /*5b7a0*/  IMAD R198, R161, 0x8, R198 ;  /* 0x00000008a1c67824 */ /* 0x000fca00078e02c6 */
[----:B------:R-:W1:Y:S01]  /*5b7b0*/  LDCU.128 UR12, c[0x0][0x390] ;  /* 0x00007200ff0c77ac */ /* 0x000e620008000c00 */
[----:B------:R-:W2:Y:S01]  /*5b7c0*/  S2R R200, SR_TID.X ;  /* 0x0000000000c87919 */ /* 0x000ea20000002100 */
[----:B------:R-:W1:Y:S01]  /*5b7d0*/  LDL.LU R199, [R1+0xb74] ;  /* 0x000b740001c77983 */ /* 0x000e620000300800 */
[C-C-:B------:R-:W-:Y:S01]  /*5b7e0*/  LOP3.LUT R180, R0.reuse, 0x5a, R3.reuse, 0xfe, !PT ;  /* 0x0000005a00b47812 */ /* 0x140fe200078efe03 */
[----:B------:R-:W3:Y:S01]  /*5b7f0*/  LDCU UR5, c[0x0][0x39c] ;  /* 0x00007380ff0577ac */ /* 0x000ee20008000800 */
[C-C-:B------:R-:W-:Y:S02]  /*5b800*/  LOP3.LUT R181, R0.reuse, 0x5c, R3.reuse, 0xfe, !PT ;  /* 0x0000005c00b57812 */ /* 0x140fe400078efe03 */
[C-C-:B------:R-:W-:Y:S01]  /*5b810*/  LOP3.LUT R182, R0.reuse, 0x5e, R3.reuse, 0xfe, !PT ;  /* 0x0000005e00b67812 */ /* 0x140fe200078efe03 */
[----:B------:R-:W4:Y:S01]  /*5b820*/  LDCU UR6, c[0x0][0x39c] ;  /* 0x00007380ff0677ac */ /* 0x000f220008000800 */
[C-C-:B------:R-:W-:Y:S02]  /*5b830*/  LOP3.LUT R183, R0.reuse, 0x60, R3.reuse, 0xfe, !PT ;  /* 0x0000006000b77812 */ /* 0x140fe400078efe03 */
[C-C-:B------:R-:W-:Y:S01]  /*5b840*/  LOP3.LUT R184, R0.reuse, 0x62, R3.reuse, 0xfe, !PT ;  /* 0x0000006200b87812 */ /* 0x140fe200078efe03 */
[----:B------:R-:W5:Y:S01]  /*5b850*/  LDCU UR9, c[0x0][0x39c] ;  /* 0x00007380ff0977ac */ /* 0x000f620008000800 */
[C-C-:B------:R-:W-:Y:S01]  /*5b860*/  LOP3.LUT R185, R0.reuse, 0x64, R3.reuse, 0xfe, !PT ;  /* 0x0000006400b97812 */ /* 0x140fe200078efe03 */
[----:B------:R-:W2:Y:S02]  /*5b870*/  @!P2 SYNCS.CCTL.IV [UR7+0x140000] ;  /* 0x14000000ff00a9b1 */ /* 0x000ea40008000007 */
[----:B--2---:R-:W-:Y:S01]  /*5b880*/  BAR.SYNC.DEFER_BLOCKING 0x0 ;  /* 0x0000000000007b1d */ /* 0x004fe20000010000 */
[----:B------:R-:W-:-:S02]  /*5b890*/  LOP3.LUT R186, R0, 0x66, R3, 0xfe, !PT ;  /* 0x0000006600ba7812 */ /* 0x000fc400078efe03 */
[C-C-:B------:R-:W-:Y:S02]  /*5b8a0*/  LOP3.LUT R187, R0.reuse, 0x68, R3.reuse, 0xfe, !PT ;  /* 0x0000006800bb7812 */ /* 0x140fe400078efe03 */
[C-C-:B------:R-:W-:Y:S01]  /*5b8b0*/  LOP3.LUT R188, R0.reuse, 0x6a, R3.reuse, 0xfe, !PT ;  /* 0x0000006a00bc7812 */ /* 0x140fe200078efe03 */
[----:B------:R-:W2:Y:S01]  /*5b8c0*/  LDCU UR10, c[0x0][0x39c] ;  /* 0x00007380ff0a77ac */ /* 0x000ea20008000800 */
[C-C-:B------:R-:W-:Y:S01]  /*5b8d0*/  LOP3.LUT R189, R0.reuse, 0x6c, R3.reuse, 0xfe, !PT ;  /* 0x0000006c00bd7812 */ /* 0x140fe200078efe03 */
[----:B------:R-:W-:Y:S01]  /*5b8e0*/  LDTM.16dp32bit_t0_t15.x128 R4, tmem[UR19] ;  /* 0x00000013000479ee */ /* 0x000fe20008b80000 */
[----:B------:R-:W2:Y:S01]  /*5b8f0*/  LDTM.16dp32bit_t16_t31.x128 R4, tmem[UR19+0x80] ;  /* 0x00008013000479ee */ /* 0x000ea20008ba0000 */
[C-C-:B------:R-:W-:Y:S02]  /*5b900*/  LOP3.LUT R190, R0.reuse, 0x6e, R3.reuse, 0xfe, !PT ;  /* 0x0000006e00be7812 */ /* 0x140fe400078efe03 */
[C-C-:B------:R-:W-:Y:S02]  /*5b910*/  LOP3.LUT R191, R0.reuse, 0x70, R3.reuse, 0xfe, !PT ;  /* 0x0000007000bf7812 */ /* 0x140fe400078efe03 */
[----:B------:R-:W-:-:S02]  /*5b920*/  LOP3.LUT R192, R0, 0x72, R3, 0xfe, !PT ;  /* 0x0000007200c07812 */ /* 0x000fc400078efe03 */
[----:B------:R-:W-:Y:S02]  /*5b930*/  LOP3.LUT R200, R200, 0x7f, RZ, 0xc0, !PT ;  /* 0x0000007fc8c87812 */ /* 0x000fe400078ec0ff */
[C-C-:B------:R-:W-:Y:S02]  /*5b940*/  LOP3.LUT R193, R0.reuse, 0x74, R3.reuse, 0xfe, !PT ;  /* 0x0000007400c17812 */ /* 0x140fe400078efe03 */
[C-C-:B------:R-:W-:Y:S02]  /*5b950*/  LOP3.LUT R194, R0.reuse, 0x76, R3.reuse, 0xfe, !PT ;  /* 0x0000007600c27812 */ /* 0x140fe400078efe03 */
[C-C-:B------:R-:W-:Y:S02]  /*5b960*/  LOP3.LUT R195, R0.reuse, 0x78, R3.reuse, 0xfe, !PT ;  /* 0x0000007800c37812 */ /* 0x140fe400078efe03 */
[C-C-:B------:R-:W-:Y:S01]  /*5b970*/  LOP3.LUT R196, R0.reuse, 0x7a, R3.reuse, 0xfe, !PT ;  /* 0x0000007a00c47812 */ /* 0x140fe200078efe03 */
[----:B------:R-:W3:Y:S01]  /*5b980*/  @!P2 SYNCS.CCTL.IV [UR7+0x140008] ;  /* 0x14000800ff00a9b1 */ /* 0x000ee20008000007 */
[----:B------:R-:W-:Y:S01]  /*5b990*/  NOP ;  /* 0x0000000000007918 */ /* 0x000fe20000000000 */
[----:B------:R-:W-:-:S02]  /*5b9a0*/  LOP3.LUT R197, R0, 0x7c, R3, 0xfe, !PT ;  /* 0x0000007c00c57812 */ /* 0x000fc400078efe03 */
[----:B------:R-:W-:Y:S02]  /*5b9b0*/  LOP3.LUT R0, R0, 0x7e, R3, 0xfe, !PT ;  /* 0x0000007e00007812 */ /* 0x000fe400078efe03 */
[----:B------:R-:W-:Y:S01]  /*5b9c0*/  LOP3.LUT R3, R2, 0xfe, RZ, 0xfc, !PT ;  /* 0x000000fe02037812 */ /* 0x000fe200078efcff */
[----:B--2---:R-:W-:Y:S02]  /*5b9d0*/  IMAD.MOV.U32 R160, RZ, RZ, R4 ;  /* 0x000000ffffa07224 */ /* 0x004fe400078e0004 */
[----:B------:R-:W-:Y:S02]  /*5b9e0*/  IMAD.MOV.U32 R4, RZ, RZ, R5 ;  /* 0x000000ffff047224 */ /* 0x000fe400078e0005 */
[----:B------:R-:W-:Y:S02]  /*5b9f0*/  IMAD.MOV.U32 R161, RZ, RZ, R6 ;  /* 0x000000ffffa17224 */ /* 0x000fe400078e0006 */
[----:B------:R-:W-:Y:S02]  /*5ba00*/  IMAD.MOV.U32 R5, RZ, RZ, R7 ;  /* 0x000000ffff057224 */ /* 0x000fe400078e0007 */
[----:B------:R-:W-:-:S02]  /*5ba10*/  IMAD.MOV.U32 R162, RZ, RZ, R8 ;  /* 0x000000ffffa27224 */ /* 0x000fc400078e0008 */
[----:B------:R-:W-:Y:S02]  /*5ba20*/  IMAD.MOV.U32 R163, RZ, RZ, R10 ;  /* 0x000000ffffa37224 */ /* 0x000fe400078e000a */
[----:B------:R-:W-:Y:S02]  /*5ba30*/  IMAD.MOV.U32 R6, RZ, RZ, R9 ;  /* 0x000000ffff067224 */ /* 0x000fe400078e0009 */
[----:B------:R-:W-:Y:S01]  /*5ba40*/  IMAD.MOV.U32 R7, RZ, RZ, R11 ;  /* 0x000000ffff077224 */ /* 0x000fe200078e000b */
[----:B---3--:R2:W-:Y:S01]  /*5ba50*/  STS.128 [R198], R160 ;  /* 0x000000a0c6007388 */ /* 0x0085e20000000c00 */
[----:B------:R-:W-:Y:S02]  /*5ba60*/  IMAD.MOV.U32 R8, RZ, RZ, R13 ;  /* 0x000000ffff087224 */ /* 0x000fe400078e000d */
[----:B------:R-:W-:Y:S01]  /*5ba70*/  IMAD.MOV.U32 R9, RZ, RZ, R15 ;  /* 0x000000ffff097224 */ /* 0x000fe200078e000f */
[----:B------:R3:W-:Y:S01]  /*5ba80*/  STS.128 [R198+0x400], R4 ;  /* 0x00040004c6007388 */ /* 0x0007e20000000c00 */
[----:B------:R-:W-:-:S02]  /*5ba90*/  IMAD.MOV.U32 R10, RZ, RZ, R17 ;  /* 0x000000ffff0a7224 */ /* 0x000fc400078e0011 */
[----:B------:R-:W-:Y:S01]  /*5baa0*/  IMAD.MOV.U32 R11, RZ, RZ, R19 ;  /* 0x000000ffff0b7224 */ /* 0x000fe200078e0013 */
[----:B------:R-:W-:Y:S01]  /*5bab0*/  BAR.SYNC.DEFER_BLOCKING 0x0 ;  /* 0x0000000000007b1d */ /* 0x000fe20000010000 */
[----:B--2---:R-:W-:-:S05]  /*5bac0*/  LEA R162, R200, UR7, 0x4 ;  /* 0x00000007c8a27c11 */ /* 0x004fca000f8e20ff */
[----:B------:R-:W2:Y:S01]  /*5bad0*/  LDCU UR7, c[0x0][0x39c] ;  /* 0x00007380ff0777ac */ /* 0x000ea20008000800 */
[----:B---3--:R-:W-:Y:S02]  /*5bae0*/  IMAD.MOV.U32 R4, RZ, RZ, R12 ;  /* 0x000000ffff047224 */ /* 0x008fe400078e000c */
[----:B------:R-:W-:Y:S02]  /*5baf0*/  IMAD.MOV.U32 R5, RZ, RZ, R14 ;  /* 0x000000ffff057224 */ /* 0x000fe400078e000e */
[----:B------:R-:W-:Y:S02]  /*5bb00*/  IMAD.MOV.U32 R6, RZ, RZ, R16 ;  /* 0x000000ffff067224 */ /* 0x000fe400078e0010 */
[----:B------:R-:W-:Y:S02]  /*5bb10*/  IMAD.MOV.U32 R7, RZ, RZ, R18 ;  /* 0x000000ffff077224 */ /* 0x000fe400078e0012 */
[----:B------:R-:W3:Y:S04]  /*5bb20*/  LDS.128 R16, [R162] ;  /* 0x00000000a2107984 */ /* 0x000ee80000000c00 */
[----:B------:R-:W-:Y:S01]  /*5bb30*/  LDS.128 R12, [R162+0x800] ;  /* 0x00080000a20c7984 */ /* 0x000fe20000000c00 */
[----:B------:R-:W-:Y:S06]  /*5bb40*/  BAR.SYNC.DEFER_BLOCKING 0x0 ;  /* 0x0000000000007b1d */ /* 0x000fec0000010000 */
[----:B------:R2:W-:Y:S04]  /*5bb50*/  STS.128 [R198], R4 ;  /* 0x00000004c6007388 */ /* 0x0005e80000000c00 */
[----:B------:R4:W-:Y:S01]  /*5bb60*/  STS.128 [R198+0x400], R8 ;  /* 0x00040008c6007388 */ /* 0x0009e20000000c00 */
[----:B--2---:R-:W-:-:S02]  /*5bb70*/  IMAD.MOV.U32 R4, RZ, RZ, R20 ;  /* 0x000000ffff047224 */ /* 0x004fc400078e0014 */
[----:B------:R-:W-:Y:S02]  /*5bb80*/  IMAD.MOV.U32 R5, RZ, RZ, R22 ;  /* 0x000000ffff057224 */ /* 0x000fe400078e0016 */
[----:B------:R-:W-:Y:S02]  /*5bb90*/  IMAD.MOV.U32 R6, RZ, RZ, R24 ;  /* 0x000000ffff067224 */ /* 0x000fe400078e0018 */
[----:B------:R-:W-:Y:S01]  /*5bba0*/  IMAD.MOV.U32 R7, RZ, RZ, R26 ;  /* 0x000000ffff077224 */ /* 0x000fe200078e001a */
[----:B------:R-:W-:Y:S01]  /*5bbb0*/  BAR.SYNC.DEFER_BLOCKING 0x0 ;  /* 0x0000000000007b1d */ /* 0x000fe20000010000 */
[----:B----4-:R-:W-:Y:S02]  /*5bbc0*/  IMAD.MOV.U32 R8, RZ, RZ, R21 ;  /* 0x000000ffff087224 */ /* 0x010fe400078e0015 */
[----:B------:R-:W-:Y:S02]  /*5bbd0*/  IMAD.MOV.U32 R9, RZ, RZ, R23 ;  /* 0x000000ffff097224 */ /* 0x000fe400078e0017 */
[----:B------:R-:W-:-:S02]  /*5bbe0*/  IMAD.MOV.U32 R10, RZ, RZ, R25 ;  /* 0x000000ffff0a7224 */ /* 0x000fc400078e0019 */
[----:B------:R-:W-:Y:S02]  /*5bbf0*/  IMAD.MOV.U32 R11, RZ, RZ, R27 ;  /* 0x000000ffff0b7224 */ /* 0x000fe400078e001b */
[----:B------:R-:W2:Y:S04]  /*5bc00*/  LDS.128 R24, [R162] ;  /* 0x00000000a2187984 */ /* 0x000ea80000000c00 */
[----:B------:R-:W-:Y:S01]  /*5bc10*/  LDS.128 R20, [R162+0x800] ;  /* 0x00080000a2147984 */ /* 0x000fe20000000c00 */
[----:B------:R-:W-:Y:S06]  /*5bc20*/  BAR.SYNC.DEFER_BLOCKING 0x0 ;  /* 0x0000000000007b1d */ /* 0x000fec0000010000 */
[----:B------:R4:W-:Y:S04]  /*5bc30*/  STS.128 [R198], R4 ;  /* 0x00000004c6007388 */ /* 0x0009e80000000c00 */
[----:B------:R3:W-:Y:S01]  /*5bc40*/  STS.128 [R198+0x400], R8 ;  /* 0x00040008c6007388 */ /* 0x0007e20000000c00 */
[----:B----4-:R-:W-:-:S02]  /*5bc50*/  IMAD.MOV.U32 R4, RZ, RZ, R28 ;  /* 0x000000ffff047224 */ /* 0x010fc400078e001c */
[----:B------:R-:W-:Y:S02]  /*5bc60*/  IMAD.MOV.U32 R5, RZ, RZ, R30 ;  /* 0x000000ffff057224 */ /* 0x000fe400078e001e */
[----:B------:R-:W-:Y:S02]  /*5bc70*/  IMAD.MOV.U32 R6, RZ, RZ, R32 ;  /* 0x000000ffff067224 */ /* 0x000fe400078e0020 */
[----:B------:R-:W-:Y:S01]  /*5bc80*/  IMAD.MOV.U32 R7, RZ, RZ, R34 ;  /* 0x000000ffff077224 */ /* 0x000fe200078e0022 */
[----:B------:R-:W-:Y:S01]  /*5bc90*/  BAR.SYNC.DEFER_BLOCKING 0x0 ;  /* 0x0000000000007b1d */ /* 0x000fe20000010000 */
[----:B---3--:R-:W-:Y:S02]  /*5bca0*/  IMAD.MOV.U32 R8, RZ, RZ, R29 ;  /* 0x000000ffff087224 */ /* 0x008fe400078e001d */
[----:B------:R-:W-:Y:S02]  /*5bcb0*/  IMAD.MOV.U32 R9, RZ, RZ, R31 ;  /* 0x000000ffff097224 */ /* 0x000fe400078e001f */
[----:B------:R-:W-:-:S02]  /*5bcc0*/  IMAD.MOV.U32 R10, RZ, RZ, R33 ;  /* 0x000000ffff0a7224 */ /* 0x000fc400078e0021 */
[----:B------:R-:W-:Y:S02]  /*5bcd0*/  IMAD.MOV.U32 R11, RZ, RZ, R35 ;  /* 0x000000ffff0b7224 */ /* 0x000fe400078e0023 */
[----:B------:R-:W3:Y:S04]  /*5bce0*/  LDS.128 R32, [R162] ;  /* 0x00000000a2207984 */ /* 0x000ee80000000c00 */
[----:B------:R-:W-:Y:S01]  /*5bcf0*/  LDS.128 R28, [R162+0x800] ;  /* 0x00080000a21c7984 */ /* 0x000fe20000000c00 */
[----:B------:R-:W-:Y:S06]  /*5bd00*/  BAR.SYNC.DEFER_BLOCKING 0x0 ;  /* 0x0000000000007b1d */ /* 0x000fec0000010000 */
[----:B------:R4:W-:Y:S04]  /*5bd10*/  STS.128 [R198], R4 ;  /* 0x00000004c6007388 */ /* 0x0009e80000000c00 */
[----:B------:R1:W-:Y:S01]  /*5bd20*/  STS.128 [R198+0x400], R8 ;  /* 0x00040008c6007388 */ /* 0x0003e20000000c00 */
[----:B----4-:R-:W-:-:S02]  /*5bd30*/  IMAD.MOV.U32 R4, RZ, RZ, R36 ;  /* 0x000000ffff047224 */ /* 0x010fc400078e0024 */
[----:B------:R-:W-:Y:S01]  /*5bd40*/  IMAD.MOV.U32 R5, RZ, RZ, R38 ;  /* 0x000000ffff057224 */ /* 0x000fe200078e0026 */
[----:B------:R-:W-:Y:S01]  /*5bd50*/  BAR.SYNC.DEFER_BLOCKING 0x0 ;  /* 0x0000000000007b1d */ /* 0x000fe20000010000 */
[----:B------:R-:W-:Y:S01]  /*5bd60*/  IMAD.MOV.U32 R6, RZ, RZ, R40 ;  /* 0x000000ffff067224 */ /* 0x000fe200078e0028 */
[----:B-1----:R-:W-:Y:S01]  /*5bd70*/  ISETP.GE.AND P0, PT, R199, UR14, PT ;  /* 0x0000000ec7007c0c */ /* 0x002fe2000bf06270 */
[----:B------:R-:W-:Y:S02]  /*5bd80*/  IMAD.MOV.U32 R7, RZ, RZ, R42 ;  /* 0x000000ffff077224 */ /* 0x000fe400078e002a */
[----:B------:R-:W-:Y:S01]  /*5bd90*/  IMAD.MOV.U32 R8, RZ, RZ, R37 ;  /* 0x000000ffff087224 */ /* 0x000fe200078e0025 */
[----:B------:R-:W-:Y:S01]  /*5bda0*/  ISETP.LT.AND P1, PT, R3, UR4, !P0 ;  /* 0x0000000403007c0c */ /* 0x000fe2000c721270 */
[----:B------:R-:W-:Y:S01]  /*5bdb0*/  IMAD.MOV.U32 R9, RZ, RZ, R39 ;  /* 0x000000ffff097224 */ /* 0x000fe200078e0027 */
[----:B------:R-:W1:Y:S01]  /*5bdc0*/  LDC R3, c[0x0][0x3b8] ;  /* 0x0000ee00ff037b82 */ /* 0x000e620000000800 */
[----:B------:R-:W-:Y:S01]  /*5bdd0*/  IMAD.MOV.U32 R10, RZ, RZ, R41 ;  /* 0x000000ffff0a7224 */ /* 0x000fe200078e0029 */
[----:B------:R-:W4:Y:S01]  /*5bde0*/  LDCU UR4, c[0x0][0x3b4] ;  /* 0x00007680ff0477ac */ /* 0x000f220008000800 */
[----:B------:R-:W-:Y:S01]  /*5bdf0*/  IMAD.MOV.U32 R11, RZ, RZ, R43 ;  /* 0x000000ffff0b7224 */ /* 0x000fe200078e002b */
[----:B------:R-:W-:-:S02]  /*5be00*/  ISETP.LT.AND P2, PT, R2, UR15, !P0 ;  /* 0x0000000f02007c0c */ /* 0x000fc4000c741270 */
[----:B------:R-:W-:Y:S02]  /*5be10*/  ISETP.LT.AND P4, PT, R132, UR15, !P0 ;  /* 0x0000000f84007c0c */ /* 0x000fe4000c781270 */
[----:B------:R-:W-:Y:S01]  /*5be20*/  ISETP.LT.AND P5, PT, R146, UR15, !P0 ;  /* 0x0000000f92007c0c */ /* 0x000fe2000c7a1270 */
[----:B------:R-:W2:Y:S04]  /*5be30*/  LDS.128 R40, [R162] ;  /* 0x00000000a2287984 */ /* 0x000ea80000000c00 */
[----:B------:R-:W-:Y:S01]  /*5be40*/  LDS.128 R36, [R162+0x800] ;  /* 0x00080000a2247984 */ /* 0x000fe20000000c00 */
[----:B----4-:R-:W-:Y:S01]  /*5be50*/  IMAD R199, R199, UR4, RZ ;  /* 0x00000004c7c77c24 */ /* 0x010fe2000f8e02ff */
[----:B------:R-:W4:Y:S01]  /*5be60*/  LDCU UR4, c[0x0][0x39c] ;  /* 0x00007380ff0477ac */ /* 0x000f220008000800 */
[----:B------:R-:W-:Y:S01]  /*5be70*/  BAR.SYNC.DEFER_BLOCKING 0x0 ;  /* 0x0000000000007b1d */ /* 0x000fe20000010000 */
[----:B-1----:R-:W-:-:S02]  /*5be80*/  IMAD R200, R2, R3, RZ ;  /* 0x0000000302c87224 */ /* 0x002fc400078e02ff */
[C---:B------:R-:W-:Y:S01]  /*5be90*/  LEA R163, P3, R199.reuse, UR12, 0x2 ;  /* 0x0000000cc7a37c11 */ /* 0x040fe2000f8610ff */
[-C--:B------:R-:W-:Y:S02]  /*5bea0*/  IMAD R132, R132, R3.reuse, RZ ;  /* 0x0000000384847224 */ /* 0x080fe400078e02ff */
[----:B------:R-:W-:Y:S01]  /*5beb0*/  IMAD R146, R146, R3, RZ ;  /* 0x0000000392927224 */ /* 0x000fe200078e02ff */
[----:B------:R-:W-:Y:S02]  /*5bec0*/  LEA.HI.X.SX32 R199, R199, UR13, 0x2, P3 ;  /* 0x0000000dc7c77c11 */ /* 0x000fe400098f16ff */
[----:B------:R-:W-:-:S04]  /*5bed0*/  LEA R160, P3, R200, R163, 0x2 ;  /* 0x000000a3c8a07211 */ /* 0x000fc800078610ff */
[----:B------:R-:W-:Y:S01]  /*5bee0*/  LEA.HI.X.SX32 R161, R200, R199, 0x2, P3 ;  /* 0x000000c7c8a17211 */ /* 0x000fe200018f16ff */
[----:B------:R1:W-:Y:S04]  /*5bef0*/  STS.128 [R198], R4 ;  /* 0x00000004c6007388 */ /* 0x0003e80000000c00 */
[----:B------:R2:W-:Y:S01]  /*5bf00*/  STS.128 [R198+0x400], R8 ;  /* 0x00040008c6007388 */ /* 0x0005e20000000c00 */
[----:B-1----:R-:W-:Y:S02]  /*5bf10*/  IMAD.MOV.U32 R4, RZ, RZ, R44 ;  /* 0x000000ffff047224 */ /* 0x002fe400078e002c */
[----:B------:R-:W-:Y:S02]  /*5bf20*/  IMAD.MOV.U32 R5, RZ, RZ, R46 ;  /* 0x000000ffff057224 */ /* 0x000fe400078e002e */
[----:B------:R-:W-:-:S02]  /*5bf30*/  IMAD.MOV.U32 R6, RZ, RZ, R48 ;  /* 0x000000ffff067224 */ /* 0x000fc400078e0030 */
[----:B------:R-:W-:Y:S01]  /*5bf40*/  IMAD.MOV.U32 R7, RZ, RZ, R50 ;  /* 0x000000ffff077224 */ /* 0x000fe200078e0032 */
[----:B------:R-:W-:Y:S01]  /*5bf50*/  BAR.SYNC.DEFER_BLOCKING 0x0 ;  /* 0x0000000000007b1d */ /* 0x000fe20000010000 */
[----:B--2---:R-:W-:Y:S02]  /*5bf60*/  IMAD.MOV.U32 R8, RZ, RZ, R45 ;  /* 0x000000ffff087224 */ /* 0x004fe400078e002d */
[----:B------:R-:W-:Y:S02]  /*5bf70*/  IMAD.MOV.U32 R9, RZ, RZ, R47 ;  /* 0x000000ffff097224 */ /* 0x000fe400078e002f */
[----:B------:R-:W-:Y:S02]  /*5bf80*/  IMAD.MOV.U32 R10, RZ, RZ, R49 ;  /* 0x000000ffff0a7224 */ /* 0x000fe400078e0031 */
[----:B------:R-:W-:Y:S02]  /*5bf90*/  IMAD.MOV.U32 R11, RZ, RZ, R51 ;  /* 0x000000ffff0b7224 */ /* 0x000fe400078e0033 */
[----:B------:R-:W1:Y:S04]  /*5bfa0*/  LDS.128 R48, [R162] ;  /* 0x00000000a2307984 */ /* 0x000e680000000c00 */
        /* <DEDUP_REMOVED lines=18> */
[----:B---3--:R-:W-:-:S02]  /*5c0d0*/  IMAD.MOV.U32 R4, RZ, RZ, R60 ;  /* 0x000000ffff047224 */ /* 0x008fc400078e003c */
[----:B------:R-:W-:Y:S02]  /*5c0e0*/  IMAD.MOV.U32 R5, RZ, RZ, R62 ;  /* 0x000000ffff057224 */ /* 0x000fe400078e003e */
[----:B------:R-:W-:Y:S02]  /*5c0f0*/  IMAD.MOV.U32 R6, RZ, RZ, R64 ;  /* 0x000000ffff067224 */ /* 0x000fe400078e0040 */
[----:B------:R-:W-:Y:S01]  /*5c100*/  IMAD.MOV.U32 R7, RZ, RZ, R66 ;  /* 0x000000ffff077224 */ /* 0x000fe200078e0042 */
[----:B------:R-:W-:Y:S01]  /*5c110*/  BAR.SYNC.DEFER_BLOCKING 0x0 ;  /* 0x0000000000007b1d */ /* 0x000fe20000010000 */
[----:B-1----:R-:W-:Y:S02]  /*5c120*/  IMAD.MOV.U32 R8, RZ, RZ, R61 ;  /* 0x000000ffff087224 */ /* 0x002fe400078e003d */
[----:B------:R-:W-:Y:S02]  /*5c130*/  IMAD.MOV.U32 R9, RZ, RZ, R63 ;  /* 0x000000ffff097224 */ /* 0x000fe400078e003f */
[----:B------:R-:W-:-:S02]  /*5c140*/  IMAD.MOV.U32 R10, RZ, RZ, R65 ;  /* 0x000000ffff0a7224 */ /* 0x000fc400078e0041 */
[----:B------:R-:W-:Y:S02]  /*5c150*/  IMAD.MOV.U32 R11, RZ, RZ, R67 ;  /* 0x000000ffff0b7224 */ /* 0x000fe400078e0043 */
[----:B------:R-:W1:Y:S04]  /*5c160*/  LDS.128 R64, [R162] ;  /* 0x00000000a2407984 */ /* 0x000e680000000c00 */
        /* <DEDUP_REMOVED lines=9> */
[----:B--2---:R-:W-:Y:S02]  /*5c200*/  IMAD.MOV.U32 R8, RZ, RZ, R69 ;  /* 0x000000ffff087224 */ /* 0x004fe400078e0045 */
        /* <DEDUP_REMOVED lines=100> */
[----:B------:R-:W-:Y:S01]  /*5c850*/  IMAD.MOV.U32 R11, RZ, RZ, R131 ;  /* 0x000000ffff0b7224 */ /* 0x000fe200078e0083 */
[----:B------:R-:W1:Y:S04]  /*5c860*/  LDS.128 R124, [R162] ;  /* 0x00000000a27c7984 */ /* 0x000e680000000c00 */
[----:B------:R-:W-:Y:S01]  /*5c870*/  LDS.128 R128, [R162+0x800] ;  /* 0x00080000a2807984 */ /* 0x000fe20000000c00 */
[----:B------:R-:W-:Y:S06]  /*5c880*/  BAR.SYNC.DEFER_BLOCKING 0x0 ;  /* 0x0000000000007b1d */ /* 0x000fec0000010000 */
[----:B------:R3:W-:Y:S04]  /*5c890*/  STS.128 [R198], R4 ;  /* 0x00000004c6007388 */ /* 0x0007e80000000c00 */
[----:B------:R2:W-:Y:S01]  /*5c8a0*/  STS.128 [R198+0x400], R8 ;  /* 0x00040008c6007388 */ /* 0x0005e20000000c00 */
[----:B------:R-:W-:Y:S01]  /*5c8b0*/  BAR.SYNC.DEFER_BLOCKING 0x0 ;  /* 0x0000000000007b1d */ /* 0x000fe20000010000 */
[----:B---3--:R-:W-:-:S02]  /*5c8c0*/  LEA R4, P3, R132, R163, 0x2 ;  /* 0x000000a384047211 */ /* 0x008fc400078610ff */
[----:B------:R-:W-:Y:S02]  /*5c8d0*/  LEA R6, P6, R146, R163, 0x2 ;  /* 0x000000a392067211 */ /* 0x000fe400078c10ff */
[----:B------:R-:W-:Y:S01]  /*5c8e0*/  LEA.HI.X.SX32 R5, R132, R199, 0x2, P3 ;  /* 0x000000c784057211 */ /* 0x000fe200018f16ff */
[C---:B------:R-:W-:Y:S01]  /*5c8f0*/  IMAD R132, R133.reuse, R3, RZ ;  /* 0x0000000385847224 */ /* 0x040fe200078e02ff */
[----:B------:R-:W-:Y:S02]  /*5c900*/  LEA.HI.X.SX32 R7, R146, R199, 0x2, P6 ;  /* 0x000000c792077211 */ /* 0x000fe400030f16ff */
[C---:B------:R-:W-:Y:S01]  /*5c910*/  ISETP.LT.AND P3, PT, R134.reuse, UR15, !P0 ;  /* 0x0000000f86007c0c */ /* 0x040fe2000c761270 */
[----:B------:R-:W-:Y:S01]  /*5c920*/  IMAD R134, R134, R3, RZ ;  /* 0x0000000386867224 */ /* 0x000fe200078e02ff */
[----:B------:R3:W-:Y:S01]  /*5c930*/  @P2 STG.E desc[UR20][R160.64], R16 ;  /* 0x00000010a0002986 */ /* 0x0007e2000c101914 */
[----:B------:R-:W-:-:S03]  /*5c940*/  ISETP.LT.AND P2, PT, R133, UR15, !P0 ;  /* 0x0000000f85007c0c */ /* 0x000fc6000c741270 */
[----:B------:R-:W-:Y:S01]  /*5c950*/  @P4 STG.E desc[UR20][R4.64], R17 ;  /* 0x0000001104004986 */ /* 0x000fe2000c101914 */
[----:B--2---:R-:W-:-:S03]  /*5c960*/  LEA R8, P4, R132, R163, 0x2 ;  /* 0x000000a384087211 */ /* 0x004fc600078810ff */
[----:B------:R2:W-:Y:S01]  /*5c970*/  @P5 STG.E desc[UR20][R6.64], R18 ;  /* 0x0000001206005986 */ /* 0x0005e2000c101914 */
[----:B------:R-:W-:Y:S02]  /*5c980*/  LEA R10, P5, R134, R163, 0x2 ;  /* 0x000000a3860a7211 */ /* 0x000fe400078a10ff */
[----:B------:R-:W-:Y:S01]  /*5c990*/  LEA.HI.X.SX32 R9, R132, R199, 0x2, P4 ;  /* 0x000000c784097211 */ /* 0x000fe200020f16ff */
[C---:B------:R-:W-:Y:S01]  /*5c9a0*/  IMAD R132, R159.reuse, R3, RZ ;  /* 0x000000039f847224 */ /* 0x040fe200078e02ff */
[----:B------:R-:W-:Y:S02]  /*5c9b0*/  ISETP.LT.AND P4, PT, R159, UR15, !P0 ;  /* 0x0000000f9f007c0c */ /* 0x000fe4000c781270 */
[----:B------:R-:W-:Y:S01]  /*5c9c0*/  LEA.HI.X.SX32 R11, R134, R199, 0x2, P5 ;  /* 0x000000c7860b7211 */ /* 0x000fe200028f16ff */
[----:B------:R1:W-:Y:S01]  /*5c9d0*/  @P2 STG.E desc[UR20][R8.64], R19 ;  /* 0x0000001308002986 */ /* 0x0003e2000c101914 */
[C---:B------:R-:W-:Y:S01]  /*5c9e0*/  ISETP.LT.AND P5, PT, R158.reuse, UR15, !P0 ;  /* 0x0000000f9e007c0c */ /* 0x040fe2000c7a1270 */
[----:B------:R-:W-:Y:S01]  /*5c9f0*/  IMAD R158, R158, R3, RZ ;  /* 0x000000039e9e7224 */ /* 0x000fe200078e02ff */
[----:B---3--:R-:W-:Y:S01]  /*5ca00*/  LEA R16, P2, R132, R163, 0x2 ;  /* 0x000000a384107211 */ /* 0x008fe200078410ff */
[----:B------:R-:W-:Y:S01]  /*5ca10*/  @P3 STG.E desc[UR20][R10.64], R24 ;  /* 0x000000180a003986 */ /* 0x000fe2000c101914 */
[----:B--2---:R-:W-:-:S02]  /*5ca20*/  IMAD R18, R157, R3, RZ ;  /* 0x000000039d127224 */ /* 0x004fc400078e02ff */
[----:B------:R-:W-:Y:S02]  /*5ca30*/  LEA.HI.X.SX32 R17, R132, R199, 0x2, P2 ;  /* 0x000000c784117211 */ /* 0x000fe400010f16ff */
[C---:B------:R-:W-:Y:S02]  /*5ca40*/  LEA R4, P3, R158.reuse, R163, 0x2 ;  /* 0x000000a39e047211 */ /* 0x040fe400078610ff */
[----:B------:R-:W-:Y:S01]  /*5ca50*/  ISETP.LT.AND P2, PT, R157, UR15, !P0 ;  /* 0x0000000f9d007c0c */ /* 0x000fe2000c741270 */
[----:B------:R2:W-:Y:S01]  /*5ca60*/  @P4 STG.E desc[UR20][R16.64], R25 ;  /* 0x0000001910004986 */ /* 0x0005e2000c101914 */
[----:B------:R-:W-:Y:S02]  /*5ca70*/  LEA.HI.X.SX32 R5, R158, R199, 0x2, P3 ;  /* 0x000000c79e057211 */ /* 0x000fe400018f16ff */
[C---:B------:R-:W-:Y:S01]  /*5ca80*/  ISETP.LT.AND P3, PT, R156.reuse, UR15, !P0 ;  /* 0x0000000f9c007c0c */ /* 0x040fe2000c761270 */
[----:B------:R-:W-:Y:S01]  /*5ca90*/  IMAD R156, R156, R3, RZ ;  /* 0x000000039c9c7224 */ /* 0x000fe200078e02ff */
[----:B------:R-:W-:Y:S01]  /*5caa0*/  LEA R6, P4, R18, R163, 0x2 ;  /* 0x000000a312067211 */ /* 0x000fe200078810ff */
[----:B------:R3:W-:Y:S01]  /*5cab0*/  @P5 STG.E desc[UR20][R4.64], R26 ;  /* 0x0000001a04005986 */ /* 0x0007e2000c101914 */
[----:B------:R-:W-:-:S02]  /*5cac0*/  ISETP.LT.AND P5, PT, R155, UR15, !P0 ;  /* 0x0000000f9b007c0c */ /* 0x000fc4000c7a1270 */
[----:B------:R-:W-:Y:S01]  /*5cad0*/  LEA.HI.X.SX32 R7, R18, R199, 0x2, P4 ;  /* 0x000000c712077211 */ /* 0x000fe200020f16ff */
[----:B------:R-:W-:Y:S01]  /*5cae0*/  IMAD R18, R155, R3, RZ ;  /* 0x000000039b127224 */ /* 0x000fe200078e02ff */
[----:B-1----:R-:W-:Y:S01]  /*5caf0*/  LEA R8, P6, R156, R163, 0x2 ;  /* 0x000000a39c087211 */ /* 0x002fe200078c10ff */
[----:B--2---:R-:W-:Y:S01]  /*5cb00*/  IMAD R16, R153, R3, RZ ;  /* 0x0000000399107224 */ /* 0x004fe200078e02ff */
[----:B------:R-:W-:Y:S01]  /*5cb10*/  ISETP.LT.AND P4, PT, R154, UR15, !P0 ;  /* 0x0000000f9a007c0c */ /* 0x000fe2000c781270 */
[----:B------:R1:W-:Y:S01]  /*5cb20*/  @P2 STG.E desc[UR20][R6.64], R27 ;  /* 0x0000001b06002986 */ /* 0x0003e2000c101914 */
[----:B------:R-:W-:Y:S01]  /*5cb30*/  LEA.HI.X.SX32 R9, R156, R199, 0x2, P6 ;  /* 0x000000c79c097211 */ /* 0x000fe200030f16ff */
[----:B------:R-:W-:Y:S01]  /*5cb40*/  IMAD R154, R154, R3, RZ ;  /* 0x000000039a9a7224 */ /* 0x000fe200078e02ff */
[C---:B------:R-:W-:Y:S01]  /*5cb50*/  LEA R10, P2, R18.reuse, R163, 0x2 ;  /* 0x000000a3120a7211 */ /* 0x040fe200078410ff */
[----:B------:R-:W2:Y:S03]  /*5cb60*/  LDS.128 R24, [R162] ;  /* 0x00000000a2187984 */ /* 0x000ea60000000c00 */
[----:B------:R-:W-:Y:S01]  /*5cb70*/  LEA.HI.X.SX32 R11, R18, R199, 0x2, P2 ;  /* 0x000000c7120b7211 */ /* 0x000fe200010f16ff */
[----:B------:R4:W-:Y:S01]  /*5cb80*/  @P3 STG.E desc[UR20][R8.64], R32 ;  /* 0x0000002008003986 */ /* 0x0009e2000c101914 */
[C---:B---3--:R-:W-:Y:S01]  /*5cb90*/  LEA R4, P3, R154.reuse, R163, 0x2 ;  /* 0x000000a39a047211 */ /* 0x048fe200078610ff */
[----:B------:R-:W-:Y:S01]  /*5cba0*/  IMAD R18, R143, R3, RZ ;  /* 0x000000038f127224 */ /* 0x000fe200078e02ff */
[----:B------:R-:W-:Y:S01]  /*5cbb0*/  ISETP.LT.AND P2, PT, R153, UR15, !P0 ;  /* 0x0000000f99007c0c */ /* 0x000fe2000c741270 */
[----:B------:R3:W-:Y:S01]  /*5cbc0*/  @P5 STG.E desc[UR20][R10.64], R33 ;  /* 0x000000210a005986 */ /* 0x0007e2000c101914 */
[----:B------:R-:W-:-:S02]  /*5cbd0*/  LEA.HI.X.SX32 R5, R154, R199, 0x2, P3 ;  /* 0x000000c79a057211 */ /* 0x000fc400018f16ff */
[----:B-1----:R-:W-:Y:S02]  /*5cbe0*/  LEA R6, P5, R16, R163, 0x2 ;  /* 0x000000a310067211 */ /* 0x002fe400078a10ff */
[C---:B------:R-:W-:Y:S01]  /*5cbf0*/  ISETP.LT.AND P3, PT, R152.reuse, UR15, !P0 ;  /* 0x0000000f98007c0c */ /* 0x040fe2000c761270 */
[----:B------:R-:W-:Y:S01]  /*5cc00*/  IMAD R152, R152, R3, RZ ;  /* 0x0000000398987224 */ /* 0x000fe200078e02ff */
[----:B------:R-:W-:Y:S01]  /*5cc10*/  LEA.HI.X.SX32 R7, R16, R199, 0x2, P5 ;  /* 0x000000c710077211 */ /* 0x000fe200028f16ff */
[C---:B------:R-:W-:Y:S01]  /*5cc20*/  IMAD R16, R151.reuse, R3, RZ ;  /* 0x0000000397107224 */ /* 0x040fe200078e02ff */
[----:B------:R1:W-:Y:S01]  /*5cc30*/  @P4 STG.E desc[UR20][R4.64], R34 ;  /* 0x0000002204004986 */ /* 0x0003e2000c101914 */
[----:B------:R-:W-:Y:S02]  /*5cc40*/  ISETP.LT.AND P5, PT, R151, UR15, !P0 ;  /* 0x0000000f97007c0c */ /* 0x000fe4000c7a1270 */
[-C--:B----4-:R-:W-:Y:S01]  /*5cc50*/  LEA R8, P4, R152, R163.reuse, 0x2 ;  /* 0x000000a398087211 */ /* 0x090fe200078810ff */
[----:B------:R4:W-:Y:S01]  /*5cc60*/  @P2 STG.E desc[UR20][R6.64], R35 ;  /* 0x0000002306002986 */ /* 0x0009e2000c101914 */
[----:B---3--:R-:W-:-:S02]  /*5cc70*/  LEA R10, P2, R16, R163, 0x2 ;  /* 0x000000a3100a7211 */ /* 0x008fc400078410ff */
[----:B------:R-:W-:Y:S02]  /*5cc80*/  LEA.HI.X.SX32 R9, R152, R199, 0x2, P4 ;  /* 0x000000c798097211 */ /* 0x000fe400020f16ff */
[C---:B------:R-:W-:Y:S01]  /*5cc90*/  ISETP.LT.AND P4, PT, R150.reuse, UR15, !P0 ;  /* 0x0000000f96007c0c */ /* 0x040fe2000c781270 */
[----:B------:R-:W-:Y:S01]  /*5cca0*/  IMAD R150, R150, R3, RZ ;  /* 0x0000000396967224 */ /* 0x000fe200078e02ff */
[----:B------:R-:W-:Y:S01]  /*5ccb0*/  LEA.HI.X.SX32 R11, R16, R199, 0x2, P2 ;  /* 0x000000c7100b7211 */ /* 0x000fe200010f16ff */
[C---:B------:R-:W-:Y:S01]  /*5ccc0*/  IMAD R16, R149.reuse, R3, RZ ;  /* 0x0000000395107224 */ /* 0x040fe200078e02ff */
[----:B------:R3:W-:Y:S01]  /*5ccd0*/  @P3 STG.E desc[UR20][R8.64], R40 ;  /* 0x0000002808003986 */ /* 0x0007e2000c101914 */
[----:B------:R-:W-:Y:S02]  /*5cce0*/  ISETP.LT.AND P3, PT, R149, UR15, !P0 ;  /* 0x0000000f95007c0c */ /* 0x000fe4000c761270 */
[-C--:B-1----:R-:W-:Y:S01]  /*5ccf0*/  LEA R4, P6, R150, R163.reuse, 0x2 ;  /* 0x000000a396047211 */ /* 0x082fe200078c10ff */
[----:B------:R1:W-:Y:S01]  /*5cd00*/  @P5 STG.E desc[UR20][R10.64], R41 ;  /* 0x000000290a005986 */ /* 0x0003e2000c101914 */
[----:B----4-:R-:W-:-:S02]  /*5cd10*/  LEA R6, P2, R16, R163, 0x2 ;  /* 0x000000a310067211 */ /* 0x010fc400078410ff */
[----:B------:R-:W-:Y:S02]  /*5cd20*/  LEA.HI.X.SX32 R5, R150, R199, 0x2, P6 ;  /* 0x000000c796057211 */ /* 0x000fe400030f16ff */
[C---:B------:R-:W-:Y:S01]  /*5cd30*/  ISETP.LT.AND P6, PT, R148.reuse, UR15, !P0 ;  /* 0x0000000f94007c0c */ /* 0x040fe2000c7c1270 */
[----:B------:R-:W-:Y:S01]  /*5cd40*/  IMAD R148, R148, R3, RZ ;  /* 0x0000000394947224 */ /* 0x000fe200078e02ff */
[----:B------:R-:W-:Y:S01]  /*5cd50*/  LEA.HI.X.SX32 R7, R16, R199, 0x2, P2 ;  /* 0x000000c710077211 */ /* 0x000fe200010f16ff */
[C---:B------:R-:W-:Y:S01]  /*5cd60*/  IMAD R16, R147.reuse, R3, RZ ;  /* 0x0000000393107224 */ /* 0x040fe200078e02ff */
[----:B------:R-:W-:Y:S01]  /*5cd70*/  ISETP.LT.AND P2, PT, R147, UR15, !P0 ;  /* 0x0000000f93007c0c */ /* 0x000fe2000c741270 */
[----:B------:R4:W-:Y:S01]  /*5cd80*/  @P4 STG.E desc[UR20][R4.64], R42 ;  /* 0x0000002a04004986 */ /* 0x0009e2000c101914 */
[-C--:B---3--:R-:W-:Y:S02]  /*5cd90*/  LEA R8, P5, R148, R163.reuse, 0x2 ;  /* 0x000000a394087211 */ /* 0x088fe400078a10ff */
[----:B-1----:R-:W-:Y:S01]  /*5cda0*/  LEA R10, P4, R16, R163, 0x2 ;  /* 0x000000a3100a7211 */ /* 0x002fe200078810ff */
[----:B------:R1:W-:Y:S01]  /*5cdb0*/  @P3 STG.E desc[UR20][R6.64], R43 ;  /* 0x0000002b06003986 */ /* 0x0003e2000c101914 */
[----:B------:R-:W-:Y:S01]  /*5cdc0*/  ISETP.LT.AND P3, PT, R143, UR4, !P0 ;  /* 0x000000048f007c0c */ /* 0x000fe2000c761270 */
[----:B------:R-:W3:Y:S01]  /*5cdd0*/  LDCU UR4, c[0x0][0x39c] ;  /* 0x00007380ff0477ac */ /* 0x000ee20008000800 */
[----:B------:R-:W-:-:S02]  /*5cde0*/  LEA.HI.X.SX32 R9, R148, R199, 0x2, P5 ;  /* 0x000000c794097211 */ /* 0x000fc400028f16ff */
[----:B------:R-:W-:Y:S01]  /*5cdf0*/  LEA.HI.X.SX32 R11, R16, R199, 0x2, P4 ;  /* 0x000000c7100b7211 */ /* 0x000fe200020f16ff */
[C---:B------:R-:W-:Y:S01]  /*5ce00*/  IMAD R16, R145.reuse, R3, RZ ;  /* 0x0000000391107224 */ /* 0x040fe200078e02ff */
[----:B------:R-:W-:Y:S01]  /*5ce10*/  ISETP.LT.AND P4, PT, R145, UR5, !P0 ;  /* 0x0000000591007c0c */ /* 0x000fe2000c781270 */
[----:B------:R2:W-:Y:S01]  /*5ce20*/  @P6 STG.E desc[UR20][R8.64], R48 ;  /* 0x0000003008006986 */ /* 0x0005e2000c101914 */
[C---:B----4-:R-:W-:Y:S01]  /*5ce30*/  LEA R4, P5, R18.reuse, R163, 0x2 ;  /* 0x000000a312047211 */ /* 0x050fe200078a10ff */
[----:B------:R-:W4:Y:S02]  /*5ce40*/  LDCU UR5, c[0x0][0x39c] ;  /* 0x00007380ff0577ac */ /* 0x000f240008000800 */
[----:B------:R3:W-:Y:S01]  /*5ce50*/  @P2 STG.E desc[UR20][R10.64], R49 ;  /* 0x000000310a002986 */ /* 0x0007e2000c101914 */
[----:B------:R-:W-:Y:S01]  /*5ce60*/  LEA.HI.X.SX32 R5, R18, R199, 0x2, P5 ;  /* 0x000000c712057211 */ /* 0x000fe200028f16ff */
[-C--:B------:R-:W-:Y:S01]  /*5ce70*/  IMAD R18, R137, R3.reuse, RZ ;  /* 0x0000000389127224 */ /* 0x080fe200078e02ff */
[C---:B------:R-:W-:Y:S01]  /*5ce80*/  ISETP.LT.AND P2, PT, R144.reuse, UR6, !P0 ;  /* 0x0000000690007c0c */ /* 0x040fe2000c741270 */
[----:B------:R-:W-:Y:S01]  /*5ce90*/  IMAD R144, R144, R3, RZ ;  /* 0x0000000390907224 */ /* 0x000fe200078e02ff */
[----:B-1----:R-:W-:Y:S01]  /*5cea0*/  LEA R6, P6, R16, R163, 0x2 ;  /* 0x000000a310067211 */ /* 0x002fe200078c10ff */
[----:B------:R1:W-:Y:S01]  /*5ceb0*/  @P3 STG.E desc[UR20][R4.64], R50 ;  /* 0x0000003204003986 */ /* 0x0003e2000c101914 */
[----:B------:R-:W5:Y:S01]  /*5cec0*/  LDCU UR6, c[0x0][0x39c] ;  /* 0x00007380ff0677ac */ /* 0x000f620008000800 */
[C---:B------:R-:W-:Y:S01]  /*5ced0*/  ISETP.LT.AND P3, PT, R142.reuse, UR7, !P0 ;  /* 0x000000078e007c0c */ /* 0x040fe2000c761270 */
[----:B------:R-:W-:Y:S01]  /*5cee0*/  IMAD R142, R142, R3, RZ ;  /* 0x000000038e8e7224 */ /* 0x000fe200078e02ff */
[----:B--2---:R-:W-:Y:S01]  /*5cef0*/  LEA R8, P5, R144, R163, 0x2 ;  /* 0x000000a390087211 */ /* 0x004fe200078a10ff */
[----:B------:R-:W2:Y:S01]  /*5cf00*/  LDCU UR7, c[0x0][0x39c] ;  /* 0x00007380ff0777ac */ /* 0x000ea20008000800 */
[----:B------:R-:W-:Y:S01]  /*5cf10*/  LEA.HI.X.SX32 R7, R16, R199, 0x2, P6 ;  /* 0x000000c710077211 */ /* 0x000fe200030f16ff */
[----:B------:R-:W-:Y:S01]  /*5cf20*/  IMAD R16, R141, R3, RZ ;  /* 0x000000038d107224 */ /* 0x000fe200078e02ff */
[----:B------:R-:W-:-:S02]  /*5cf30*/  LEA.HI.X.SX32 R9, R144, R199, 0x2, P5 ;  /* 0x000000c790097211 */ /* 0x000fc400028f16ff */
[C---:B---3--:R-:W-:Y:S01]  /*5cf40*/  LEA R10, P5, R142.reuse, R163, 0x2 ;  /* 0x000000a38e0a7211 */ /* 0x048fe200078a10ff */
[----:B------:R3:W-:Y:S01]  /*5cf50*/  @P4 STG.E desc[UR20][R6.64], R51 ;  /* 0x0000003306004986 */ /* 0x0007e2000c101914 */
[----:B------:R-:W-:Y:S01]  /*5cf60*/  ISETP.LT.AND P4, PT, R141, UR4, !P0 ;  /* 0x000000048d007c0c */ /* 0x000fe2000c781270 */
[----:B------:R-:W2:Y:S01]  /*5cf70*/  LDCU UR4, c[0x0][0x39c] ;  /* 0x00007380ff0477ac */ /* 0x000ea20008000800 */
[----:B------:R-:W-:Y:S01]  /*5cf80*/  LEA.HI.X.SX32 R11, R142, R199, 0x2, P5 ;  /* 0x000000c78e0b7211 */ /* 0x000fe200028f16ff */
[----:B------:R2:W-:Y:S01]  /*5cf90*/  @P2 STG.E desc[UR20][R8.64], R56 ;  /* 0x0000003808002986 */ /* 0x0005e2000c101914 */
[C---:B----4-:R-:W-:Y:S01]  /*5cfa0*/  ISETP.LT.AND P2, PT, R140.reuse, UR5, !P0 ;  /* 0x000000058c007c0c */ /* 0x050fe2000c741270 */
[----:B------:R-:W-:Y:S01]  /*5cfb0*/  IMAD R140, R140, R3, RZ ;  /* 0x000000038c8c7224 */ /* 0x000fe200078e02ff */
[----:B-1----:R-:W-:Y:S01]  /*5cfc0*/  LEA R4, P6, R16, R163, 0x2 ;  /* 0x000000a310047211 */ /* 0x002fe200078c10ff */
[----:B------:R1:W-:Y:S01]  /*5cfd0*/  @P3 STG.E desc[UR20][R10.64], R57 ;  /* 0x000000390a003986 */ /* 0x0003e2000c101914 */
[----:B------:R-:W4:Y:S01]  /*5cfe0*/  LDCU UR5, c[0x0][0x39c] ;  /* 0x00007380ff0577ac */ /* 0x000f220008000800 */
[----:B-----5:R-:W-:-:S02]  /*5cff0*/  ISETP.LT.AND P5, PT, R139, UR6, !P0 ;  /* 0x000000068b007c0c */ /* 0x020fc4000c7a1270 */
[----:B------:R-:W-:Y:S01]  /*5d000*/  LEA.HI.X.SX32 R5, R16, R199, 0x2, P6 ;  /* 0x000000c710057211 */ /* 0x000fe200030f16ff */
[----:B------:R-:W-:Y:S01]  /*5d010*/  IMAD R16, R139, R3, RZ ;  /* 0x000000038b107224 */ /* 0x000fe200078e02ff */
[C---:B---3--:R-:W-:Y:S01]  /*5d020*/  LEA R6, P3, R140.reuse, R163, 0x2 ;  /* 0x000000a38c067211 */ /* 0x048fe200078610ff */
[----:B------:R-:W3:Y:S02]  /*5d030*/  LDCU UR6, c[0x0][0x39c] ;  /* 0x00007380ff0677ac */ /* 0x000ee40008000800 */
[----:B------:R5:W-:Y:S01]  /*5d040*/  @P4 STG.E desc[UR20][R4.64], R58 ;  /* 0x0000003a04004986 */ /* 0x000be2000c101914 */
[----:B------:R-:W-:Y:S02]  /*5d050*/  LEA.HI.X.SX32 R7, R140, R199, 0x2, P3 ;  /* 0x000000c78c077211 */ /* 0x000fe400018f16ff */
[----:B--2---:R-:W-:Y:S02]  /*5d060*/  LEA R8, P6, R16, R163, 0x2 ;  /* 0x000000a310087211 */ /* 0x004fe400078c10ff */
[C---:B------:R-:W-:Y:S01]  /*5d070*/  ISETP.LT.AND P3, PT, R138.reuse, UR7, !P0 ;  /* 0x000000078a007c0c */ /* 0x040fe2000c761270 */
[----:B------:R-:W-:Y:S01]  /*5d080*/  IMAD R138, R138, R3, RZ ;  /* 0x000000038a8a7224 */ /* 0x000fe200078e02ff */
[----:B------:R-:W2:Y:S01]  /*5d090*/  LDCU UR7, c[0x0][0x39c] ;  /* 0x00007380ff0777ac */ /* 0x000ea20008000800 */
[----:B------:R-:W-:Y:S01]  /*5d0a0*/  LEA.HI.X.SX32 R9, R16, R199, 0x2, P6 ;  /* 0x000000c710097211 */ /* 0x000fe200030f16ff */
[----:B------:R-:W-:Y:S01]  /*5d0b0*/  IMAD R16, R135, R3, RZ ;  /* 0x0000000387107224 */ /* 0x000fe200078e02ff */
[----:B------:R2:W-:Y:S01]  /*5d0c0*/  @P2 STG.E desc[UR20][R6.64], R59 ;  /* 0x0000003b06002986 */ /* 0x0005e2000c101914 */
[----:B-1----:R-:W-:-:S02]  /*5d0d0*/  LEA R10, P4, R138, R163, 0x2 ;  /* 0x000000a38a0a7211 */ /* 0x002fc400078810ff */
[----:B------:R-:W-:Y:S01]  /*5d0e0*/  ISETP.LT.AND P2, PT, R135, UR4, !P0 ;  /* 0x0000000487007c0c */ /* 0x000fe2000c741270 */
[----:B------:R1:W-:Y:S01]  /*5d0f0*/  @P5 STG.E desc[UR20][R8.64], R64 ;  /* 0x0000004008005986 */ /* 0x0003e2000c101914 */
[----:B------:R-:W-:Y:S01]  /*5d100*/  LEA.HI.X.SX32 R11, R138, R199, 0x2, P4 ;  /* 0x000000c78a0b7211 */ /* 0x000fe200020f16ff */
[----:B------:R-:W1:Y:S01]  /*5d110*/  LDCU UR4, c[0x0][0x39c] ;  /* 0x00007380ff0477ac */ /* 0x000e620008000800 */
[C---:B-----5:R-:W-:Y:S02]  /*5d120*/  LEA R4, P5, R16.reuse, R163, 0x2 ;  /* 0x000000a310047211 */ /* 0x060fe400078a10ff */
[----:B----4-:R-:W-:Y:S01]  /*5d130*/  ISETP.LT.AND P4, PT, R137, UR5, !P0 ;  /* 0x0000000589007c0c */ /* 0x010fe2000c781270 */
[----:B------:R-:W4:Y:S01]  /*5d140*/  LDCU UR5, c[0x0][0x39c] ;  /* 0x00007380ff0577ac */ /* 0x000f220008000800 */
[----:B------:R-:W-:Y:S01]  /*5d150*/  LEA.HI.X.SX32 R5, R16, R199, 0x2, P5 ;  /* 0x000000c710057211 */ /* 0x000fe200028f16ff */
[----:B------:R5:W-:Y:S01]  /*5d160*/  @P3 STG.E desc[UR20][R10.64], R65 ;  /* 0x000000410a003986 */ /* 0x000be2000c101914 */
[C---:B---3--:R-:W-:Y:S01]  /*5d170*/  ISETP.LT.AND P5, PT, R136.reuse, UR6, !P0 ;  /* 0x0000000688007c0c */ /* 0x048fe2000c7a1270 */
[----:B------:R-:W-:Y:S01]  /*5d180*/  IMAD R136, R136, R3, RZ ;  /* 0x0000000388887224 */ /* 0x000fe200078e02ff */
[C---:B--2---:R-:W-:Y:S01]  /*5d190*/  LEA R6, P3, R18.reuse, R163, 0x2 ;  /* 0x000000a312067211 */ /* 0x044fe200078610ff */
[----:B------:R-:W2:Y:S01]  /*5d1a0*/  LDCU UR6, c[0x0][0x39c] ;  /* 0x00007380ff0677ac */ /* 0x000ea20008000800 */
[----:B------:R3:W-:Y:S01]  /*5d1b0*/  @P2 STG.E desc[UR20][R4.64], R66 ;  /* 0x0000004204002986 */ /* 0x0007e2000c101914 */
[----:B------:R-:W-:Y:S01]  /*5d1c0*/  IMAD R16, R167, R3, RZ ;  /* 0x00000003a7107224 */ /* 0x000fe200078e02ff */
[----:B------:R-:W-:Y:S01]  /*5d1d0*/  LEA.HI.X.SX32 R7, R18, R199, 0x2, P3 ;  /* 0x000000c712077211 */ /* 0x000fe200018f16ff */
[----:B------:R-:W-:Y:S01]  /*5d1e0*/  IMAD R18, R175, R3, RZ ;  /* 0x00000003af127224 */ /* 0x000fe200078e02ff */
[----:B-1----:R-:W-:-:S02]  /*5d1f0*/  LEA R8, P2, R136, R163, 0x2 ;  /* 0x000000a388087211 */ /* 0x002fc400078410ff */
[C---:B------:R-:W-:Y:S01]  /*5d200*/  ISETP.LT.AND P3, PT, R164.reuse, UR7, !P0 ;  /* 0x00000007a4007c0c */ /* 0x040fe2000c761270 */
[----:B------:R-:W-:Y:S01]  /*5d210*/  IMAD R164, R164, R3, RZ ;  /* 0x00000003a4a47224 */ /* 0x000fe200078e02ff */
[----:B------:R-:W-:Y:S01]  /*5d220*/  LEA.HI.X.SX32 R9, R136, R199, 0x2, P2 ;  /* 0x000000c788097211 */ /* 0x000fe200010f16ff */
[----:B------:R1:W-:Y:S01]  /*5d230*/  @P4 STG.E desc[UR20][R6.64], R67 ;  /* 0x0000004306004986 */ /* 0x0003e2000c101914 */
[C---:B-----5:R-:W-:Y:S01]  /*5d240*/  IMAD R10, R165.reuse, R3, RZ ;  /* 0x00000003a50a7224 */ /* 0x060fe200078e02ff */
[----:B------:R-:W-:Y:S01]  /*5d250*/  ISETP.LT.AND P2, PT, R165, UR4, !P0 ;  /* 0x00000004a5007c0c */ /* 0x000fe2000c741270 */
[----:B------:R-:W5:Y:S01]  /*5d260*/  LDCU UR4, c[0x0][0x39c] ;  /* 0x00007380ff0477ac */ /* 0x000f620008000800 */
[----:B---3--:R-:W-:Y:S01]  /*5d270*/  LEA R4, P4, R164, R163, 0x2 ;  /* 0x000000a3a4047211 */ /* 0x008fe200078810ff */
[----:B------:R3:W-:Y:S01]  /*5d280*/  @P5 STG.E desc[UR20][R8.64], R72 ;  /* 0x0000004808005986 */ /* 0x0007e2000c101914 */
[C---:B----4-:R-:W-:Y:S01]  /*5d290*/  ISETP.LT.AND P5, PT, R166.reuse, UR5, !P0 ;  /* 0x00000005a6007c0c */ /* 0x050fe2000c7a1270 */
[----:B------:R-:W-:Y:S01]  /*5d2a0*/  IMAD R166, R166, R3, RZ ;  /* 0x00000003a6a67224 */ /* 0x000fe200078e02ff */
[----:B------:R-:W-:Y:S01]  /*5d2b0*/  LEA.HI.X.SX32 R5, R164, R199, 0x2, P4 ;  /* 0x000000c7a4057211 */ /* 0x000fe200020f16ff */
[----:B------:R-:W4:Y:S01]  /*5d2c0*/  LDCU UR5, c[0x0][0x39c] ;  /* 0x00007380ff0577ac */ /* 0x000f220008000800 */
[----:B--2---:R-:W-:-:S02]  /*5d2d0*/  ISETP.LT.AND P4, PT, R167, UR6, !P0 ;  /* 0x00000006a7007c0c */ /* 0x004fc4000c781270 */
[C---:B-1----:R-:W-:Y:S01]  /*5d2e0*/  LEA R6, P6, R10.reuse, R163, 0x2 ;  /* 0x000000a30a067211 */ /* 0x042fe200078c10ff */
[----:B------:R1:W-:Y:S01]  /*5d2f0*/  @P3 STG.E desc[UR20][R4.64], R73 ;  /* 0x0000004904003986 */ /* 0x0003e2000c101914 */
[----:B------:R-:W2:Y:S02]  /*5d300*/  LDCU UR6, c[0x0][0x39c] ;  /* 0x00007380ff0677ac */ /* 0x000ea40008000800 */
[----:B------:R-:W-:Y:S02]  /*5d310*/  LEA.HI.X.SX32 R7, R10, R199, 0x2, P6 ;  /* 0x000000c70a077211 */ /* 0x000fe400030f16ff */
[-C--:B---3--:R-:W-:Y:S01]  /*5d320*/  LEA R8, P3, R166, R163.reuse, 0x2 ;  /* 0x000000a3a6087211 */ /* 0x088fe200078610ff */
[----:B------:R-:W3:Y:S01]  /*5d330*/  LDCU UR7, c[0x0][0x39c] ;  /* 0x00007380ff0777ac */ /* 0x000ee20008000800 */
[----:B------:R-:W-:Y:S01]  /*5d340*/  LEA R10, P6, R16, R163, 0x2 ;  /* 0x000000a3100a7211 */ /* 0x000fe200078c10ff */
[----:B------:R1:W-:Y:S01]  /*5d350*/  @P2 STG.E desc[UR20][R6.64], R74 ;  /* 0x0000004a06002986 */ /* 0x0003e2000c101914 */
[----:B------:R-:W-:-:S02]  /*5d360*/  LEA.HI.X.SX32 R9, R166, R199, 0x2, P3 ;  /* 0x000000c7a6097211 */ /* 0x000fc400018f16ff */
[----:B------:R-:W-:Y:S01]  /*5d370*/  LEA.HI.X.SX32 R11, R16, R199, 0x2, P6 ;  /* 0x000000c7100b7211 */ /* 0x000fe200030f16ff */
[CC--:B------:R-:W-:Y:S01]  /*5d380*/  IMAD R16, R169.reuse, R3.reuse, RZ ;  /* 0x00000003a9107224 */ /* 0x0c0fe200078e02ff */
[C---:B------:R-:W-:Y:S01]  /*5d390*/  ISETP.LT.AND P2, PT, R168.reuse, UR9, !P0 ;  /* 0x00000009a8007c0c */ /* 0x040fe2000c741270 */
[----:B------:R-:W-:Y:S01]  /*5d3a0*/  IMAD R168, R168, R3, RZ ;  /* 0x00000003a8a87224 */ /* 0x000fe200078e02ff */
[----:B------:R2:W-:Y:S01]  /*5d3b0*/  @P5 STG.E desc[UR20][R8.64], R75 ;  /* 0x0000004b08005986 */ /* 0x0005e2000c101914 */
[----:B-----5:R-:W-:Y:S01]  /*5d3c0*/  ISETP.LT.AND P3, PT, R169, UR4, !P0 ;  /* 0x00000004a9007c0c */ /* 0x020fe2000c761270 */
[----:B------:R-:W5:Y:S02]  /*5d3d0*/  LDCU UR4, c[0x0][0x39c] ;  /* 0x00007380ff0477ac */ /* 0x000f640008000800 */
[----:B------:R2:W-:Y:S01]  /*5d3e0*/  @P4 STG.E desc[UR20][R10.64], R80 ;  /* 0x000000500a004986 */ /* 0x0005e2000c101914 */
[-C--:B-1----:R-:W-:Y:S01]  /*5d3f0*/  LEA R4, P4, R168, R163.reuse, 0x2 ;  /* 0x000000a3a8047211 */ /* 0x082fe200078810ff */
[----:B------:R-:W1:Y:S01]  /*5d400*/  LDCU UR9, c[0x0][0x39c] ;  /* 0x00007380ff0977ac */ /* 0x000e620008000800 */
[----:B------:R-:W-:-:S02]  /*5d410*/  LEA R6, P5, R16, R163, 0x2 ;  /* 0x000000a310067211 */ /* 0x000fc400078a10ff */
[----:B------:R-:W-:Y:S02]  /*5d420*/  LEA.HI.X.SX32 R5, R168, R199, 0x2, P4 ;  /* 0x000000c7a8057211 */ /* 0x000fe400020f16ff */
[C---:B----4-:R-:W-:Y:S01]  /*5d430*/  ISETP.LT.AND P4, PT, R170.reuse, UR5, !P0 ;  /* 0x00000005aa007c0c */ /* 0x050fe2000c781270 */
[----:B------:R-:W-:Y:S01]  /*5d440*/  IMAD R170, R170, R3, RZ ;  /* 0x00000003aaaa7224 */ /* 0x000fe200078e02ff */
[----:B------:R-:W4:Y:S01]  /*5d450*/  LDCU UR5, c[0x0][0x39c] ;  /* 0x00007380ff0577ac */ /* 0x000f220008000800 */
[----:B------:R-:W-:Y:S01]  /*5d460*/  LEA.HI.X.SX32 R7, R16, R199, 0x2, P5 ;  /* 0x000000c710077211 */ /* 0x000fe200028f16ff */
[----:B------:R1:W-:Y:S01]  /*5d470*/  @P2 STG.E desc[UR20][R4.64], R81 ;  /* 0x0000005104002986 */ /* 0x0003e2000c101914 */
[C---:B--2---:R-:W-:Y:S01]  /*5d480*/  ISETP.LT.AND P5, PT, R171.reuse, UR6, !P0 ;  /* 0x00000006ab007c0c */ /* 0x044fe2000c7a1270 */
[----:B------:R-:W-:Y:S01]  /*5d490*/  IMAD R16, R171, R3, RZ ;  /* 0x00000003ab107224 */ /* 0x000fe200078e02ff */
[----:B------:R-:W-:Y:S01]  /*5d4a0*/  LEA R8, P2, R170, R163, 0x2 ;  /* 0x000000a3aa087211 */ /* 0x000fe200078410ff */
[----:B------:R-:W2:Y:S01]  /*5d4b0*/  LDCU UR6, c[0x0][0x39c] ;  /* 0x00007380ff0677ac */ /* 0x000ea20008000800 */
[----:B------:R2:W-:Y:S01]  /*5d4c0*/  @P3 STG.E desc[UR20][R6.64], R82 ;  /* 0x0000005206003986 */ /* 0x0005e2000c101914 */
[C---:B---3--:R-:W-:Y:S01]  /*5d4d0*/  ISETP.LT.AND P3, PT, R172.reuse, UR7, !P0 ;  /* 0x00000007ac007c0c */ /* 0x048fe2000c761270 */
[----:B------:R-:W-:Y:S01]  /*5d4e0*/  IMAD R172, R172, R3, RZ ;  /* 0x00000003acac7224 */ /* 0x000fe200078e02ff */
[----:B------:R-:W-:Y:S01]  /*5d4f0*/  LEA.HI.X.SX32 R9, R170, R199, 0x2, P2 ;  /* 0x000000c7aa097211 */ /* 0x000fe200010f16ff */
[----:B------:R-:W3:Y:S01]  /*5d500*/  LDCU UR7, c[0x0][0x39c] ;  /* 0x00007380ff0777ac */ /* 0x000ee20008000800 */
[----:B------:R-:W-:-:S03]  /*5d510*/  LEA R10, P2, R16, R163, 0x2 ;  /* 0x000000a3100a7211 */ /* 0x000fc600078410ff */
[----:B------:R3:W-:Y:S01]  /*5d520*/  @P4 STG.E desc[UR20][R8.64], R83 ;  /* 0x0000005308004986 */ /* 0x0007e2000c101914 */
[----:B------:R-:W-:Y:S01]  /*5d530*/  LEA.HI.X.SX32 R11, R16, R199, 0x2, P2 ;  /* 0x000000c7100b7211 */ /* 0x000fe200010f16ff */
[C---:B------:R-:W-:Y:S01]  /*5d540*/  IMAD R16, R173.reuse, R3, RZ ;  /* 0x00000003ad107224 */ /* 0x040fe200078e02ff */
[----:B-1----:R-:W-:Y:S02]  /*5d550*/  LEA R4, P4, R172, R163, 0x2 ;  /* 0x000000a3ac047211 */ /* 0x002fe400078810ff */
[----:B-----5:R-:W-:Y:S01]  /*5d560*/  ISETP.LT.AND P2, PT, R173, UR4, !P0 ;  /* 0x00000004ad007c0c */ /* 0x020fe2000c741270 */
[----:B------:R1:W-:Y:S01]  /*5d570*/  @P5 STG.E desc[UR20][R10.64], R88 ;  /* 0x000000580a005986 */ /* 0x0003e2000c101914 */
[----:B----4-:R-:W-:Y:S01]  /*5d580*/  ISETP.LT.AND P5, PT, R174, UR5, !P0 ;  /* 0x00000005ae007c0c */ /* 0x010fe2000c7a1270 */
[----:B------:R-:W4:Y:S01]  /*5d590*/  LDCU UR4, c[0x0][0x39c] ;  /* 0x00007380ff0477ac */ /* 0x000f220008000800 */
[----:B------:R-:W-:Y:S01]  /*5d5a0*/  LEA.HI.X.SX32 R5, R172, R199, 0x2, P4 ;  /* 0x000000c7ac057211 */ /* 0x000fe200020f16ff */
[----:B------:R-:W-:Y:S01]  /*5d5b0*/  IMAD R174, R174, R3, RZ ;  /* 0x00000003aeae7224 */ /* 0x000fe200078e02ff */
[C---:B--2---:R-:W-:Y:S01]  /*5d5c0*/  LEA R6, P6, R16.reuse, R163, 0x2 ;  /* 0x000000a310067211 */ /* 0x044fe200078c10ff */
[----:B------:R-:W2:Y:S01]  /*5d5d0*/  LDCU UR5, c[0x0][0x39c] ;  /* 0x00007380ff0577ac */ /* 0x000ea20008000800 */
[----:B------:R-:W-:Y:S01]  /*5d5e0*/  ISETP.LT.AND P4, PT, R175, UR6, !P0 ;  /* 0x00000006af007c0c */ /* 0x000fe2000c781270 */
[----:B------:R5:W-:Y:S01]  /*5d5f0*/  @P3 STG.E desc[UR20][R4.64], R89 ;  /* 0x0000005904003986 */ /* 0x000be2000c101914 */
[----:B------:R-:W-:Y:S01]  /*5d600*/  LEA.HI.X.SX32 R7, R16, R199, 0x2, P6 ;  /* 0x000000c710077211 */ /* 0x000fe200030f16ff */
[----:B------:R-:W2:Y:S01]  /*5d610*/  LDCU UR6, c[0x0][0x39c] ;  /* 0x00007380ff0677ac */ /* 0x000ea20008000800 */
[----:B---3--:R-:W-:Y:S01]  /*5d620*/  LEA R8, P3, R174, R163, 0x2 ;  /* 0x000000a3ae087211 */ /* 0x008fe200078610ff */
[----:B------:R-:W-:Y:S01]  /*5d630*/  IMAD R16, R177, R3, RZ ;  /* 0x00000003b1107224 */ /* 0x000fe200078e02ff */
[----:B-1----:R-:W-:Y:S01]  /*5d640*/  LEA R10, P6, R18, R163, 0x2 ;  /* 0x000000a3120a7211 */ /* 0x002fe200078c10ff */
[----:B------:R1:W-:Y:S01]  /*5d650*/  @P2 STG.E desc[UR20][R6.64], R90 ;  /* 0x0000005a06002986 */ /* 0x0003e2000c101914 */
[----:B------:R-:W-:-:S02]  /*5d660*/  LEA.HI.X.SX32 R9, R174, R199, 0x2, P3 ;  /* 0x000000c7ae097211 */ /* 0x000fc400018f16ff */
[----:B------:R-:W-:Y:S01]  /*5d670*/  LEA.HI.X.SX32 R11, R18, R199, 0x2, P6 ;  /* 0x000000c7120b7211 */ /* 0x000fe200030f16ff */
[-C--:B------:R-:W-:Y:S01]  /*5d680*/  IMAD R18, R183, R3.reuse, RZ ;  /* 0x00000003b7127224 */ /* 0x080fe200078e02ff */
[C---:B------:R-:W-:Y:S01]  /*5d690*/  ISETP.LT.AND P2, PT, R176.reuse, UR9, !P0 ;  /* 0x00000009b0007c0c */ /* 0x040fe2000c741270 */
[----:B------:R-:W-:Y:S01]  /*5d6a0*/  IMAD R176, R176, R3, RZ ;  /* 0x00000003b0b07224 */ /* 0x000fe200078e02ff */
[----:B------:R3:W-:Y:S01]  /*5d6b0*/  @P5 STG.E desc[UR20][R8.64], R91 ;  /* 0x0000005b08005986 */ /* 0x0007e2000c101914 */
[----:B----4-:R-:W-:Y:S01]  /*5d6c0*/  ISETP.LT.AND P3, PT, R177, UR4, !P0 ;  /* 0x00000004b1007c0c */ /* 0x010fe2000c761270 */
[----:B------:R-:W4:Y:S02]  /*5d6d0*/  LDCU UR4, c[0x0][0x39c] ;  /* 0x00007380ff0477ac */ /* 0x000f240008000800 */
[----:B------:R3:W-:Y:S01]  /*5d6e0*/  @P4 STG.E desc[UR20][R10.64], R96 ;  /* 0x000000600a004986 */ /* 0x0007e2000c101914 */
[-C--:B-----5:R-:W-:Y:S01]  /*5d6f0*/  LEA R4, P4, R176, R163.reuse, 0x2 ;  /* 0x000000a3b0047211 */ /* 0x0a0fe200078810ff */
[----:B------:R-:W5:Y:S01]  /*5d700*/  LDCU UR9, c[0x0][0x39c] ;  /* 0x00007380ff0977ac */ /* 0x000f620008000800 */
[----:B-1----:R-:W-:-:S02]  /*5d710*/  LEA R6, P5, R16, R163, 0x2 ;  /* 0x000000a310067211 */ /* 0x002fc400078a10ff */
[----:B------:R-:W-:Y:S02]  /*5d720*/  LEA.HI.X.SX32 R5, R176, R199, 0x2, P4 ;  /* 0x000000c7b0057211 */ /* 0x000fe400020f16ff */
[C---:B--2---:R-:W-:Y:S01]  /*5d730*/  ISETP.LT.AND P4, PT, R178.reuse, UR5, !P0 ;  /* 0x00000005b2007c0c */ /* 0x044fe2000c781270 */
[----:B------:R-:W-:Y:S01]  /*5d740*/  IMAD R178, R178, R3, RZ ;  /* 0x00000003b2b27224 */ /* 0x000fe200078e02ff */
[----:B------:R-:W1:Y:S01]  /*5d750*/  LDCU UR5, c[0x0][0x39c] ;  /* 0x00007380ff0577ac */ /* 0x000e620008000800 */
[----:B------:R-:W-:Y:S01]  /*5d760*/  LEA.HI.X.SX32 R7, R16, R199, 0x2, P5 ;  /* 0x000000c710077211 */ /* 0x000fe200028f16ff */
[----:B------:R2:W-:Y:S01]  /*5d770*/  @P2 STG.E desc[UR20][R4.64], R97 ;  /* 0x0000006104002986 */ /* 0x0005e2000c101914 */
[C---:B------:R-:W-:Y:S01]  /*5d780*/  ISETP.LT.AND P5, PT, R179.reuse, UR6, !P0 ;  /* 0x00000006b3007c0c */ /* 0x040fe2000c7a1270 */
[----:B------:R-:W-:Y:S01]  /*5d790*/  IMAD R16, R179, R3, RZ ;  /* 0x00000003b3107224 */ /* 0x000fe200078e02ff */
[----:B---3--:R-:W-:Y:S01]  /*5d7a0*/  LEA R8, P2, R178, R163, 0x2 ;  /* 0x000000a3b2087211 */ /* 0x008fe200078410ff */
[----:B------:R-:W3:Y:S01]  /*5d7b0*/  LDCU UR6, c[0x0][0x39c] ;  /* 0x00007380ff0677ac */ /* 0x000ee20008000800 */
[----:B------:R1:W-:Y:S01]  /*5d7c0*/  @P3 STG.E desc[UR20][R6.64], R98 ;  /* 0x0000006206003986 */ /* 0x0003e2000c101914 */
[C---:B------:R-:W-:Y:S01]  /*5d7d0*/  ISETP.LT.AND P3, PT, R180.reuse, UR7, !P0 ;  /* 0x00000007b4007c0c */ /* 0x040fe2000c761270 */
[----:B------:R-:W-:Y:S01]  /*5d7e0*/  IMAD R180, R180, R3, RZ ;  /* 0x00000003b4b47224 */ /* 0x000fe200078e02ff */
[----:B------:R-:W-:Y:S01]  /*5d7f0*/  LEA.HI.X.SX32 R9, R178, R199, 0x2, P2 ;  /* 0x000000c7b2097211 */ /* 0x000fe200010f16ff */
[----:B------:R-:W5:Y:S01]  /*5d800*/  LDCU UR7, c[0x0][0x39c] ;  /* 0x00007380ff0777ac */ /* 0x000f620008000800 */
[----:B------:R-:W-:-:S03]  /*5d810*/  LEA R10, P2, R16, R163, 0x2 ;  /* 0x000000a3100a7211 */ /* 0x000fc600078410ff */
[----:B------:R3:W-:Y:S01]  /*5d820*/  @P4 STG.E desc[UR20][R8.64], R99 ;  /* 0x0000006308004986 */ /* 0x0007e2000c101914 */
[----:B------:R-:W-:Y:S01]  /*5d830*/  LEA.HI.X.SX32 R11, R16, R199, 0x2, P2 ;  /* 0x000000c7100b7211 */ /* 0x000fe200010f16ff */
[C---:B------:R-:W-:Y:S01]  /*5d840*/  IMAD R16, R181.reuse, R3, RZ ;  /* 0x00000003b5107224 */ /* 0x040fe200078e02ff */
[----:B--2---:R-:W-:Y:S02]  /*5d850*/  LEA R4, P4, R180, R163, 0x2 ;  /* 0x000000a3b4047211 */ /* 0x004fe400078810ff */
[----:B----4-:R-:W-:Y:S01]  /*5d860*/  ISETP.LT.AND P2, PT, R181, UR4, !P0 ;  /* 0x00000004b5007c0c */ /* 0x010fe2000c741270 */
[----:B------:R2:W-:Y:S01]  /*5d870*/  @P5 STG.E desc[UR20][R10.64], R104 ;  /* 0x000000680a005986 */ /* 0x0005e2000c101914 */
[C---:B-1----:R-:W-:Y:S01]  /*5d880*/  ISETP.LT.AND P5, PT, R182.reuse, UR5, !P0 ;  /* 0x00000005b6007c0c */ /* 0x042fe2000c7a1270 */
[----:B------:R-:W-:Y:S01]  /*5d890*/  IMAD R182, R182, R3, RZ ;  /* 0x00000003b6b67224 */ /* 0x000fe200078e02ff */
[----:B------:R-:W-:Y:S01]  /*5d8a0*/  LEA.HI.X.SX32 R5, R180, R199, 0x2, P4 ;  /* 0x000000c7b4057211 */ /* 0x000fe200020f16ff */
[----:B------:R-:W1:Y:S01]  /*5d8b0*/  LDCU UR5, c[0x0][0x39c] ;  /* 0x00007380ff0577ac */ /* 0x000e620008000800 */
[----:B------:R-:W-:-:S02]  /*5d8c0*/  LEA R6, P6, R16, R163, 0x2 ;  /* 0x000000a310067211 */ /* 0x000fc400078c10ff */
[----:B---3--:R-:W-:Y:S01]  /*5d8d0*/  ISETP.LT.AND P4, PT, R183, UR6, !P0 ;  /* 0x00000006b7007c0c */ /* 0x008fe2000c781270 */
[----:B------:R-:W3:Y:S01]  /*5d8e0*/  LDCU UR4, c[0x0][0x39c] ;  /* 0x00007380ff0477ac */ /* 0x000ee20008000800 */
[----:B------:R-:W-:Y:S01]  /*5d8f0*/  LEA.HI.X.SX32 R7, R16, R199, 0x2, P6 ;  /* 0x000000c710077211 */ /* 0x000fe200030f16ff */
[----:B------:R4:W-:Y:S01]  /*5d900*/  @P3 STG.E desc[UR20][R4.64], R105 ;  /* 0x0000006904003986 */ /* 0x0009e2000c101914 */
[-C--:B------:R-:W-:Y:S01]  /*5d910*/  LEA R8, P3, R182, R163.reuse, 0x2 ;  /* 0x000000a3b6087211 */ /* 0x080fe200078610ff */
[----:B------:R-:W1:Y:S01]  /*5d920*/  LDCU UR6, c[0x0][0x39c] ;  /* 0x00007380ff0677ac */ /* 0x000e620008000800 */
[----:B--2---:R-:W-:Y:S01]  /*5d930*/  LEA R10, P6, R18, R163, 0x2 ;  /* 0x000000a3120a7211 */ /* 0x004fe200078c10ff */
[----:B------:R2:W-:Y:S01]  /*5d940*/  @P2 STG.E desc[UR20][R6.64], R106 ;  /* 0x0000006a06002986 */ /* 0x0005e2000c101914 */
[----:B------:R-:W-:Y:S01]  /*5d950*/  LEA.HI.X.SX32 R9, R182, R199, 0x2, P3 ;  /* 0x000000c7b6097211 */ /* 0x000fe200018f16ff */
[----:B------:R-:W-:Y:S01]  /*5d960*/  IMAD R16, R185, R3, RZ ;  /* 0x00000003b9107224 */ /* 0x000fe200078e02ff */
[----:B------:R-:W-:-:S02]  /*5d970*/  LEA.HI.X.SX32 R11, R18, R199, 0x2, P6 ;  /* 0x000000c7120b7211 */ /* 0x000fc400030f16ff */
[C---:B-----5:R-:W-:Y:S01]  /*5d980*/  ISETP.LT.AND P2, PT, R184.reuse, UR9, !P0 ;  /* 0x00000009b8007c0c */ /* 0x060fe2000c741270 */
[----:B------:R-:W-:Y:S01]  /*5d990*/  IMAD R184, R184, R3, RZ ;  /* 0x00000003b8b87224 */ /* 0x000fe200078e02ff */
[----:B------:R5:W-:Y:S01]  /*5d9a0*/  @P5 STG.E desc[UR20][R8.64], R107 ;  /* 0x0000006b08005986 */ /* 0x000be2000c101914 */
[----:B------:R-:W5:Y:S03]  /*5d9b0*/  LDCU UR9, c[0x0][0x39c] ;  /* 0x00007380ff0977ac */ /* 0x000f660008000800 */
[----:B------:R5:W-:Y:S01]  /*5d9c0*/  @P4 STG.E desc[UR20][R10.64], R112 ;  /* 0x000000700a004986 */ /* 0x000be2000c101914 */
[C---:B----4-:R-:W-:Y:S02]  /*5d9d0*/  LEA R4, P4, R184.reuse, R163, 0x2 ;  /* 0x000000a3b8047211 */ /* 0x050fe400078810ff */
[----:B---3--:R-:W-:Y:S01]  /*5d9e0*/  ISETP.LT.AND P3, PT, R185, UR4, !P0 ;  /* 0x00000004b9007c0c */ /* 0x008fe2000c761270 */
[----:B------:R-:W3:Y:S01]  /*5d9f0*/  LDCU UR4, c[0x0][0x39c] ;  /* 0x00007380ff0477ac */ /* 0x000ee20008000800 */
[----:B------:R-:W-:-:S02]  /*5da00*/  LEA.HI.X.SX32 R5, R184, R199, 0x2, P4 ;  /* 0x000000c7b8057211 */ /* 0x000fc400020f16ff */
[C---:B-1----:R-:W-:Y:S01]  /*5da10*/  ISETP.LT.AND P4, PT, R186.reuse, UR5, !P0 ;  /* 0x00000005ba007c0c */ /* 0x042fe2000c781270 */
[----:B------:R-:W-:Y:S01]  /*5da20*/  IMAD R186, R186, R3, RZ ;  /* 0x00000003baba7224 */ /* 0x000fe200078e02ff */
[-C--:B--2---:R-:W-:Y:S01]  /*5da30*/  LEA R6, P5, R16, R163.reuse, 0x2 ;  /* 0x000000a310067211 */ /* 0x084fe200078a10ff */
[----:B------:R-:W1:Y:S01]  /*5da40*/  LDCU UR5, c[0x0][0x39c] ;  /* 0x00007380ff0577ac */ /* 0x000e620008000800 */
[----:B------:R2:W-:Y:S01]  /*5da50*/  @P2 STG.E desc[UR20][R4.64], R113 ;  /* 0x0000007104002986 */ /* 0x0005e2000c101914 */
[C---:B------:R-:W-:Y:S02]  /*5da60*/  ISETP.LT.AND P2, PT, R187.reuse, UR6, !P0 ;  /* 0x00000006bb007c0c */ /* 0x040fe4000c741270 */
[----:B-----5:R-:W-:Y:S01]  /*5da70*/  LEA R8, P6, R186, R163, 0x2 ;  /* 0x000000a3ba087211 */ /* 0x020fe200078c10ff */
[----:B------:R-:W4:Y:S01]  /*5da80*/  LDCU UR6, c[0x0][0x39c] ;  /* 0x00007380ff0677ac */ /* 0x000f220008000800 */
[----:B------:R-:W-:Y:S01]  /*5da90*/  LEA.HI.X.SX32 R7, R16, R199, 0x2, P5 ;  /* 0x000000c710077211 */ /* 0x000fe200028f16ff */
[----:B------:R-:W-:Y:S01]  /*5daa0*/  IMAD R16, R187, R3, RZ ;  /* 0x00000003bb107224 */ /* 0x000fe200078e02ff */
[----:B------:R-:W-:-:S03]  /*5dab0*/  LEA.HI.X.SX32 R9, R186, R199, 0x2, P6 ;  /* 0x000000c7ba097211 */ /* 0x000fc600030f16ff */
[----:B------:R5:W-:Y:S01]  /*5dac0*/  @P3 STG.E desc[UR20][R6.64], R114 ;  /* 0x0000007206003986 */ /* 0x000be2000c101914 */
[C---:B------:R-:W-:Y:S01]  /*5dad0*/  ISETP.LT.AND P3, PT, R188.reuse, UR7, !P0 ;  /* 0x00000007bc007c0c */ /* 0x040fe2000c761270 */
[----:B------:R-:W-:Y:S01]  /*5dae0*/  IMAD R188, R188, R3, RZ ;  /* 0x00000003bcbc7224 */ /* 0x000fe200078e02ff */
[----:B------:R-:W4:Y:S01]  /*5daf0*/  LDCU UR7, c[0x0][0x39c] ;  /* 0x00007380ff0777ac */ /* 0x000f220008000800 */
[----:B------:R1:W-:Y:S01]  /*5db00*/  @P4 STG.E desc[UR20][R8.64], R115 ;  /* 0x0000007308004986 */ /* 0x0003e2000c101914 */
[-C--:B------:R-:W-:Y:S02]  /*5db10*/  LEA R10, P4, R16, R163.reuse, 0x2 ;  /* 0x000000a3100a7211 */ /* 0x080fe400078810ff */
[----:B--2---:R-:W-:Y:S02]  /*5db20*/  LEA R4, P5, R188, R163, 0x2 ;  /* 0x000000a3bc047211 */ /* 0x004fe400078a10ff */
[----:B------:R-:W-:Y:S01]  /*5db30*/  LEA.HI.X.SX32 R11, R16, R199, 0x2, P4 ;  /* 0x000000c7100b7211 */ /* 0x000fe200020f16ff */
[C---:B------:R-:W-:Y:S01]  /*5db40*/  IMAD R16, R189.reuse, R3, RZ ;  /* 0x00000003bd107224 */ /* 0x040fe200078e02ff */
[----:B---3--:R-:W-:Y:S01]  /*5db50*/  ISETP.LT.AND P4, PT, R189, UR4, !P0 ;  /* 0x00000004bd007c0c */ /* 0x008fe2000c781270 */
[----:B------:R-:W2:Y:S01]  /*5db60*/  LDCU UR4, c[0x0][0x39c] ;  /* 0x00007380ff0477ac */ /* 0x000ea20008000800 */
[----:B------:R-:W-:Y:S01]  /*5db70*/  LEA.HI.X.SX32 R5, R188, R199, 0x2, P5 ;  /* 0x000000c7bc057211 */ /* 0x000fe200028f16ff */
[----:B------:R3:W-:Y:S01]  /*5db80*/  @P2 STG.E desc[UR20][R10.64], R120 ;  /* 0x000000780a002986 */ /* 0x0007e2000c101914 */
[----:B-----5:R-:W-:-:S02]  /*5db90*/  LEA R6, P6, R16, R163, 0x2 ;  /* 0x000000a310067211 */ /* 0x020fc400078c10ff */
[C---:B-1----:R-:W-:Y:S01]  /*5dba0*/  ISETP.LT.AND P2, PT, R190.reuse, UR5, !P0 ;  /* 0x00000005be007c0c */ /* 0x042fe2000c741270 */
[----:B------:R-:W-:Y:S01]  /*5dbb0*/  IMAD R190, R190, R3, RZ ;  /* 0x00000003bebe7224 */ /* 0x000fe200078e02ff */
[----:B------:R-:W-:Y:S01]  /*5dbc0*/  LEA.HI.X.SX32 R7, R16, R199, 0x2, P6 ;  /* 0x000000c710077211 */ /* 0x000fe200030f16ff */
[----:B------:R1:W-:Y:S01]  /*5dbd0*/  @P3 STG.E desc[UR20][R4.64], R121 ;  /* 0x0000007904003986 */ /* 0x0003e2000c101914 */
[----:B------:R-:W5:Y:S01]  /*5dbe0*/  LDCU UR5, c[0x0][0x39c] ;  /* 0x00007380ff0577ac */ /* 0x000f620008000800 */
[----:B----4-:R-:W-:Y:S01]  /*5dbf0*/  ISETP.LT.AND P3, PT, R191, UR6, !P0 ;  /* 0x00000006bf007c0c */ /* 0x010fe2000c761270 */
[----:B------:R-:W-:Y:S01]  /*5dc00*/  IMAD R16, R193, R3, RZ ;  /* 0x00000003c1107224 */ /* 0x000fe200078e02ff */
[----:B------:R4:W-:Y:S01]  /*5dc10*/  @P4 STG.E desc[UR20][R6.64], R122 ;  /* 0x0000007a06004986 */ /* 0x0009e2000c101914 */
[C---:B------:R-:W-:Y:S01]  /*5dc20*/  LEA R8, P4, R190.reuse, R163, 0x2 ;  /* 0x000000a3be087211 */ /* 0x040fe200078810ff */
[----:B---3--:R-:W-:Y:S01]  /*5dc30*/  IMAD R10, R191, R3, RZ ;  /* 0x00000003bf0a7224 */ /* 0x008fe200078e02ff */
[----:B------:R-:W3:Y:S02]  /*5dc40*/  LDCU UR6, c[0x0][0x39c] ;  /* 0x00007380ff0677ac */ /* 0x000ee40008000800 */
[----:B------:R-:W-:-:S02]  /*5dc50*/  LEA.HI.X.SX32 R9, R190, R199, 0x2, P4 ;  /* 0x000000c7be097211 */ /* 0x000fc400020f16ff */
[C---:B------:R-:W-:Y:S01]  /*5dc60*/  ISETP.LT.AND P4, PT, R192.reuse, UR9, !P0 ;  /* 0x00000009c0007c0c */ /* 0x040fe2000c781270 */
[----:B------:R-:W-:Y:S01]  /*5dc70*/  IMAD R192, R192, R3, RZ ;  /* 0x00000003c0c07224 */ /* 0x000fe200078e02ff */
[----:B-1----:R-:W-:Y:S01]  /*5dc80*/  LOP3.LUT R5, R2, 0x82, RZ, 0xfc, !PT ;  /* 0x0000008202057812 */ /* 0x002fe200078efcff */
[----:B------:R1:W-:Y:S01]  /*5dc90*/  @P2 STG.E desc[UR20][R8.64], R123 ;  /* 0x0000007b08002986 */ /* 0x0003e2000c101914 */
[-C--:B------:R-:W-:Y:S01]  /*5dca0*/  LEA R4, P5, R10, R163.reuse, 0x2 ;  /* 0x000000a30a047211 */ /* 0x080fe200078a10ff */
[----:B------:R-:W1:Y:S01]  /*5dcb0*/  LDCU UR9, c[0x0][0x39c] ;  /* 0x00007380ff0977ac */ /* 0x000e620008000800 */
[----:B----4-:R-:W-:Y:S02]  /*5dcc0*/  LEA R6, P6, R192, R163, 0x2 ;  /* 0x000000a3c0067211 */ /* 0x010fe400078c10ff */
[----:B------:R-:W-:Y:S02]  /*5dcd0*/  ISETP.LT.AND P2, PT, R5, UR10, !P0 ;  /* 0x0000000a05007c0c */ /* 0x000fe4000c741270 */
[----:B------:R-:W-:-:S02]  /*5dce0*/  LEA.HI.X.SX32 R5, R10, R199, 0x2, P5 ;  /* 0x000000c70a057211 */ /* 0x000fc400028f16ff */
[----:B------:R-:W-:Y:S02]  /*5dcf0*/  LEA.HI.X.SX32 R7, R192, R199, 0x2, P6 ;  /* 0x000000c7c0077211 */ /* 0x000fe400030f16ff */
[----:B--2---:R-:W-:Y:S01]  /*5dd00*/  ISETP.LT.AND P5, PT, R193, UR4, !P0 ;  /* 0x00000004c1007c0c */ /* 0x004fe2000c7a1270 */
[----:B------:R2:W-:Y:S01]  /*5dd10*/  @P3 STG.E desc[UR20][R4.64], R124 ;  /* 0x0000007c04003986 */ /* 0x0005e2000c101914 */
[----:B------:R-:W4:Y:S01]  /*5dd20*/  LDCU UR4, c[0x0][0x39c] ;  /* 0x00007380ff0477ac */ /* 0x000f220008000800 */
[----:B------:R-:W-:Y:S02]  /*5dd30*/  LEA R10, P3, R16, R163, 0x2 ;  /* 0x000000a3100a7211 */ /* 0x000fe400078610ff */
[----:B------:R3:W-:Y:S01]  /*5dd40*/  @P4 STG.E desc[UR20][R6.64], R125 ;  /* 0x0000007d06004986 */ /* 0x0007e2000c101914 */
[C---:B-----5:R-:W-:Y:S01]  /*5dd50*/  ISETP.LT.AND P4, PT, R194.reuse, UR5, !P0 ;  /* 0x00000005c2007c0c */ /* 0x060fe2000c781270 */
[----:B------:R-:W-:Y:S01]  /*5dd60*/  IMAD R194, R194, R3, RZ ;  /* 0x00000003c2c27224 */ /* 0x000fe200078e02ff */
[----:B------:R-:W5:Y:S01]  /*5dd70*/  LDCU UR5, c[0x0][0x39c] ;  /* 0x00007380ff0577ac */ /* 0x000f620008000800 */
[----:B------:R-:W-:Y:S01]  /*5dd80*/  LEA.HI.X.SX32 R11, R16, R199, 0x2, P3 ;  /* 0x000000c7100b7211 */ /* 0x000fe200018f16ff */
[C---:B------:R-:W-:Y:S01]  /*5dd90*/  IMAD R16, R195.reuse, R3, RZ ;  /* 0x00000003c3107224 */ /* 0x040fe200078e02ff */
[----:B------:R-:W-:Y:S01]  /*5dda0*/  ISETP.LT.AND P3, PT, R195, UR7, !P0 ;  /* 0x00000007c3007c0c */ /* 0x000fe2000c761270 */
[----:B------:R-:W5:Y:S01]  /*5ddb0*/  LDCU UR7, c[0x0][0x39c] ;  /* 0x00007380ff0777ac */ /* 0x000f620008000800 */
[-C--:B-1----:R-:W-:Y:S01]  /*5ddc0*/  LEA R8, P6, R194, R163.reuse, 0x2 ;  /* 0x000000a3c2087211 */ /* 0x082fe200078c10ff */
[----:B------:R1:W-:Y:S01]  /*5ddd0*/  @P5 STG.E desc[UR20][R10.64], R126 ;  /* 0x0000007e0a005986 */ /* 0x0003e2000c101914 */
[----:B--2---:R-:W-:-:S02]  /*5dde0*/  LEA R4, P5, R16, R163, 0x2 ;  /* 0x000000a310047211 */ /* 0x004fc400078a10ff */
[----:B------:R-:W-:Y:S02]  /*5ddf0*/  LEA.HI.X.SX32 R9, R194, R199, 0x2, P6 ;  /* 0x000000c7c2097211 */ /* 0x000fe400030f16ff */
[C---:B---3--:R-:W-:Y:S01]  /*5de00*/  ISETP.LT.AND P6, PT, R196.reuse, UR6, !P0 ;  /* 0x00000006c4007c0c */ /* 0x048fe2000c7c1270 */
[----:B------:R-:W-:Y:S01]  /*5de10*/  IMAD R196, R196, R3, RZ ;  /* 0x00000003c4c47224 */ /* 0x000fe200078e02ff */
[----:B------:R-:W2:Y:S01]  /*5de20*/  LDCU UR6, c[0x0][0x39c] ;  /* 0x00007380ff0677ac */ /* 0x000ea20008000800 */
[----:B------:R3:W-:Y:S01]  /*5de30*/  @P4 STG.E desc[UR20][R8.64], R127 ;  /* 0x0000007f08004986 */ /* 0x0007e2000c101914 */
[----:B------:R-:W-:Y:S02]  /*5de40*/  LEA.HI.X.SX32 R5, R16, R199, 0x2, P5 ;  /* 0x000000c710057211 */ /* 0x000fe400028f16ff */
[C---:B------:R-:W-:Y:S01]  /*5de50*/  LEA R6, P4, R196.reuse, R163, 0x2 ;  /* 0x000000a3c4067211 */ /* 0x040fe200078810ff */
[C---:B-1----:R-:W-:Y:S01]  /*5de60*/  IMAD R10, R197.reuse, R3, RZ ;  /* 0x00000003c50a7224 */ /* 0x042fe200078e02ff */
[----:B----4-:R-:W-:Y:S01]  /*5de70*/  ISETP.LT.AND P5, PT, R197, UR4, !P0 ;  /* 0x00000004c5007c0c */ /* 0x010fe2000c7a1270 */
[----:B------:R1:W-:Y:S01]  /*5de80*/  @P3 STG.E desc[UR20][R4.64], R24 ;  /* 0x0000001804003986 */ /* 0x0003e2000c101914 */
[----:B------:R-:W-:Y:S01]  /*5de90*/  LEA.HI.X.SX32 R7, R196, R199, 0x2, P4 ;  /* 0x000000c7c4077211 */ /* 0x000fe200020f16ff */
[----:B------:R-:W4:Y:S01]  /*5dea0*/  LDCU UR4, c[0x0][0x39c] ;  /* 0x00007380ff0477ac */ /* 0x000f220008000800 */
[C---:B-----5:R-:W-:Y:S01]  /*5deb0*/  ISETP.LT.AND P4, PT, R0.reuse, UR5, !P0 ;  /* 0x0000000500007c0c */ /* 0x060fe2000c781270 */
[----:B------:R-:W-:Y:S01]  /*5dec0*/  IMAD R0, R0, R3, RZ ;  /* 0x0000000300007224 */ /* 0x000fe200078e02ff */
[----:B------:R-:W-:Y:S01]  /*5ded0*/  LOP3.LUT R16, R2, 0x80, RZ, 0xfc, !PT ;  /* 0x0000008002107812 */ /* 0x000fe200078efcff */
[----:B------:R5:W-:Y:S01]  /*5dee0*/  @P6 STG.E desc[UR20][R6.64], R25 ;  /* 0x0000001906006986 */ /* 0x000be2000c101914 */
[----:B---3--:R-:W-:Y:S01]  /*5def0*/  LEA R8, P3, R10, R163, 0x2 ;  /* 0x000000a30a087211 */ /* 0x008fe200078610ff */
[----:B------:R-:W3:Y:S01]  /*5df00*/  LDCU UR5, c[0x0][0x39c] ;  /* 0x00007380ff0577ac */ /* 0x000ee20008000800 */
[----:B------:R-:W-:-:S02]  /*5df10*/  LOP3.LUT R11, R2, 0x86, RZ, 0xfc, !PT ;  /* 0x00000086020b7812 */ /* 0x000fc400078efcff */
[----:B------:R-:W-:Y:S02]  /*5df20*/  LEA.HI.X.SX32 R9, R10, R199, 0x2, P3 ;  /* 0x000000c70a097211 */ /* 0x000fe400018f16ff */
[----:B-1----:R-:W-:Y:S02]  /*5df30*/  LEA R4, P6, R0, R163, 0x2 ;  /* 0x000000a300047211 */ /* 0x002fe400078c10ff */
[----:B------:R-:W-:Y:S01]  /*5df40*/  LOP3.LUT R10, R2, 0x84, RZ, 0xfc, !PT ;  /* 0x00000084020a7812 */ /* 0x000fe200078efcff */
[----:B------:R1:W-:Y:S01]  /*5df50*/  @P5 STG.E desc[UR20][R8.64], R26 ;  /* 0x0000001a08005986 */ /* 0x0003e2000c101914 */
[----:B------:R-:W-:Y:S01]  /*5df60*/  LEA.HI.X.SX32 R5, R0, R199, 0x2, P6 ;  /* 0x000000c700057211 */ /* 0x000fe200030f16ff */
[C---:B------:R-:W-:Y:S01]  /*5df70*/  IMAD R0, R16.reuse, R3, RZ ;  /* 0x0000000310007224 */ /* 0x040fe200078e02ff */
[----:B------:R-:W-:Y:S02]  /*5df80*/  ISETP.LT.AND P3, PT, R16, UR7, !P0 ;  /* 0x0000000710007c0c */ /* 0x000fe4000c761270 */
[----:B--2---:R-:W-:Y:S01]  /*5df90*/  ISETP.LT.AND P5, PT, R10, UR6, !P0 ;  /* 0x000000060a007c0c */ /* 0x004fe2000c7a1270 */
[----:B------:R2:W-:Y:S01]  /*5dfa0*/  @P4 STG.E desc[UR20][R4.64], R27 ;  /* 0x0000001b04004986 */ /* 0x0005e2000c101914 */
[C---:B-----5:R-:W-:Y:S01]  /*5dfb0*/  LEA R6, P4, R0.reuse, R163, 0x2 ;  /* 0x000000a300067211 */ /* 0x060fe200078810ff */
[C---:B------:R-:W-:Y:S01]  /*5dfc0*/  IMAD R10, R3.reuse, 0x2, R0 ;  /* 0x00000002030a7824 */ /* 0x040fe200078e0200 */
[----:B------:R-:W5:Y:S02]  /*5dfd0*/  LDCU UR6, c[0x0][0x39c] ;  /* 0x00007380ff0677ac */ /* 0x000f640008000800 */
[----:B------:R-:W-:Y:S01]  /*5dfe0*/  LEA.HI.X.SX32 R7, R0, R199, 0x2, P4 ;  /* 0x000000c700077211 */ /* 0x000fe200020f16ff */
[----:B------:R-:W-:Y:S01]  /*5dff0*/  IMAD R0, R3, 0x2, R10 ;  /* 0x0000000203007824 */ /* 0x000fe200078e020a */
[----:B------:R-:W-:-:S02]  /*5e000*/  ISETP.LT.AND P4, PT, R11, UR9, !P0 ;  /* 0x000000090b007c0c */ /* 0x000fc4000c781270 */
[----:B------:R-:W-:Y:S01]  /*5e010*/  LOP3.LUT R11, R2, 0x88, RZ, 0xfc, !PT ;  /* 0x00000088020b7812 */ /* 0x000fe200078efcff */
[----:B------:R3:W-:Y:S01]  /*5e020*/  @P3 STG.E desc[UR20][R6.64], R12 ;  /* 0x0000000c06003986 */ /* 0x0007e2000c101914 */
[C---:B-1----:R-:W-:Y:S01]  /*5e030*/  LEA R8, P6, R10.reuse, R163, 0x2 ;  /* 0x000000a30a087211 */ /* 0x042fe200078c10ff */
[----:B------:R-:W-:Y:S01]  /*5e040*/  IMAD R16, R3, 0x2, R0 ;  /* 0x0000000203107824 */ /* 0x000fe200078e0200 */
[----:B----4-:R-:W-:Y:S01]  /*5e050*/  ISETP.LT.AND P3, PT, R11, UR4, !P0 ;  /* 0x000000040b007c0c */ /* 0x010fe2000c761270 */
[----:B------:R-:W1:Y:S01]  /*5e060*/  LDCU UR4, c[0x0][0x39c] ;  /* 0x00007380ff0477ac */ /* 0x000e620008000800 */
[----:B------:R-:W-:Y:S02]  /*5e070*/  LEA.HI.X.SX32 R9, R10, R199, 0x2, P6 ;  /* 0x000000c70a097211 */ /* 0x000fe400030f16ff */
[----:B--2---:R-:W-:Y:S02]  /*5e080*/  LEA R4, P6, R0, R163, 0x2 ;  /* 0x000000a300047211 */ /* 0x004fe400078c10ff */
[----:B------:R-:W-:Y:S01]  /*5e090*/  LOP3.LUT R11, R2, 0x8a, RZ, 0xfc, !PT ;  /* 0x0000008a020b7812 */ /* 0x000fe200078efcff */
[----:B------:R-:W-:Y:S01]  /*5e0a0*/  @P2 STG.E desc[UR20][R8.64], R13 ;  /* 0x0000000d08002986 */ /* 0x000fe2000c101914 */
[----:B------:R-:W-:-:S02]  /*5e0b0*/  LEA.HI.X.SX32 R5, R0, R199, 0x2, P6 ;  /* 0x000000c700057211 */ /* 0x000fc400030f16ff */
[C---:B------:R-:W-:Y:S02]  /*5e0c0*/  LEA R10, P6, R16.reuse, R163, 0x2 ;  /* 0x000000a3100a7211 */ /* 0x040fe400078c10ff */
[----:B---3--:R-:W-:Y:S01]  /*5e0d0*/  ISETP.LT.AND P2, PT, R11, UR5, !P0 ;  /* 0x000000050b007c0c */ /* 0x008fe2000c741270 */
[----:B------:R-:W2:Y:S01]  /*5e0e0*/  LDCU UR5, c[0x0][0x39c] ;  /* 0x00007380ff0577ac */ /* 0x000ea20008000800 */
[----:B------:R-:W-:Y:S01]  /*5e0f0*/  LEA.HI.X.SX32 R11, R16, R199, 0x2, P6 ;  /* 0x000000c7100b7211 */ /* 0x000fe200030f16ff */
[C---:B------:R-:W-:Y:S01]  /*5e100*/  IMAD R16, R3.reuse, 0x2, R16 ;  /* 0x0000000203107824 */ /* 0x040fe200078e0210 */
[C---:B------:R-:W-:Y:S01]  /*5e110*/  LOP3.LUT R0, R2.reuse, 0x8c, RZ, 0xfc, !PT ;  /* 0x0000008c02007812 */ /* 0x040fe200078efcff */
[----:B------:R3:W-:Y:S01]  /*5e120*/  @P5 STG.E desc[UR20][R4.64], R14 ;  /* 0x0000000e04005986 */ /* 0x0007e2000c101914 */
[----:B------:R-:W-:Y:S02]  /*5e130*/  LOP3.LUT R7, R2, 0x8e, RZ, 0xfc, !PT ;  /* 0x0000008e02077812 */ /* 0x000fe400078efcff */
[----:B-----5:R-:W-:Y:S01]  /*5e140*/  ISETP.LT.AND P5, PT, R0, UR6, !P0 ;  /* 0x0000000600007c0c */ /* 0x020fe2000c7a1270 */
[----:B------:R-:W-:Y:S01]  /*5e150*/  IMAD R0, R3, 0x2, R16 ;  /* 0x0000000203007824 */ /* 0x000fe200078e0210 */
[C---:B------:R-:W-:Y:S01]  /*5e160*/  LEA R6, P6, R16.reuse, R163, 0x2 ;  /* 0x000000a310067211 */ /* 0x040fe200078c10ff */
[----:B------:R-:W4:Y:S01]  /*5e170*/  LDCU UR6, c[0x0][0x39c] ;  /* 0x00007380ff0677ac */ /* 0x000f220008000800 */
[----:B------:R5:W-:Y:S01]  /*5e180*/  @P4 STG.E desc[UR20][R10.64], R15 ;  /* 0x0000000f0a004986 */ /* 0x000be2000c101914 */
[----:B-1----:R-:W-:Y:S01]  /*5e190*/  ISETP.LT.AND P4, PT, R7, UR4, !P0 ;  /* 0x0000000407007c0c */ /* 0x002fe2000c781270 */
[----:B------:R-:W-:Y:S01]  /*5e1a0*/  IMAD R12, R3, 0x2, R0 ;  /* 0x00000002030c7824 */ /* 0x000fe200078e0200 */
[----:B------:R-:W-:Y:S01]  /*5e1b0*/  LEA.HI.X.SX32 R7, R16, R199, 0x2, P6 ;  /* 0x000000c710077211 */ /* 0x000fe200030f16ff */
[----:B------:R-:W1:Y:S01]  /*5e1c0*/  LDCU UR4, c[0x0][0x39c] ;  /* 0x00007380ff0477ac */ /* 0x000e620008000800 */
[----:B---3--:R-:W-:-:S02]  /*5e1d0*/  LEA R4, P6, R0, R163, 0x2 ;  /* 0x000000a300047211 */ /* 0x008fc400078c10ff */
[----:B------:R-:W-:Y:S01]  /*5e1e0*/  LOP3.LUT R9, R2, 0x90, RZ, 0xfc, !PT ;  /* 0x0000009002097812 */ /* 0x000fe200078efcff */
[----:B------:R3:W-:Y:S01]  /*5e1f0*/  @P3 STG.E desc[UR20][R6.64], R20 ;  /* 0x0000001406003986 */ /* 0x0007e2000c101914 */
[----:B------:R-:W-:Y:S02]  /*5e200*/  LEA.HI.X.SX32 R5, R0, R199, 0x2, P6 ;  /* 0x000000c700057211 */ /* 0x000fe400030f16ff */
[C---:B------:R-:W-:Y:S02]  /*5e210*/  LEA R8, P6, R12.reuse, R163, 0x2 ;  /* 0x000000a30c087211 */ /* 0x040fe400078c10ff */
[----:B--2---:R-:W-:Y:S01]  /*5e220*/  ISETP.LT.AND P3, PT, R9, UR5, !P0 ;  /* 0x0000000509007c0c */ /* 0x004fe2000c761270 */
[----:B------:R-:W2:Y:S01]  /*5e230*/  LDCU UR5, c[0x0][0x39c] ;  /* 0x00007380ff0577ac */ /* 0x000ea20008000800 */
[----:B------:R-:W-:Y:S01]  /*5e240*/  LEA.HI.X.SX32 R9, R12, R199, 0x2, P6 ;  /* 0x000000c70c097211 */ /* 0x000fe200030f16ff */
[----:B------:R-:W-:Y:S01]  /*5e250*/  IMAD R12, R3, 0x2, R12 ;  /* 0x00000002030c7824 */ /* 0x000fe200078e020c */
[C---:B------:R-:W-:Y:S01]  /*5e260*/  LOP3.LUT R0, R2.reuse, 0x92, RZ, 0xfc, !PT ;  /* 0x0000009202007812 */ /* 0x040fe200078efcff */
[----:B------:R2:W-:Y:S01]  /*5e270*/  @P2 STG.E desc[UR20][R4.64], R21 ;  /* 0x0000001504002986 */ /* 0x0005e2000c101914 */
[----:B-----5:R-:W-:-:S02]  /*5e280*/  LOP3.LUT R10, R2, 0x94, RZ, 0xfc, !PT ;  /* 0x00000094020a7812 */ /* 0x020fc400078efcff */
[----:B----4-:R-:W-:Y:S01]  /*5e290*/  ISETP.LT.AND P2, PT, R0, UR6, !P0 ;  /* 0x0000000600007c0c */ /* 0x010fe2000c741270 */
[C---:B------:R-:W-:Y:S01]  /*5e2a0*/  IMAD R0, R3.reuse, 0x2, R12 ;  /* 0x0000000203007824 */ /* 0x040fe200078e020c */
[----:B---3--:R-:W-:Y:S01]  /*5e2b0*/  LEA R6, P6, R12, R163, 0x2 ;  /* 0x000000a30c067211 */ /* 0x008fe200078c10ff */
[----:B------:R-:W3:Y:S01]  /*5e2c0*/  LDCU UR6, c[0x0][0x39c] ;  /* 0x00007380ff0677ac */ /* 0x000ee20008000800 */
[----:B------:R4:W-:Y:S01]  /*5e2d0*/  @P5 STG.E desc[UR20][R8.64], R22 ;  /* 0x0000001608005986 */ /* 0x0009e2000c101914 */
[----:B-1----:R-:W-:Y:S01]  /*5e2e0*/  ISETP.LT.AND P5, PT, R10, UR4, !P0 ;  /* 0x000000040a007c0c */ /* 0x002fe2000c7a1270 */
[C---:B------:R-:W-:Y:S01]  /*5e2f0*/  IMAD R10, R3.reuse, 0x2, R0 ;  /* 0x00000002030a7824 */ /* 0x040fe200078e0200 */
[----:B------:R-:W-:Y:S01]  /*5e300*/  LEA.HI.X.SX32 R7, R12, R199, 0x2, P6 ;  /* 0x000000c70c077211 */ /* 0x000fe200030f16ff */
[----:B------:R-:W1:Y:S01]  /*5e310*/  LDCU UR4, c[0x0][0x39c] ;  /* 0x00007380ff0477ac */ /* 0x000e620008000800 */
[----:B--2---:R-:W-:Y:S02]  /*5e320*/  LEA R4, P6, R0, R163, 0x2 ;  /* 0x000000a300047211 */ /* 0x004fe400078c10ff */
[----:B------:R-:W-:Y:S01]  /*5e330*/  LOP3.LUT R11, R2, 0x96, RZ, 0xfc, !PT ;  /* 0x00000096020b7812 */ /* 0x000fe200078efcff */
[----:B------:R2:W-:Y:S01]  /*5e340*/  @P4 STG.E desc[UR20][R6.64], R23 ;  /* 0x0000001706004986 */ /* 0x0005e2000c101914 */
[----:B------:R-:W-:Y:S01]  /*5e350*/  LEA.HI.X.SX32 R5, R0, R199, 0x2, P6 ;  /* 0x000000c700057211 */ /* 0x000fe200030f16ff */
[----:B------:R-:W-:Y:S01]  /*5e360*/  IMAD R0, R3, 0x2, R10 ;  /* 0x0000000203007824 */ /* 0x000fe200078e020a */
[----:B------:R-:W-:Y:S01]  /*5e370*/  ISETP.LT.AND P4, PT, R11, UR5, !P0 ;  /* 0x000000050b007c0c */ /* 0x000fe2000c781270 */
[----:B------:R-:W5:Y:S01]  /*5e380*/  LDCU UR5, c[0x0][0x39c] ;  /* 0x00007380ff0577ac */ /* 0x000f620008000800 */
[----:B----4-:R-:W-:Y:S01]  /*5e390*/  LEA R8, P6, R10, R163, 0x2 ;  /* 0x000000a30a087211 */ /* 0x010fe200078c10ff */
[----:B------:R4:W-:Y:S01]  /*5e3a0*/  @P3 STG.E desc[UR20][R4.64], R28 ;  /* 0x0000001c04003986 */ /* 0x0009e2000c101914 */
[----:B------:R-:W-:-:S02]  /*5e3b0*/  LOP3.LUT R11, R2, 0x98, RZ, 0xfc, !PT ;  /* 0x00000098020b7812 */ /* 0x000fc400078efcff */
[----:B------:R-:W-:Y:S01]  /*5e3c0*/  LEA.HI.X.SX32 R9, R10, R199, 0x2, P6 ;  /* 0x000000c70a097211 */ /* 0x000fe200030f16ff */
[----:B------:R-:W5:Y:S01]  /*5e3d0*/  LDS.128 R20, [R162+0x800] ;  /* 0x00080000a2147984 */ /* 0x000f620000000c00 */
[----:B------:R-:W-:Y:S02]  /*5e3e0*/  LEA R10, P6, R0, R163, 0x2 ;  /* 0x000000a3000a7211 */ /* 0x000fe400078c10ff */
[----:B---3--:R-:W-:Y:S01]  /*5e3f0*/  ISETP.LT.AND P3, PT, R11, UR6, !P0 ;  /* 0x000000060b007c0c */ /* 0x008fe2000c761270 */
[----:B------:R-:W-:Y:S01]  /*5e400*/  @P2 STG.E desc[UR20][R8.64], R29 ;  /* 0x0000001d08002986 */ /* 0x000fe2000c101914 */
[----:B------:R-:W-:Y:S01]  /*5e410*/  LOP3.LUT R12, R2, 0x9a, RZ, 0xfc, !PT ;  /* 0x0000009a020c7812 */ /* 0x000fe200078efcff */
[----:B------:R-:W3:Y:S01]  /*5e420*/  LDCU UR6, c[0x0][0x39c] ;  /* 0x00007380ff0677ac */ /* 0x000ee20008000800 */
[----:B------:R-:W-:Y:S01]  /*5e430*/  LEA.HI.X.SX32 R11, R0, R199, 0x2, P6 ;  /* 0x000000c7000b7211 */ /* 0x000fe200030f16ff */
[C---:B------:R-:W-:Y:S01]  /*5e440*/  IMAD R0, R3.reuse, 0x2, R0 ;  /* 0x0000000203007824 */ /* 0x040fe200078e0200 */
[----:B-1----:R-:W-:Y:S01]  /*5e450*/  ISETP.LT.AND P2, PT, R12, UR4, !P0 ;  /* 0x000000040c007c0c */ /* 0x002fe2000c741270 */
[----:B------:R-:W1:Y:S01]  /*5e460*/  LDCU UR4, c[0x0][0x39c] ;  /* 0x00007380ff0477ac */ /* 0x000e620008000800 */
[----:B--2---:R-:W-:Y:S01]  /*5e470*/  LOP3.LUT R7, R2, 0x9c, RZ, 0xfc, !PT ;  /* 0x0000009c02077812 */ /* 0x004fe200078efcff */
[----:B------:R-:W-:Y:S01]  /*5e480*/  IMAD R12, R3, 0x2, R0 ;  /* 0x00000002030c7824 */ /* 0x000fe200078e0200 */
[----:B------:R2:W-:Y:S01]  /*5e490*/  @P5 STG.E desc[UR20][R10.64], R30 ;  /* 0x0000001e0a005986 */ /* 0x0005e2000c101914 */
[----:B----4-:R-:W-:-:S02]  /*5e4a0*/  LEA R4, P5, R0, R163, 0x2 ;  /* 0x000000a300047211 */ /* 0x010fc400078a10ff */
[----:B------:R-:W-:Y:S02]  /*5e4b0*/  LOP3.LUT R15, R2, 0xfa, RZ, 0xfc, !PT ;  /* 0x000000fa020f7812 */ /* 0x000fe400078efcff */
[----:B------:R-:W-:Y:S02]  /*5e4c0*/  LEA R6, P6, R12, R163, 0x2 ;  /* 0x000000a30c067211 */ /* 0x000fe400078c10ff */
[-C--:B------:R-:W-:Y:S02]  /*5e4d0*/  LEA.HI.X.SX32 R5, R0, R199.reuse, 0x2, P5 ;  /* 0x000000c700057211 */ /* 0x080fe400028f16ff */
[----:B-----5:R-:W-:Y:S01]  /*5e4e0*/  ISETP.LT.AND P5, PT, R7, UR5, !P0 ;  /* 0x0000000507007c0c */ /* 0x020fe2000c7a1270 */
[----:B------:R-:W4:Y:S01]  /*5e4f0*/  LDCU UR5, c[0x0][0x39c] ;  /* 0x00007380ff0577ac */ /* 0x000f220008000800 */
[----:B------:R-:W-:Y:S01]  /*5e500*/  LEA.HI.X.SX32 R7, R12, R199, 0x2, P6 ;  /* 0x000000c70c077211 */ /* 0x000fe200030f16ff */
[----:B------:R-:W-:Y:S01]  /*5e510*/  IMAD R12, R3, 0x2, R12 ;  /* 0x00000002030c7824 */ /* 0x000fe200078e020c */
[----:B------:R5:W-:Y:S01]  /*5e520*/  @P4 STG.E desc[UR20][R4.64], R31 ;  /* 0x0000001f04004986 */ /* 0x000be2000c101914 */
[----:B------:R-:W-:-:S02]  /*5e530*/  LOP3.LUT R0, R2, 0x9e, RZ, 0xfc, !PT ;  /* 0x0000009e02007812 */ /* 0x000fc400078efcff */
[----:B--2---:R-:W-:Y:S01]  /*5e540*/  LOP3.LUT R10, R2, 0xa0, RZ, 0xfc, !PT ;  /* 0x000000a0020a7812 */ /* 0x004fe200078efcff */
[----:B------:R2:W-:Y:S01]  /*5e550*/  @P3 STG.E desc[UR20][R6.64], R36 ;  /* 0x0000002406003986 */ /* 0x0005e2000c101914 */
[----:B------:R-:W-:Y:S02]  /*5e560*/  LEA R8, P3, R12, R163, 0x2 ;  /* 0x000000a30c087211 */ /* 0x000fe400078610ff */
[----:B---3--:R-:W-:Y:S01]  /*5e570*/  ISETP.LT.AND P4, PT, R0, UR6, !P0 ;  /* 0x0000000600007c0c */ /* 0x008fe2000c781270 */
[C---:B------:R-:W-:Y:S01]  /*5e580*/  IMAD R0, R3.reuse, 0x2, R12 ;  /* 0x0000000203007824 */ /* 0x040fe200078e020c */
[----:B------:R-:W-:Y:S01]  /*5e590*/  LEA.HI.X.SX32 R9, R12, R199, 0x2, P3 ;  /* 0x000000c70c097211 */ /* 0x000fe200018f16ff */
[----:B------:R-:W3:Y:S01]  /*5e5a0*/  LDCU UR6, c[0x0][0x39c] ;  /* 0x00007380ff0677ac */ /* 0x000ee20008000800 */
[----:B-1----:R-:W-:Y:S01]  /*5e5b0*/  ISETP.LT.AND P3, PT, R10, UR4, !P0 ;  /* 0x000000040a007c0c */ /* 0x002fe2000c761270 */
[----:B------:R-:W-:Y:S01]  /*5e5c0*/  IMAD R10, R3, 0x2, R0 ;  /* 0x00000002030a7824 */ /* 0x000fe200078e0200 */
[----:B-----5:R-:W-:Y:S01]  /*5e5d0*/  LOP3.LUT R5, R2, 0xa2, RZ, 0xfc, !PT ;  /* 0x000000a202057812 */ /* 0x020fe200078efcff */
[----:B------:R-:W1:Y:S01]  /*5e5e0*/  LDCU UR4, c[0x0][0x39c] ;  /* 0x00007380ff0477ac */ /* 0x000e620008000800 */
[C---:B------:R-:W-:Y:S01]  /*5e5f0*/  LEA R4, P6, R0.reuse, R163, 0x2 ;  /* 0x000000a300047211 */ /* 0x040fe200078c10ff */
[----:B------:R5:W-:Y:S01]  /*5e600*/  @P2 STG.E desc[UR20][R8.64], R37 ;  /* 0x0000002508002986 */ /* 0x000be2000c101914 */
[----:B----4-:R-:W-:Y:S01]  /*5e610*/  ISETP.LT.AND P2, PT, R5, UR5, !P0 ;  /* 0x0000000505007c0c */ /* 0x010fe2000c741270 */
[----:B------:R-:W4:Y:S01]  /*5e620*/  LDCU UR5, c[0x0][0x39c] ;  /* 0x00007380ff0577ac */ /* 0x000f220008000800 */
[----:B------:R-:W-:Y:S01]  /*5e630*/  LEA.HI.X.SX32 R5, R0, R199, 0x2, P6 ;  /* 0x000000c700057211 */ /* 0x000fe200030f16ff */
[----:B------:R-:W-:Y:S01]  /*5e640*/  IMAD R0, R3, 0x2, R10 ;  /* 0x0000000203007824 */ /* 0x000fe200078e020a */
[----:B--2---:R-:W-:-:S02]  /*5e650*/  LEA R6, P6, R10, R163, 0x2 ;  /* 0x000000a30a067211 */ /* 0x004fc400078c10ff */
[----:B------:R-:W-:Y:S01]  /*5e660*/  LOP3.LUT R11, R2, 0xa4, RZ, 0xfc, !PT ;  /* 0x000000a4020b7812 */ /* 0x000fe200078efcff */
[----:B------:R2:W-:Y:S01]  /*5e670*/  @P5 STG.E desc[UR20][R4.64], R38 ;  /* 0x0000002604005986 */ /* 0x0005e2000c101914 */
[----:B------:R-:W-:Y:S02]  /*5e680*/  LEA.HI.X.SX32 R7, R10, R199, 0x2, P6 ;  /* 0x000000c70a077211 */ /* 0x000fe400030f16ff */
[----:B------:R-:W-:Y:S02]  /*5e690*/  LEA R10, P6, R0, R163, 0x2 ;  /* 0x000000a3000a7211 */ /* 0x000fe400078c10ff */
[----:B-----5:R-:W-:Y:S01]  /*5e6a0*/  LOP3.LUT R8, R2, 0xa6, RZ, 0xfc, !PT ;  /* 0x000000a602087812 */ /* 0x020fe200078efcff */
[----:B------:R5:W-:Y:S01]  /*5e6b0*/  @P4 STG.E desc[UR20][R6.64], R39 ;  /* 0x0000002706004986 */ /* 0x000be2000c101914 */
[----:B---3--:R-:W-:Y:S01]  /*5e6c0*/  ISETP.LT.AND P5, PT, R11, UR6, !P0 ;  /* 0x000000060b007c0c */ /* 0x008fe2000c7a1270 */
[----:B------:R-:W3:Y:S01]  /*5e6d0*/  LDCU UR6, c[0x0][0x39c] ;  /* 0x00007380ff0677ac */ /* 0x000ee20008000800 */
[----:B------:R-:W-:Y:S01]  /*5e6e0*/  LEA.HI.X.SX32 R11, R0, R199, 0x2, P6 ;  /* 0x000000c7000b7211 */ /* 0x000fe200030f16ff */
[C---:B------:R-:W-:Y:S01]  /*5e6f0*/  IMAD R0, R3.reuse, 0x2, R0 ;  /* 0x0000000203007824 */ /* 0x040fe200078e0200 */
[----:B-1----:R-:W-:Y:S01]  /*5e700*/  ISETP.LT.AND P4, PT, R8, UR4, !P0 ;  /* 0x0000000408007c0c */ /* 0x002fe2000c781270 */
[----:B------:R-:W1:Y:S01]  /*5e710*/  LDCU UR4, c[0x0][0x39c] ;  /* 0x00007380ff0477ac */ /* 0x000e620008000800 */
[----:B------:R-:W-:Y:S01]  /*5e720*/  LOP3.LUT R9, R2, 0xa8, RZ, 0xfc, !PT ;  /* 0x000000a802097812 */ /* 0x000fe200078efcff */
[----:B------:R-:W-:Y:S01]  /*5e730*/  IMAD R8, R3, 0x2, R0 ;  /* 0x0000000203087824 */ /* 0x000fe200078e0200 */
[C---:B--2---:R-:W-:Y:S01]  /*5e740*/  LEA R4, P6, R0.reuse, R163, 0x2 ;  /* 0x000000a300047211 */ /* 0x044fe200078c10ff */
[----:B------:R2:W-:Y:S01]  /*5e750*/  @P3 STG.E desc[UR20][R10.64], R44 ;  /* 0x0000002c0a003986 */ /* 0x0005e2000c101914 */
[----:B----4-:R-:W-:Y:S01]  /*5e760*/  ISETP.LT.AND P3, PT, R9, UR5, !P0 ;  /* 0x0000000509007c0c */ /* 0x010fe2000c761270 */
[----:B------:R-:W4:Y:S01]  /*5e770*/  LDCU UR5, c[0x0][0x39c] ;  /* 0x00007380ff0577ac */ /* 0x000f220008000800 */
[----:B------:R-:W-:Y:S01]  /*5e780*/  LEA.HI.X.SX32 R5, R0, R199, 0x2, P6 ;  /* 0x000000c700057211 */ /* 0x000fe200030f16ff */
[----:B------:R-:W-:Y:S01]  /*5e790*/  IMAD R0, R3, 0x2, R8 ;  /* 0x0000000203007824 */ /* 0x000fe200078e0208 */
[----:B-----5:R-:W-:-:S02]  /*5e7a0*/  LEA R6, P6, R8, R163, 0x2 ;  /* 0x000000a308067211 */ /* 0x020fc400078c10ff */
[----:B------:R-:W-:Y:S01]  /*5e7b0*/  LOP3.LUT R9, R2, 0xaa, RZ, 0xfc, !PT ;  /* 0x000000aa02097812 */ /* 0x000fe200078efcff */
[----:B------:R5:W-:Y:S01]  /*5e7c0*/  @P2 STG.E desc[UR20][R4.64], R45 ;  /* 0x0000002d04002986 */ /* 0x000be2000c101914 */
[----:B------:R-:W-:Y:S02]  /*5e7d0*/  LEA.HI.X.SX32 R7, R8, R199, 0x2, P6 ;  /* 0x000000c708077211 */ /* 0x000fe400030f16ff */
[----:B------:R-:W-:Y:S02]  /*5e7e0*/  LEA R8, P6, R0, R163, 0x2 ;  /* 0x000000a300087211 */ /* 0x000fe400078c10ff */
[----:B--2---:R-:W-:Y:S01]  /*5e7f0*/  LOP3.LUT R10, R2, 0xac, RZ, 0xfc, !PT ;  /* 0x000000ac020a7812 */ /* 0x004fe200078efcff */
[----:B------:R2:W-:Y:S01]  /*5e800*/  @P5 STG.E desc[UR20][R6.64], R46 ;  /* 0x0000002e06005986 */ /* 0x0005e2000c101914 */
[----:B-1----:R-:W-:Y:S01]  /*5e810*/  ISETP.LT.AND P2, PT, R9, UR4, !P0 ;  /* 0x0000000409007c0c */ /* 0x002fe2000c741270 */
[----:B------:R-:W1:Y:S01]  /*5e820*/  LDCU UR4, c[0x0][0x39c] ;  /* 0x00007380ff0477ac */ /* 0x000e620008000800 */
[----:B------:R-:W-:Y:S01]  /*5e830*/  LEA.HI.X.SX32 R9, R0, R199, 0x2, P6 ;  /* 0x000000c700097211 */ /* 0x000fe200030f16ff */
[C---:B------:R-:W-:Y:S01]  /*5e840*/  IMAD R0, R3.reuse, 0x2, R0 ;  /* 0x0000000203007824 */ /* 0x040fe200078e0200 */
[----:B---3--:R-:W-:Y:S01]  /*5e850*/  ISETP.LT.AND P5, PT, R10, UR6, !P0 ;  /* 0x000000060a007c0c */ /* 0x008fe2000c7a1270 */
[----:B------:R-:W3:Y:S01]  /*5e860*/  LDCU UR6, c[0x0][0x39c] ;  /* 0x00007380ff0677ac */ /* 0x000ee20008000800 */
[----:B------:R-:W-:Y:S01]  /*5e870*/  LOP3.LUT R11, R2, 0xae, RZ, 0xfc, !PT ;  /* 0x000000ae020b7812 */ /* 0x000fe200078efcff */
[----:B------:R-:W-:Y:S01]  /*5e880*/  IMAD R10, R3, 0x2, R0 ;  /* 0x00000002030a7824 */ /* 0x000fe200078e0200 */
[C---:B-----5:R-:W-:Y:S01]  /*5e890*/  LEA R4, P6, R0.reuse, R163, 0x2 ;  /* 0x000000a300047211 */ /* 0x060fe200078c10ff */
[----:B------:R5:W-:Y:S01]  /*5e8a0*/  @P4 STG.E desc[UR20][R8.64], R47 ;  /* 0x0000002f08004986 */ /* 0x000be2000c101914 */
[----:B----4-:R-:W-:Y:S01]  /*5e8b0*/  ISETP.LT.AND P4, PT, R11, UR5, !P0 ;  /* 0x000000050b007c0c */ /* 0x010fe2000c781270 */
[----:B------:R-:W4:Y:S01]  /*5e8c0*/  LDCU UR5, c[0x0][0x39c] ;  /* 0x00007380ff0577ac */ /* 0x000f220008000800 */
[----:B------:R-:W-:Y:S01]  /*5e8d0*/  LEA.HI.X.SX32 R5, R0, R199, 0x2, P6 ;  /* 0x000000c700057211 */ /* 0x000fe200030f16ff */
[----:B------:R-:W-:Y:S01]  /*5e8e0*/  IMAD R0, R3, 0x2, R10 ;  /* 0x0000000203007824 */ /* 0x000fe200078e020a */
[----:B--2---:R-:W-:-:S02]  /*5e8f0*/  LEA R6, P6, R10, R163, 0x2 ;  /* 0x000000a30a067211 */ /* 0x004fc400078c10ff */
[----:B------:R-:W-:Y:S01]  /*5e900*/  LOP3.LUT R11, R2, 0xb0, RZ, 0xfc, !PT ;  /* 0x000000b0020b7812 */ /* 0x000fe200078efcff */
[----:B------:R-:W-:Y:S01]  /*5e910*/  IMAD R12, R3, 0x2, R0 ;  /* 0x00000002030c7824 */ /* 0x000fe200078e0200 */
[----:B------:R-:W-:Y:S01]  /*5e920*/  LEA.HI.X.SX32 R7, R10, R199, 0x2, P6 ;  /* 0x000000c70a077211 */ /* 0x000fe200030f16ff */
[----:B------:R-:W-:Y:S01]  /*5e930*/  @P3 STG.E desc[UR20][R4.64], R52 ;  /* 0x0000003404003986 */ /* 0x000fe2000c101914 */
[----:B-1----:R-:W-:Y:S01]  /*5e940*/  ISETP.LT.AND P3, PT, R11, UR4, !P0 ;  /* 0x000000040b007c0c */ /* 0x002fe2000c761270 */
[----:B------:R-:W1:Y:S01]  /*5e950*/  LDCU UR4, c[0x0][0x39c] ;  /* 0x00007380ff0477ac */ /* 0x000e620008000800 */
[----:B-----5:R-:W-:Y:S01]  /*5e960*/  LEA R8, P6, R0, R163, 0x2 ;  /* 0x000000a300087211 */ /* 0x020fe200078c10ff */
[----:B------:R2:W-:Y:S01]  /*5e970*/  @P2 STG.E desc[UR20][R6.64], R53 ;  /* 0x0000003506002986 */ /* 0x0005e2000c101914 */
[----:B------:R-:W-:Y:S02]  /*5e980*/  LOP3.LUT R11, R2, 0xb2, RZ, 0xfc, !PT ;  /* 0x000000b2020b7812 */ /* 0x000fe400078efcff */
[----:B------:R-:W-:-:S02]  /*5e990*/  LEA.HI.X.SX32 R9, R0, R199, 0x2, P6 ;  /* 0x000000c700097211 */ /* 0x000fc400030f16ff */
[----:B------:R-:W-:Y:S02]  /*5e9a0*/  LEA R10, P6, R12, R163, 0x2 ;  /* 0x000000a30c0a7211 */ /* 0x000fe400078c10ff */
[----:B---3--:R-:W-:Y:S01]  /*5e9b0*/  ISETP.LT.AND P2, PT, R11, UR6, !P0 ;  /* 0x000000060b007c0c */ /* 0x008fe2000c741270 */
[----:B------:R-:W3:Y:S01]  /*5e9c0*/  LDCU UR6, c[0x0][0x39c] ;  /* 0x00007380ff0677ac */ /* 0x000ee20008000800 */
[----:B------:R-:W-:Y:S01]  /*5e9d0*/  LOP3.LUT R0, R2, 0xb4, RZ, 0xfc, !PT ;  /* 0x000000b402007812 */ /* 0x000fe200078efcff */
[----:B------:R5:W-:Y:S01]  /*5e9e0*/  @P5 STG.E desc[UR20][R8.64], R54 ;  /* 0x0000003608005986 */ /* 0x000be2000c101914 */
[----:B------:R-:W-:Y:S01]  /*5e9f0*/  LEA.HI.X.SX32 R11, R12, R199, 0x2, P6 ;  /* 0x000000c70c0b7211 */ /* 0x000fe200030f16ff */
[C---:B------:R-:W-:Y:S01]  /*5ea00*/  IMAD R12, R3.reuse, 0x2, R12 ;  /* 0x00000002030c7824 */ /* 0x040fe200078e020c */
[----:B----4-:R-:W-:Y:S01]  /*5ea10*/  ISETP.LT.AND P5, PT, R0, UR5, !P0 ;  /* 0x0000000500007c0c */ /* 0x010fe2000c7a1270 */
[----:B------:R-:W4:Y:S01]  /*5ea20*/  LDCU UR5, c[0x0][0x39c] ;  /* 0x00007380ff0577ac */ /* 0x000f220008000800 */
[----:B--2---:R-:W-:Y:S01]  /*5ea30*/  LOP3.LUT R7, R2, 0xb6, RZ, 0xfc, !PT ;  /* 0x000000b602077812 */ /* 0x004fe200078efcff */
[----:B------:R-:W-:Y:S01]  /*5ea40*/  IMAD R0, R3, 0x2, R12 ;  /* 0x0000000203007824 */ /* 0x000fe200078e020c */
[----:B------:R2:W-:Y:S01]  /*5ea50*/  @P4 STG.E desc[UR20][R10.64], R55 ;  /* 0x000000370a004986 */ /* 0x0005e2000c101914 */
[----:B------:R-:W-:-:S03]  /*5ea60*/  LEA R4, P4, R12, R163, 0x2 ;  /* 0x000000a30c047211 */ /* 0x000fc600078810ff */
[----:B------:R-:W-:Y:S02]  /*5ea70*/  LEA R6, P6, R0, R163, 0x2 ;  /* 0x000000a300067211 */ /* 0x000fe400078c10ff */
[-C--:B------:R-:W-:Y:S02]  /*5ea80*/  LEA.HI.X.SX32 R5, R12, R199.reuse, 0x2, P4 ;  /* 0x000000c70c057211 */ /* 0x080fe400020f16ff */
[----:B-1----:R-:W-:Y:S01]  /*5ea90*/  ISETP.LT.AND P4, PT, R7, UR4, !P0 ;  /* 0x0000000407007c0c */ /* 0x002fe2000c781270 */
[----:B------:R-:W1:Y:S01]  /*5eaa0*/  LDCU UR4, c[0x0][0x39c] ;  /* 0x00007380ff0477ac */ /* 0x000e620008000800 */
[----:B------:R-:W-:Y:S01]  /*5eab0*/  LEA.HI.X.SX32 R7, R0, R199, 0x2, P6 ;  /* 0x000000c700077211 */ /* 0x000fe200030f16ff */
[C---:B------:R-:W-:Y:S01]  /*5eac0*/  IMAD R0, R3.reuse, 0x2, R0 ;  /* 0x0000000203007824 */ /* 0x040fe200078e0200 */
[C---:B-----5:R-:W-:Y:S01]  /*5ead0*/  LOP3.LUT R8, R2.reuse, 0xb8, RZ, 0xfc, !PT ;  /* 0x000000b802087812 */ /* 0x060fe200078efcff */
[----:B------:R5:W-:Y:S01]  /*5eae0*/  @P3 STG.E desc[UR20][R4.64], R60 ;  /* 0x0000003c04003986 */ /* 0x000be2000c101914 */
[----:B--2---:R-:W-:Y:S01]  /*5eaf0*/  LOP3.LUT R11, R2, 0xba, RZ, 0xfc, !PT ;  /* 0x000000ba020b7812 */ /* 0x004fe200078efcff */
[C---:B------:R-:W-:Y:S01]  /*5eb00*/  IMAD R10, R3.reuse, 0x2, R0 ;  /* 0x00000002030a7824 */ /* 0x040fe200078e0200 */
[----:B---3--:R-:W-:Y:S01]  /*5eb10*/  ISETP.LT.AND P3, PT, R8, UR6, !P0 ;  /* 0x0000000608007c0c */ /* 0x008fe2000c761270 */
[----:B------:R2:W-:Y:S01]  /*5eb20*/  @P2 STG.E desc[UR20][R6.64], R61 ;  /* 0x0000003d06002986 */ /* 0x0005e2000c101914 */
[C---:B------:R-:W-:Y:S01]  /*5eb30*/  LEA R8, P2, R0.reuse, R163, 0x2 ;  /* 0x000000a300087211 */ /* 0x040fe200078410ff */
[----:B------:R-:W3:Y:S03]  /*5eb40*/  LDCU UR6, c[0x0][0x39c] ;  /* 0x00007380ff0677ac */ /* 0x000ee60008000800 */
[----:B------:R-:W-:Y:S01]  /*5eb50*/  LEA.HI.X.SX32 R9, R0, R199, 0x2, P2 ;  /* 0x000000c700097211 */ /* 0x000fe200010f16ff */
[----:B------:R-:W-:Y:S01]  /*5eb60*/  IMAD R0, R3, 0x2, R10 ;  /* 0x0000000203007824 */ /* 0x000fe200078e020a */
[----:B----4-:R-:W-:Y:S01]  /*5eb70*/  ISETP.LT.AND P2, PT, R11, UR5, !P0 ;  /* 0x000000050b007c0c */ /* 0x010fe2000c741270 */
[----:B------:R-:W4:Y:S01]  /*5eb80*/  LDCU UR5, c[0x0][0x39c] ;  /* 0x00007380ff0577ac */ /* 0x000f220008000800 */
[----:B-----5:R-:W-:Y:S01]  /*5eb90*/  LOP3.LUT R5, R2, 0xbc, RZ, 0xfc, !PT ;  /* 0x000000bc02057812 */ /* 0x020fe200078efcff */
[----:B------:R5:W-:Y:S01]  /*5eba0*/  @P5 STG.E desc[UR20][R8.64], R62 ;  /* 0x0000003e08005986 */ /* 0x000be2000c101914 */
[C---:B------:R-:W-:Y:S01]  /*5ebb0*/  LEA R4, P6, R10.reuse, R163, 0x2 ;  /* 0x000000a30a047211 */ /* 0x040fe200078c10ff */
[----:B------:R-:W-:Y:S01]  /*5ebc0*/  IMAD R12, R3, 0x2, R0 ;  /* 0x00000002030c7824 */ /* 0x000fe200078e0200 */
[----:B-1----:R-:W-:Y:S01]  /*5ebd0*/  ISETP.LT.AND P5, PT, R5, UR4, !P0 ;  /* 0x0000000405007c0c */ /* 0x002fe2000c7a1270 */
[----:B------:R-:W1:Y:S01]  /*5ebe0*/  LDCU UR4, c[0x0][0x39c] ;  /* 0x00007380ff0477ac */ /* 0x000e620008000800 */
[----:B------:R-:W-:-:S02]  /*5ebf0*/  LEA.HI.X.SX32 R5, R10, R199, 0x2, P6 ;  /* 0x000000c70a057211 */ /* 0x000fc400030f16ff */
[----:B--2---:R-:W-:Y:S02]  /*5ec00*/  LEA R6, P6, R0, R163, 0x2 ;  /* 0x000000a300067211 */ /* 0x004fe400078c10ff */
[----:B------:R-:W-:Y:S01]  /*5ec10*/  LOP3.LUT R11, R2, 0xbe, RZ, 0xfc, !PT ;  /* 0x000000be020b7812 */ /* 0x000fe200078efcff */
[----:B------:R2:W-:Y:S01]  /*5ec20*/  @P4 STG.E desc[UR20][R4.64], R63 ;  /* 0x0000003f04004986 */ /* 0x0005e2000c101914 */
[----:B------:R-:W-:Y:S02]  /*5ec30*/  LEA.HI.X.SX32 R7, R0, R199, 0x2, P6 ;  /* 0x000000c700077211 */ /* 0x000fe400030f16ff */
[----:B------:R-:W-:Y:S02]  /*5ec40*/  LEA R10, P6, R12, R163, 0x2 ;  /* 0x000000a30c0a7211 */ /* 0x000fe400078c10ff */
[----:B------:R-:W-:Y:S01]  /*5ec50*/  LOP3.LUT R0, R2, 0xc0, RZ, 0xfc, !PT ;  /* 0x000000c002007812 */ /* 0x000fe200078efcff */
[----:B------:R1:W-:Y:S01]  /*5ec60*/  @P3 STG.E desc[UR20][R6.64], R68 ;  /* 0x0000004406003986 */ /* 0x0003e2000c101914 */
[----:B---3--:R-:W-:Y:S01]  /*5ec70*/  ISETP.LT.AND P4, PT, R11, UR6, !P0 ;  /* 0x000000060b007c0c */ /* 0x008fe2000c781270 */
[----:B------:R-:W3:Y:S01]  /*5ec80*/  LDCU UR6, c[0x0][0x39c] ;  /* 0x00007380ff0677ac */ /* 0x000ee20008000800 */
[----:B------:R-:W-:Y:S01]  /*5ec90*/  LEA.HI.X.SX32 R11, R12, R199, 0x2, P6 ;  /* 0x000000c70c0b7211 */ /* 0x000fe200030f16ff */
[C---:B------:R-:W-:Y:S01]  /*5eca0*/  IMAD R12, R3.reuse, 0x2, R12 ;  /* 0x00000002030c7824 */ /* 0x040fe200078e020c */
[----:B----4-:R-:W-:Y:S01]  /*5ecb0*/  ISETP.LT.AND P3, PT, R0, UR5, !P0 ;  /* 0x0000000500007c0c */ /* 0x010fe2000c761270 */
[----:B------:R-:W4:Y:S01]  /*5ecc0*/  LDCU UR5, c[0x0][0x39c] ;  /* 0x00007380ff0577ac */ /* 0x000f220008000800 */
[----:B-----5:R-:W-:Y:S01]  /*5ecd0*/  LOP3.LUT R8, R2, 0xc2, RZ, 0xfc, !PT ;  /* 0x000000c202087812 */ /* 0x020fe200078efcff */
[C---:B------:R-:W-:Y:S01]  /*5ece0*/  IMAD R0, R3.reuse, 0x2, R12 ;  /* 0x0000000203007824 */ /* 0x040fe200078e020c */
[----:B--2---:R-:W-:Y:S01]  /*5ecf0*/  LEA R4, P6, R12, R163, 0x2 ;  /* 0x000000a30c047211 */ /* 0x004fe200078c10ff */
[----:B------:R2:W-:Y:S01]  /*5ed00*/  @P2 STG.E desc[UR20][R10.64], R69 ;  /* 0x000000450a002986 */ /* 0x0005e2000c101914 */
[----:B-1----:R-:W-:Y:S01]  /*5ed10*/  ISETP.LT.AND P2, PT, R8, UR4, !P0 ;  /* 0x0000000408007c0c */ /* 0x002fe2000c741270 */
[----:B------:R-:W1:Y:S01]  /*5ed20*/  LDCU UR4, c[0x0][0x39c] ;  /* 0x00007380ff0477ac */ /* 0x000e620008000800 */
[----:B------:R-:W-:Y:S01]  /*5ed30*/  LEA.HI.X.SX32 R5, R12, R199, 0x2, P6 ;  /* 0x000000c70c057211 */ /* 0x000fe200030f16ff */
[----:B------:R-:W-:Y:S01]  /*5ed40*/  IMAD R12, R3, 0x2, R0 ;  /* 0x00000002030c7824 */ /* 0x000fe200078e0200 */
[----:B------:R-:W-:-:S02]  /*5ed50*/  LEA R6, P6, R0, R163, 0x2 ;  /* 0x000000a300067211 */ /* 0x000fc400078c10ff */
[----:B------:R-:W-:Y:S01]  /*5ed60*/  LOP3.LUT R9, R2, 0xc4, RZ, 0xfc, !PT ;  /* 0x000000c402097812 */ /* 0x000fe200078efcff */
[----:B------:R5:W-:Y:S01]  /*5ed70*/  @P5 STG.E desc[UR20][R4.64], R70 ;  /* 0x0000004604005986 */ /* 0x000be2000c101914 */
[----:B------:R-:W-:Y:S02]  /*5ed80*/  LEA.HI.X.SX32 R7, R0, R199, 0x2, P6 ;  /* 0x000000c700077211 */ /* 0x000fe400030f16ff */
[----:B------:R-:W-:Y:S02]  /*5ed90*/  LEA R8, P6, R12, R163, 0x2 ;  /* 0x000000a30c087211 */ /* 0x000fe400078c10ff */
[----:B------:R-:W-:Y:S01]  /*5eda0*/  LOP3.LUT R0, R2, 0xc6, RZ, 0xfc, !PT ;  /* 0x000000c602007812 */ /* 0x000fe200078efcff */
[----:B------:R1:W-:Y:S01]  /*5edb0*/  @P4 STG.E desc[UR20][R6.64], R71 ;  /* 0x0000004706004986 */ /* 0x0003e2000c101914 */
[----:B----4-:R-:W-:Y:S01]  /*5edc0*/  ISETP.LT.AND P5, PT, R9, UR5, !P0 ;  /* 0x0000000509007c0c */ /* 0x010fe2000c7a1270 */
[----:B------:R-:W4:Y:S01]  /*5edd0*/  LDCU UR5, c[0x0][0x39c] ;  /* 0x00007380ff0577ac */ /* 0x000f220008000800 */
[----:B------:R-:W-:Y:S01]  /*5ede0*/  LEA.HI.X.SX32 R9, R12, R199, 0x2, P6 ;  /* 0x000000c70c097211 */ /* 0x000fe200030f16ff */
[C---:B------:R-:W-:Y:S01]  /*5edf0*/  IMAD R12, R3.reuse, 0x2, R12 ;  /* 0x00000002030c7824 */ /* 0x040fe200078e020c */
[----:B---3--:R-:W-:Y:S01]  /*5ee00*/  ISETP.LT.AND P4, PT, R0, UR6, !P0 ;  /* 0x0000000600007c0c */ /* 0x008fe2000c781270 */
[----:B------:R-:W3:Y:S01]  /*5ee10*/  LDCU UR6, c[0x0][0x39c] ;  /* 0x00007380ff0677ac */ /* 0x000ee20008000800 */
[----:B--2---:R-:W-:Y:S01]  /*5ee20*/  LOP3.LUT R10, R2, 0xc8, RZ, 0xfc, !PT ;  /* 0x000000c8020a7812 */ /* 0x004fe200078efcff */
[C---:B------:R-:W-:Y:S01]  /*5ee30*/  IMAD R0, R3.reuse, 0x2, R12 ;  /* 0x0000000203007824 */ /* 0x040fe200078e020c */
[----:B-----5:R-:W-:Y:S01]  /*5ee40*/  LEA R4, P6, R12, R163, 0x2 ;  /* 0x000000a30c047211 */ /* 0x020fe200078c10ff */
[----:B------:R2:W-:Y:S01]  /*5ee50*/  @P3 STG.E desc[UR20][R8.64], R76 ;  /* 0x0000004c08003986 */ /* 0x0005e2000c101914 */
[----:B-1----:R-:W-:Y:S01]  /*5ee60*/  ISETP.LT.AND P3, PT, R10, UR4, !P0 ;  /* 0x000000040a007c0c */ /* 0x002fe2000c761270 */
[----:B------:R-:W1:Y:S01]  /*5ee70*/  LDCU UR4, c[0x0][0x39c] ;  /* 0x00007380ff0477ac */ /* 0x000e620008000800 */
[----:B------:R-:W-:Y:S01]  /*5ee80*/  LEA.HI.X.SX32 R5, R12, R199, 0x2, P6 ;  /* 0x000000c70c057211 */ /* 0x000fe200030f16ff */
[----:B------:R-:W-:Y:S01]  /*5ee90*/  IMAD R10, R3, 0x2, R0 ;  /* 0x00000002030a7824 */ /* 0x000fe200078e0200 */
[----:B------:R-:W-:-:S02]  /*5eea0*/  LEA R6, P6, R0, R163, 0x2 ;  /* 0x000000a300067211 */ /* 0x000fc400078c10ff */
[----:B------:R-:W-:Y:S01]  /*5eeb0*/  LOP3.LUT R11, R2, 0xca, RZ, 0xfc, !PT ;  /* 0x000000ca020b7812 */ /* 0x000fe200078efcff */
[----:B------:R-:W-:Y:S01]  /*5eec0*/  @P2 STG.E desc[UR20][R4.64], R77 ;  /* 0x0000004d04002986 */ /* 0x000fe2000c101914 */
[----:B------:R-:W-:Y:S01]  /*5eed0*/  LEA.HI.X.SX32 R7, R0, R199, 0x2, P6 ;  /* 0x000000c700077211 */ /* 0x000fe200030f16ff */
[----:B------:R-:W-:Y:S01]  /*5eee0*/  IMAD R0, R3, 0x2, R10 ;  /* 0x0000000203007824 */ /* 0x000fe200078e020a */
[----:B----4-:R-:W-:Y:S01]  /*5eef0*/  ISETP.LT.AND P2, PT, R11, UR5, !P0 ;  /* 0x000000050b007c0c */ /* 0x010fe2000c741270 */
[----:B------:R-:W4:Y:S01]  /*5ef00*/  LDCU UR5, c[0x0][0x39c] ;  /* 0x00007380ff0577ac */ /* 0x000f220008000800 */
[----:B--2---:R-:W-:Y:S01]  /*5ef10*/  LEA R8, P6, R10, R163, 0x2 ;  /* 0x000000a30a087211 */ /* 0x004fe200078c10ff */
[----:B------:R2:W-:Y:S01]  /*5ef20*/  @P5 STG.E desc[UR20][R6.64], R78 ;  /* 0x0000004e06005986 */ /* 0x0005e2000c101914 */
[----:B------:R-:W-:Y:S02]  /*5ef30*/  LOP3.LUT R11, R2, 0xcc, RZ, 0xfc, !PT ;  /* 0x000000cc020b7812 */ /* 0x000fe400078efcff */
[----:B------:R-:W-:-:S02]  /*5ef40*/  LEA.HI.X.SX32 R9, R10, R199, 0x2, P6 ;  /* 0x000000c70a097211 */ /* 0x000fc400030f16ff */
        /* <DEDUP_REMOVED lines=12> */
[----:B------:R-:W-:-:S03]  /*5f010*/  LEA R4, P3, R0, R163, 0x2 ;  /* 0x000000a300047211 */ /* 0x000fc600078610ff */
[----:B------:R-:W-:Y:S02]  /*5f020*/  LEA R6, P6, R12, R163, 0x2 ;  /* 0x000000a30c067211 */ /* 0x000fe400078c10ff */
[-C--:B------:R-:W-:Y:S02]  /*5f030*/  LEA.HI.X.SX32 R5, R0, R199.reuse, 0x2, P3 ;  /* 0x000000c700057211 */ /* 0x080fe400018f16ff */
[----:B----4-:R-:W-:Y:S01]  /*5f040*/  ISETP.LT.AND P3, PT, R7, UR5, !P0 ;  /* 0x0000000507007c0c */ /* 0x010fe2000c761270 */
[----:B------:R-:W4:Y:S01]  /*5f050*/  LDCU UR5, c[0x0][0x39c] ;  /* 0x00007380ff0577ac */ /* 0x000f220008000800 */
[----:B------:R-:W-:Y:S01]  /*5f060*/  LEA.HI.X.SX32 R7, R12, R199, 0x2, P6 ;  /* 0x000000c70c077211 */ /* 0x000fe200030f16ff */
[----:B------:R-:W-:Y:S01]  /*5f070*/  IMAD R12, R3, 0x2, R12 ;  /* 0x00000002030c7824 */ /* 0x000fe200078e020c */
[----:B------:R5:W-:Y:S01]  /*5f080*/  @P2 STG.E desc[UR20][R4.64], R85 ;  /* 0x0000005504002986 */ /* 0x000be2000c101914 */
[C---:B------:R-:W-:Y:S02]  /*5f090*/  LOP3.LUT R0, R2.reuse, 0xd2, RZ, 0xfc, !PT ;  /* 0x000000d202007812 */ /* 0x040fe400078efcff */
[----:B--2---:R-:W-:Y:S01]  /*5f0a0*/  LOP3.LUT R10, R2, 0xd4, RZ, 0xfc, !PT ;  /* 0x000000d4020a7812 */ /* 0x004fe200078efcff */
[----:B------:R2:W-:Y:S01]  /*5f0b0*/  @P5 STG.E desc[UR20][R6.64], R86 ;  /* 0x0000005606005986 */ /* 0x0005e2000c101914 */
[----:B------:R-:W-:-:S02]  /*5f0c0*/  LEA R8, P5, R12, R163, 0x2 ;  /* 0x000000a30c087211 */ /* 0x000fc400078a10ff */
        /* <DEDUP_REMOVED lines=100> */
[----:B------:R-:W-:-:S02]  /*5f710*/  LEA R4, P6, R10, R163, 0x2 ;  /* 0x000000a30a047211 */ /* 0x000fc400078c10ff */
[----:B-1----:R-:W-:Y:S01]  /*5f720*/  ISETP.LT.AND P3, PT, R5, UR4, !P0 ;  /* 0x0000000405007c0c */ /* 0x002fe2000c761270 */
[----:B------:R-:W1:Y:S01]  /*5f730*/  LDCU UR4, c[0x0][0x39c] ;  /* 0x00007380ff0477ac */ /* 0x000e620008000800 */
[----:B------:R-:W-:Y:S01]  /*5f740*/  LEA.HI.X.SX32 R5, R10, R199, 0x2, P6 ;  /* 0x000000c70a057211 */ /* 0x000fe200030f16ff */
[----:B------:R-:W-:Y:S01]  /*5f750*/  IMAD R10, R3, 0x2, R0 ;  /* 0x00000002030a7824 */ /* 0x000fe200078e0200 */
[----:B--2---:R-:W-:Y:S02]  /*5f760*/  LEA R6, P6, R0, R163, 0x2 ;  /* 0x000000a300067211 */ /* 0x004fe400078c10ff */
[----:B------:R-:W-:Y:S01]  /*5f770*/  LOP3.LUT R11, R2, 0xf2, RZ, 0xfc, !PT ;  /* 0x000000f2020b7812 */ /* 0x000fe200078efcff */
[----:B------:R2:W-:Y:S01]  /*5f780*/  @P2 STG.E desc[UR20][R4.64], R117 ;  /* 0x0000007504002986 */ /* 0x0005e2000c101914 */
[----:B------:R-:W-:Y:S02]  /*5f790*/  LEA.HI.X.SX32 R7, R0, R199, 0x2, P6 ;  /* 0x000000c700077211 */ /* 0x000fe400030f16ff */
[----:B------:R-:W-:-:S02]  /*5f7a0*/  LOP3.LUT R0, R2, 0xf4, RZ, 0xfc, !PT ;  /* 0x000000f402007812 */ /* 0x000fc400078efcff */
[----:B-----5:R-:W-:Y:S01]  /*5f7b0*/  LEA R8, P6, R10, R163, 0x2 ;  /* 0x000000a30a087211 */ /* 0x020fe200078c10ff */
[----:B------:R5:W-:Y:S01]  /*5f7c0*/  @P5 STG.E desc[UR20][R6.64], R118 ;  /* 0x0000007606005986 */ /* 0x000be2000c101914 */
[----:B----4-:R-:W-:Y:S01]  /*5f7d0*/  ISETP.LT.AND P5, PT, R0, UR5, !P0 ;  /* 0x0000000500007c0c */ /* 0x010fe2000c7a1270 */
[----:B------:R-:W4:Y:S01]  /*5f7e0*/  LDCU UR5, c[0x0][0x39c] ;  /* 0x00007380ff0577ac */ /* 0x000f220008000800 */
[----:B------:R-:W-:Y:S01]  /*5f7f0*/  LEA.HI.X.SX32 R9, R10, R199, 0x2, P6 ;  /* 0x000000c70a097211 */ /* 0x000fe200030f16ff */
[----:B------:R-:W-:Y:S01]  /*5f800*/  IMAD R10, R3, 0x2, R10 ;  /* 0x00000002030a7824 */ /* 0x000fe200078e020a */
[----:B------:R-:W-:Y:S02]  /*5f810*/  LOP3.LUT R0, R2, 0xf6, RZ, 0xfc, !PT ;  /* 0x000000f602007812 */ /* 0x000fe400078efcff */
[----:B---3--:R-:W-:Y:S01]  /*5f820*/  ISETP.LT.AND P2, PT, R11, UR6, !P0 ;  /* 0x000000060b007c0c */ /* 0x008fe2000c741270 */
[----:B------:R3:W-:Y:S01]  /*5f830*/  @P4 STG.E desc[UR20][R8.64], R119 ;  /* 0x0000007708004986 */ /* 0x0007e2000c101914 */
[----:B-1----:R-:W-:Y:S01]  /*5f840*/  ISETP.LT.AND P4, PT, R0, UR4, !P0 ;  /* 0x0000000400007c0c */ /* 0x002fe2000c781270 */
[C---:B------:R-:W-:Y:S01]  /*5f850*/  IMAD R0, R3.reuse, 0x2, R10 ;  /* 0x0000000203007824 */ /* 0x040fe200078e020a */
[C---:B--2---:R-:W-:Y:S01]  /*5f860*/  LEA R4, P6, R10.reuse, R163, 0x2 ;  /* 0x000000a30a047211 */ /* 0x044fe200078c10ff */
[----:B------:R-:W1:Y:S02]  /*5f870*/  LDCU UR4, c[0x0][0x39c] ;  /* 0x00007380ff0477ac */ /* 0x000e640008000800 */
[----:B------:R-:W-:Y:S01]  /*5f880*/  IMAD R12, R3, 0x2, R0 ;  /* 0x00000002030c7824 */ /* 0x000fe200078e0200 */
[----:B------:R-:W-:-:S02]  /*5f890*/  LEA.HI.X.SX32 R5, R10, R199, 0x2, P6 ;  /* 0x000000c70a057211 */ /* 0x000fc400030f16ff */
[----:B-----5:R-:W-:Y:S01]  /*5f8a0*/  LEA R6, P6, R0, R163, 0x2 ;  /* 0x000000a300067211 */ /* 0x020fe200078c10ff */
[C---:B------:R-:W-:Y:S01]  /*5f8b0*/  IMAD R14, R3.reuse, 0x2, R12 ;  /* 0x00000002030e7824 */ /* 0x040fe200078e020c */
[----:B------:R-:W-:Y:S01]  /*5f8c0*/  LOP3.LUT R10, R2, 0xf8, RZ, 0xfc, !PT ;  /* 0x000000f8020a7812 */ /* 0x000fe200078efcff */
[----:B------:R2:W-:Y:S01]  /*5f8d0*/  @P3 STG.E desc[UR20][R4.64], R128 ;  /* 0x0000008004003986 */ /* 0x0005e2000c101914 */
[----:B------:R-:W-:Y:S01]  /*5f8e0*/  LEA.HI.X.SX32 R7, R0, R199, 0x2, P6 ;  /* 0x000000c700077211 */ /* 0x000fe200030f16ff */
[C---:B------:R-:W-:Y:S01]  /*5f8f0*/  IMAD R0, R3.reuse, 0x2, R14 ;  /* 0x0000000203007824 */ /* 0x040fe200078e020e */
[----:B----4-:R-:W-:Y:S01]  /*5f900*/  ISETP.LT.AND P3, PT, R10, UR5, !P0 ;  /* 0x000000050a007c0c */ /* 0x010fe2000c761270 */
[----:B------:R-:W4:Y:S01]  /*5f910*/  LDCU UR5, c[0x0][0x39c] ;  /* 0x00007380ff0577ac */ /* 0x000f220008000800 */
[-C--:B------:R-:W-:Y:S01]  /*5f920*/  LEA R10, P6, R14, R163.reuse, 0x2 ;  /* 0x000000a30e0a7211 */ /* 0x080fe200078c10ff */
[----:B------:R-:W-:Y:S01]  /*5f930*/  IMAD R16, R3, 0x2, R0 ;  /* 0x0000000203107824 */ /* 0x000fe200078e0200 */
[----:B------:R5:W-:Y:S01]  /*5f940*/  @P2 STG.E desc[UR20][R6.64], R129 ;  /* 0x0000008106002986 */ /* 0x000be2000c101914 */
[----:B---3--:R-:W-:-:S02]  /*5f950*/  LEA R8, P2, R12, R163, 0x2 ;  /* 0x000000a30c087211 */ /* 0x008fc400078410ff */
[C---:B------:R-:W-:Y:S01]  /*5f960*/  IMAD R18, R3.reuse, 0x2, R16 ;  /* 0x0000000203127824 */ /* 0x040fe200078e0210 */
[-C--:B------:R-:W-:Y:S02]  /*5f970*/  LEA.HI.X.SX32 R11, R14, R199.reuse, 0x2, P6 ;  /* 0x000000c70e0b7211 */ /* 0x080fe400030f16ff */
[----:B------:R-:W-:Y:S01]  /*5f980*/  LEA.HI.X.SX32 R9, R12, R199, 0x2, P2 ;  /* 0x000000c70c097211 */ /* 0x000fe200010f16ff */
[----:B------:R-:W-:Y:S01]  /*5f990*/  IMAD R14, R3, 0x2, R18 ;  /* 0x00000002030e7824 */ /* 0x000fe200078e0212 */
[-C--:B--2---:R-:W-:Y:S02]  /*5f9a0*/  LEA R4, P6, R0, R163.reuse, 0x2 ;  /* 0x000000a300047211 */ /* 0x084fe400078c10ff */
[----:B------:R-:W-:Y:S01]  /*5f9b0*/  LEA R12, P2, R16, R163, 0x2 ;  /* 0x000000a3100c7211 */ /* 0x000fe200078410ff */
[----:B------:R2:W-:Y:S01]  /*5f9c0*/  @P5 STG.E desc[UR20][R8.64], R130 ;  /* 0x0000008208005986 */ /* 0x0005e2000c101914 */
[----:B------:R-:W-:Y:S02]  /*5f9d0*/  LOP3.LUT R2, R2, 0xfc, RZ, 0xfc, !PT ;  /* 0x000000fc02027812 */ /* 0x000fe400078efcff */
[-C--:B------:R-:W-:Y:S01]  /*5f9e0*/  LEA.HI.X.SX32 R5, R0, R199.reuse, 0x2, P6 ;  /* 0x000000c700057211 */ /* 0x080fe200030f16ff */
[----:B------:R2:W-:Y:S01]  /*5f9f0*/  @P4 STG.E desc[UR20][R10.64], R131 ;  /* 0x000000830a004986 */ /* 0x0005e2000c101914 */
[----:B------:R-:W-:-:S02]  /*5fa00*/  LEA.HI.X.SX32 R13, R16, R199, 0x2, P2 ;  /* 0x000000c7100d7211 */ /* 0x000fc400010f16ff */
[----:B-----5:R-:W-:Y:S01]  /*5fa10*/  LEA R6, P6, R14, R163, 0x2 ;  /* 0x000000a30e067211 */ /* 0x020fe200078c10ff */
[----:B------:R2:W-:Y:S01]  /*5fa20*/  @P3 STG.E desc[UR20][R4.64], R20 ;  /* 0x0000001404003986 */ /* 0x0005e2000c101914 */
[----:B-1----:R-:W-:Y:S02]  /*5fa30*/  ISETP.LT.AND P2, PT, R15, UR4, !P0 ;  /* 0x000000040f007c0c */ /* 0x002fe4000c741270 */
[----:B----4-:R-:W-:Y:S02]  /*5fa40*/  ISETP.LT.AND P0, PT, R2, UR5, !P0 ;  /* 0x0000000502007c0c */ /* 0x010fe4000c701270 */
[----:B------:R-:W-:Y:S02]  /*5fa50*/  LEA.HI.X.SX32 R7, R14, R199, 0x2, P6 ;  /* 0x000000c70e077211 */ /* 0x000fe400030f16ff */
[----:B------:R-:W-:-:S04]  /*5fa60*/  LEA R2, P6, R18, R163, 0x2 ;  /* 0x000000a312027211 */ /* 0x000fc800078c10ff */
[----:B------:R-:W-:-:S03]  /*5fa70*/  LEA.HI.X.SX32 R3, R18, R199, 0x2, P6 ;  /* 0x000000c712037211 */ /* 0x000fc600030f16ff */
[----:B------:R2:W-:Y:S04]  /*5fa80*/  @P2 STG.E desc[UR20][R12.64], R21 ;  /* 0x000000150c002986 */ /* 0x0005e8000c101914 */
[----:B------:R2:W-:Y:S04]  /*5fa90*/  @P0 STG.E desc[UR20][R2.64], R22 ;  /* 0x0000001602000986 */ /* 0x0005e8000c101914 */
[----:B------:R2:W-:Y:S01]  /*5faa0*/  @P1 STG.E desc[UR20][R6.64], R23 ;  /* 0x0000001706001986 */ /* 0x0005e2000c101914 */
[----:B------:R-:W-:Y:S06]  /*5fab0*/  BAR.SYNC.DEFER_BLOCKING 0x0 ;  /* 0x0000000000007b1d */ /* 0x000fec0000010000 */
[----:B------:R-:W-:Y:S05]  /*5fac0*/  BRA.U UP0, `(.L_x_13) ;  /* 0x0000000100a07547 */ /* 0x000fea000b800000 */
[----:B------:R-:W1:Y:S01]  /*5fad0*/  S2UR UR5, SR_CgaCtaId ;  /* 0x00000000000579c3 */ /* 0x000e620000008800 */
[----:B------:R-:W-:Y:S01]  /*5fae0*/  NOP ;  /* 0x0000000000007918 */ /* 0x000fe20000000000 */
[----:B------:R-:W-:Y:S01]  /*5faf0*/  UMOV UR4, 0x50 ;  /* 0x0000005000047882 */ /* 0x000fe20000000000 */
[----:B------:R-:W-:Y:S02]  /*5fb00*/  IMAD.U32 R0, RZ, RZ, UR8 ;  /* 0x00000008ff007e24 */ /* 0x000fe4000f8e00ff */
[----:B--2---:R-:W-:Y:S02]  /*5fb10*/  IMAD.MOV.U32 R3, RZ, RZ, 0xff ;  /* 0x000000ffff037424 */ /* 0x004fe400078e00ff */
[----:B------:R-:W-:Y:S01]  /*5fb20*/  IMAD.MOV.U32 R7, RZ, RZ, 0x1 ;  /* 0x00000001ff077424 */ /* 0x000fe200078e00ff */
[----:B------:R-:W-:-:S04]  /*5fb30*/  LOP3.LUT R0, R0, 0xffff, RZ, 0xc0, !PT ;  /* 0x0000ffff00007812 */ /* 0x000fc800078ec0ff */
[----:B------:R-:W-:-:S05]  /*5fb40*/  SHF.R.U32.HI R0, RZ, 0x5, R0 ;  /* 0x00000005ff007819 */ /* 0x000fca0000011600 */
[----:B------:R-:W-:Y:S01]  /*5fb50*/  VIADD R2, R0, 0x10 ;  /* 0x0000001000027836 */ /* 0x000fe20000000000 */
[----:B------:R-:W-:Y:S01]  /*5fb60*/  SHF.L.U32 R0, R3, R0, RZ ;  /* 0x0000000003007219 */ /* 0x000fe200000006ff */
[----:B-1----:R-:W-:-:S03]  /*5fb70*/  ULEA UR6, UR5, UR4, 0x18 ;  /* 0x0000000405067291 */ /* 0x002fc6000f8ec0ff */
[----:B------:R-:W-:-:S04]  /*5fb80*/  SHF.L.U32 R3, R7, R2, RZ ;  /* 0x0000000207037219 */ /* 0x000fc800000006ff */
[----:B------:R-:W-:Y:S02]  /*5fb90*/  LOP3.LUT R0, R3, R0, RZ, 0xfc, !PT ;  /* 0x0000000003007212 */ /* 0x000fe400078efcff */
[----:B------:R-:W1:Y:S02]  /*5fba0*/  LDS R5, [UR6] ;  /* 0x00000006ff057984 */ /* 0x000e640008000800 */
[C---:B------:R-:W-:Y:S02]  /*5fbb0*/  LOP3.LUT R2, R0.reuse, 0xffff, RZ, 0xc0, !PT ;  /* 0x0000ffff00027812 */ /* 0x040fe400078ec0ff */
[----:B-1----:R-:W-:-:S04]  /*5fbc0*/  LOP3.LUT R3, R0, 0xffff, R5, 0x80, !PT ;  /* 0x0000ffff00037812 */ /* 0x002fc800078e8005 */
[----:B------:R-:W-:-:S13]  /*5fbd0*/  ISETP.NE.AND P0, PT, R3, R2, PT ;  /* 0x000000020300720c */ /* 0x000fda0003f05270 */
[----:B------:R-:W-:Y:S05]  /*5fbe0*/  @P0 BRA `(.L_x_14) ;  /* 0x0000000000500947 */ /* 0x000fea0003800000 */
[----:B------:R-:W-:Y:S02]  /*5fbf0*/  SHF.R.U32.HI R5, RZ, 0x10, R5 ;  /* 0x00000010ff057819 */ /* 0x000fe40000011605 */
[----:B------:R-:W-:-:S04]  /*5fc00*/  SHF.R.U32.HI R2, RZ, 0x10, R0 ;  /* 0x00000010ff027819 */ /* 0x000fc80000011600 */
[----:B------:R-:W-:-:S04]  /*5fc10*/  LOP3.LUT R5, R5, R2, RZ, 0xc0, !PT ;  /* 0x0000000205057212 */ /* 0x000fc800078ec0ff */
[----:B------:R-:W-:-:S13]  /*5fc20*/  ISETP.NE.AND P0, PT, R5, R2, PT ;  /* 0x000000020500720c */ /* 0x000fda0003f05270 */
[----:B------:R-:W-:Y:S05]  /*5fc30*/  @P0 BRA `(.L_x_15) ;  /* 0x0000000000300947 */ /* 0x000fea0003800000 */
[----:B------:R-:W-:Y:S01]  /*5fc40*/  R2UR UR4, R0 ;  /* 0x00000000000472ca */ /* 0x000fe200000e0000 */
[----:B------:R-:W-:Y:S01]  /*5fc50*/  VOTEU.ANY UR5, UPT, PT ;  /* 0x0000000000057886 */ /* 0x000fe200038e0100 */
[----:B------:R-:W1:Y:S01]  /*5fc60*/  S2R R0, SR_LANEID ;  /* 0x0000000000007919 */ /* 0x000e620000000000 */
[----:B------:R-:W-:-:S10]  /*5fc70*/  UFLO.U32 UR5, UR5 ;  /* 0x00000005000572bd */ /* 0x000fd400080e0000 */
[----:B------:R-:W-:-:S06]  /*5fc80*/  ULOP3.LUT UR4, URZ, UR4, URZ, 0x33, !UPT ;  /* 0x00000004ff047292 */ /* 0x000fcc000f8e33ff */
[----:B------:R-:W-:-:S04]  /*5fc90*/  IMAD.U32 R2, RZ, RZ, UR4 ;  /* 0x00000004ff027e24 */ /* 0x000fc8000f8e00ff */
[----:B------:R-:W2:Y:S02]  /*5fca0*/  REDUX UR7, R2 ;  /* 0x00000000020773c4 */ /* 0x000ea40000000000 */
[----:B------:R3:W-:Y:S01]  /*5fcb0*/  UTCATOMSWS.AND URZ, UR4 ;  /* 0x0000000400ff79e3 */ /* 0x0007e20008000000 */
[----:B-1----:R-:W-:Y:S01]  /*5fcc0*/  ISETP.EQ.U32.AND P0, PT, R0, UR5, PT ;  /* 0x0000000500007c0c */ /* 0x002fe2000bf02070 */
[----:B--2---:R-:W-:-:S12]  /*5fcd0*/  IMAD.U32 R0, RZ, RZ, UR7 ;  /* 0x00000007ff007e24 */ /* 0x004fd8000f8e00ff */
[----:B------:R3:W-:Y:S01]  /*5fce0*/  @P0 ATOMS.AND RZ, [UR6], R0 ;  /* 0x00000000ffff098c */ /* 0x0007e2000a800006 */
[----:B------:R-:W-:Y:S05]  /*5fcf0*/  BRA `(.L_x_13) ;  /* 0x0000000000147947 */ /* 0x000fea0003800000 */
.L_x_15:
[----:B------:R-:W-:-:S07]  /*5fd00*/  MOV R2, 0x5fd20 ;  /* 0x0005fd2000027802 */ /* 0x000fce0000000f00 */
[----:B------:R-:W-:Y:S05]  /*5fd10*/  CALL.REL.NOINC `($__internal_0_$__cuda_sm10x_tcgen05_guardrail_trap_col_being_dealloced_not_returned_by_alloc) ;  /* 0x00000000002c7944 */ /* 0x000fea0003c00000 */
[----:B------:R-:W-:Y:S05]  /*5fd20*/  BRA `(.L_x_13) ;  /* 0x0000000000087947 */ /* 0x000fea0003800000 */
.L_x_14:
[----:B------:R-:W-:-:S07]  /*5fd30*/  MOV R2, 0x5fd50 ;  /* 0x0005fd5000027802 */ /* 0x000fce0000000f00 */
[----:B------:R-:W-:Y:S05]  /*5fd40*/  CALL.REL.NOINC `($__internal_2_$__cuda_sm10x_tcgen05_guardrail_trap_unallocated_columns_being_dealloced) ;  /* 0x0000000000387944 */ /* 0x000fea0003c00000 */
.L_x_13:
[----:B------:R-:W-:Y:S01]  /*5fd50*/  NOP ;  /* 0x0000000000007918 */ /* 0x000fe20000000000 */
[----:B---3--:R-:W-:Y:S05]  /*5fd60*/  EXIT ;  /* 0x000000000000794d */ /* 0x008fea0003800000 */
.L_x_9:
[----:B------:R-:W1:Y:S02]  /*5fd70*/  SYNCS.PHASECHK.TRANS64.TRYWAIT P4, [UR15], R126 ;  /* 0x0000007eff0075a7 */ /* 0x000e64000808110f */
[----:B-1----:R-:W-:Y:S05]  /*5fd80*/  @!P4 BRA `(.L_x_9) ;  /* 0xfffffffc00f8c947 */ /* 0x002fea000383ffff */
[----:B------:R-:W-:Y:S05]  /*5fd90*/  BRA `(.L_x_16) ;  /* 0xfffffefc00c87947 */ /* 0x000fea000383ffff */
.L_x_12:
[----:B------:R-:W1:Y:S02]  /*5fda0*/  SYNCS.PHASECHK.TRANS64.TRYWAIT P0, [UR9], R4 ;  /* 0x00000004ff0075a7 */ /* 0x000e640008001109 */
[----:B-1----:R-:W-:Y:S05]  /*5fdb0*/  @!P0 BRA `(.L_x_12) ;  /* 0xfffffffc00f88947 */ /* 0x002fea000383ffff */
[----:B------:R-:W-:Y:S05]  /*5fdc0*/  BRA `(.L_x_11) ;  /* 0xffffffb8006c7947 */ /* 0x000fea000383ffff */
        .weak           $__internal_0_$__cuda_sm10x_tcgen05_guardrail_trap_col_being_dealloced_not_returned_by_alloc
        .type           $__internal_0_$__cuda_sm10x_tcgen05_guardrail_trap_col_being_dealloced_not_returned_by_alloc,@function
        .size           $__internal_0_$__cuda_sm10x_tcgen05_guardrail_trap_col_being_dealloced_not_returned_by_alloc,($__internal_1_$__cuda_sm10x_tcgen05_guardrail_trap_phase_invalid_during_alloc - $__internal_0_$__cuda_sm10x_tcgen05_guardrail_trap_col_being_dealloced_not_returned_by_alloc)
$__internal_0_$__cuda_sm10x_tcgen05_guardrail_trap_col_being_dealloced_not_returned_by_alloc:
[----:B------:R-:W-:Y:S05]  /*5fdd0*/  BPT.TRAP 0x1 ;  /* 0x000000040000795c */ /* 0x000fea0000300000 */
[----:B------:R-:W-:-:S04]  /*5fde0*/  IMAD.MOV.U32 R3, RZ, RZ, 0x0 ;  /* 0x00000000ff037424 */ /* 0x000fc800078e00ff */
[----:B------:R-:W-:Y:S05]  /*5fdf0*/  RET.REL.NODEC R2 `(matmul_kernel) ;  /* 0xfffffa0002807950 */ /* 0x000fea0003c3ffff */
        .weak           $__internal_1_$__cuda_sm10x_tcgen05_guardrail_trap_phase_invalid_during_alloc
        .type           $__internal_1_$__cuda_sm10x_tcgen05_guardrail_trap_phase_invalid_during_alloc,@function
        .size           $__internal_1_$__cuda_sm10x_tcgen05_guardrail_trap_phase_invalid_during_alloc,($__internal_2_$__cuda_sm10x_tcgen05_guardrail_trap_unallocated_columns_being_dealloced - $__internal_1_$__cuda_sm10x_tcgen05_guardrail_trap_phase_invalid_during_alloc)
$__internal_1_$__cuda_sm10x_tcgen05_guardrail_trap_phase_invalid_during_alloc:
[----:B------:R-:W-:Y:S05]  /*5fe00*/  BPT.TRAP 0x1 ;  /* 0x000000040000795c */ /* 0x000fea0000300000 */
[----:B------:R-:W-:-:S04]  /*5fe10*/  IMAD.MOV.U32 R3, RZ, RZ, 0x0 ;  /* 0x00000000ff037424 */ /* 0x000fc800078e00ff */
[----:B------:R-:W-:Y:S05]  /*5fe20*/  RET.REL.NODEC R2 `(matmul_kernel) ;  /* 0xfffffa0002747950 */ /* 0x000fea0003c3ffff */
        .weak           $__internal_2_$__cuda_sm10x_tcgen05_guardrail_trap_unallocated_columns_being_dealloced
        .type           $__internal_2_$__cuda_sm10x_tcgen05_guardrail_trap_unallocated_columns_being_dealloced,@function
        .size           $__internal_2_$__cuda_sm10x_tcgen05_guardrail_trap_unallocated_columns_being_dealloced,(.L_x_20 - $__internal_2_$__cuda_sm10x_tcgen05_guardrail_trap_unallocated_columns_being_dealloced)
$__internal_2_$__cuda_sm10x_tcgen05_guardrail_trap_unallocated_columns_being_dealloced:
[----:B------:R-:W-:Y:S05]  /*5fe30*/  BPT.TRAP 0x1 ;  /* 0x000000040000795c */ /* 0x000fea0000300000 */
[----:B------:R-:W-:-:S04]  /*5fe40*/  IMAD.MOV.U32 R3, RZ, RZ, 0x0 ;  /* 0x00000000ff037424 */ /* 0x000fc800078e00ff */
[----:B------:R-:W-:Y:S05]  /*5fe50*/  RET.REL.NODEC R2 `(matmul_kernel) ;  /* 0xfffffa0002687950 */ /* 0x000fea0003c3ffff */
.L_x_17:
[----:B------:R-:W-:-:S00]  /*5fe60*/  BRA `(.L_x_17) ;  /* 0xfffffffc00fc7947 */ /* 0x000fc0000383ffff */
[----:B------:R-:W-:-:S00]  /*5fe70*/  NOP ;  /* 0x0000000000007918 */ /* 0x000fc00000000000 */
        /* <DEDUP_REMOVED lines=8> */
.L_x_20:


//--------------------- .nv.shared.matmul_kernel  --------------------------
	.section	.nv.shared.matmul_kernel,"aw",@nobits
	.sectionflags	@""
	.align	16
	.zero		1024


//--------------------- .nv.shared.reserved.0     --------------------------
	.section	.nv.shared.reserved.0,"aw",@nobits
	.align	8
	.weak		__nv_reservedSMEM_offset_0_alias
	.size		__nv_reservedSMEM_offset_0_alias, 0, 64
	.other		__nv_reservedSMEM_offset_0_alias,@"STO_CUDA_RESERVED_SHARED STV_DEFAULT"
__nv_reservedSMEM_offset_0_alias:
	.zero		0
.nv.shared.reserved.0:
	.zero		64
	.weak		__nv_reservedSMEM_allocation_phase
	.type		__nv_reservedSMEM_allocation_phase,@object
	.size		__nv_reservedSMEM_allocation_phase,(.L_0 - __nv_reservedSMEM_allocation_phase)
__nv_reservedSMEM_allocation_phase:
	.zero		1
.L_0:
	.zero		7
	.weak		__nv_reservedSMEM_devtool_atexit_pc
	.type		__nv_reservedSMEM_devtool_atexit_pc,@object
	.size		__nv_reservedSMEM_devtool_atexit_pc,(__nv_reservedSMEM_allocation_mask - __nv_reservedSMEM_devtool_atexit_pc)
__nv_reservedSMEM_devtool_atexit_pc:
	.zero		8
	.weak		__nv_reservedSMEM_allocation_mask
	.type		__nv_reservedSMEM_allocation_mask,@object
	.size		__nv_reservedSMEM_allocation_mask,(.L_2 - __nv_reservedSMEM_allocation_mask)
__nv_reservedSMEM_allocation_mask:
	.zero		4
.L_2:


//--------------------- .nv.constant0.matmul_kernel --------------------------
	.section	.nv.constant0.matmul_kernel,"a",@progbits
	.sectionflags	@""
	.align	4
.nv.constant0.matmul_kernel:
	.zero		976


//--------------------- SYMBOLS --------------------------

	.type		.nv.reservedSmem.offset0,@object
	.size		.nv.reservedSmem.offset0,0x4
	.type		.nv.reservedSmem.cap,@object
	.size		.nv.reservedSmem.cap,0x4
